def matmul_kernel(
    a_ptr,
    b_ptr,
    c_ptr,
    M,
    N,
    K,
    stride_am,
    stride_ak,
    stride_bk,
    stride_bn,
    stride_cm,
    stride_cn,
    BLOCK_M: tl.constexpr,
    BLOCK_N: tl.constexpr,
    BLOCK_K: tl.constexpr,
    GROUP_M: tl.constexpr,
):
    pid = tl.program_id(axis=0)
    num_pid_m = tl.cdiv(M, BLOCK_M)
    num_pid_n = tl.cdiv(N, BLOCK_N)
    num_pid_in_group = GROUP_M * num_pid_n
    group_id = pid // num_pid_in_group
    first_pid_m = group_id * GROUP_M
    group_size_m = min(num_pid_m - first_pid_m, GROUP_M)
    pid_m = first_pid_m + ((pid % num_pid_in_group) % group_size_m)
    pid_n = (pid % num_pid_in_group) // group_size_m

    offs_am = (pid_m * BLOCK_M + tl.arange(0, BLOCK_M)) % M
    offs_bn = (pid_n * BLOCK_N + tl.arange(0, BLOCK_N)) % N
    offs_k = tl.arange(0, BLOCK_K)
    a_ptrs = a_ptr + offs_am[:, None] * stride_am + offs_k[None, :] * stride_ak
    b_ptrs = b_ptr + offs_k[:, None] * stride_bk + offs_bn[None, :] * stride_bn

    acc = tl.zeros((BLOCK_M, BLOCK_N), dtype=tl.float32)
    for kk in range(0, tl.cdiv(K, BLOCK_K)):
        a = tl.load(a_ptrs, mask=offs_k[None, :] < K - kk * BLOCK_K, other=0.0)
        b = tl.load(b_ptrs, mask=offs_k[:, None] < K - kk * BLOCK_K, other=0.0)
        acc = tl.dot(a, b, acc)
        a_ptrs += BLOCK_K * stride_ak
        b_ptrs += BLOCK_K * stride_bk

    c = acc.to(c_ptr.dtype.element_ty)
    offs_cm = pid_m * BLOCK_M + tl.arange(0, BLOCK_M)
    offs_cn = pid_n * BLOCK_N + tl.arange(0, BLOCK_N)
    c_ptrs = c_ptr + offs_cm[:, None] * stride_cm + offs_cn[None, :] * stride_cn
    mask = (offs_cm[:, None] < M) & (offs_cn[None, :] < N)
    tl.store(c_ptrs, c, mask=mask)

# config = {"BLOCK_K": 32, "BLOCK_M": 32, "BLOCK_N": 512, "GROUP_M": 8, "arch": "sm_100", "dtype": "fp8e4m3", "num_ctas": 1, "num_stages": 2, "num_warps": 2}
# arch = sm_100


// ===== COMPILED SASS (sm_100a) =====

	.target	sm_100a

	.elftype	@"ET_EXEC"


//--------------------- .note.nv.tkinfo           --------------------------
	.section	.note.nv.tkinfo,"",@"SHT_NOTE"
	.sectionflags	@"SHF_NOTE_NV_TKINFO"
	.tkinfo
        /*0018*/ 	.word	0x00000081
        /*0030*/ 	.string	""
        /*0030*/ 	.string	"ptxas-blackwell"
        /*0030*/ 	.string	"Cuda compilation tools, release 12.9, V12.9.86"
        /*0030*/ 	.string	"Build cuda_12.9.r12.9/compiler.36037853_0"
        /*0030*/ 	.string	"-v  -suppress-debug-info  -lineinfo  -arch sm_100a "



//--------------------- .note.nv.cuver            --------------------------
	.section	.note.nv.cuver,"",@"SHT_NOTE"
	.sectionflags	@"SHF_NOTE_NV_CUVER"
        /*0018*/ 	.short	0x0001
        /*001a*/ 	.short	0x0064
        /*001c*/ 	.short	0x0001
        /*001e*/ 	.short	0x0000
        /*0020*/ 	.short	0x0001
        /*0022*/ 	.short	0x0000


//--------------------- .nv.info                  --------------------------
	.section	.nv.info,"",@"SHT_CUDA_INFO"
	.align	4


	//----- nvinfo : EIATTR_REGCOUNT
	.align		4
        /*0000*/ 	.byte	0x04, 0x2f
        /*0002*/ 	.short	(.L_1 - .L_0)
	.align		4
.L_0:
        /*0004*/ 	.word	index@(matmul_kernel)
        /*0008*/ 	.word	0x00000020


	//----- nvinfo : EIATTR_FRAME_SIZE
	.align		4
.L_1:
        /*000c*/ 	.byte	0x04, 0x11
        /*000e*/ 	.short	(.L_3 - .L_2)
	.align		4
.L_2:
        /*0010*/ 	.word	index@(matmul_kernel)
        /*0014*/ 	.word	0x00002168


	//----- nvinfo : EIATTR_MIN_STACK_SIZE
	.align		4
.L_3:
        /*0018*/ 	.byte	0x04, 0x12
        /*001a*/ 	.short	(.L_5 - .L_4)
	.align		4
.L_4:
        /*001c*/ 	.word	index@(matmul_kernel)
        /*0020*/ 	.word	0x00002168
.L_5:


//--------------------- .nv.info.matmul_kernel    --------------------------
	.section	.nv.info.matmul_kernel,"",@"SHT_CUDA_INFO"
	.sectionflags	@""
	.align	4


	//----- nvinfo : EIATTR_CUDA_API_VERSION
	.align		4
        /*0000*/ 	.byte	0x04, 0x37
        /*0002*/ 	.short	(.L_7 - .L_6)
.L_6:
        /*0004*/ 	.word	0x00000081


	//----- nvinfo : EIATTR_KPARAM_INFO
	.align		4
.L_7:
        /*0008*/ 	.byte	0x04, 0x17
        /*000a*/ 	.short	(.L_9 - .L_8)
.L_8:
        /*000c*/ 	.word	0x00000000
        /*0010*/ 	.short	0x000d
        /*0012*/ 	.short	0x0048
        /*0014*/ 	.byte	0x00, 0xf4, 0x21, 0x00


	//----- nvinfo : EIATTR_KPARAM_INFO
	.align		4
.L_9:
        /*0018*/ 	.byte	0x04, 0x17
        /*001a*/ 	.short	(.L_11 - .L_10)
.L_10:
        /*001c*/ 	.word	0x00000000
        /*0020*/ 	.short	0x000c
        /*0022*/ 	.short	0x0040
        /*0024*/ 	.byte	0x00, 0xf4, 0x21, 0x00


	//----- nvinfo : EIATTR_KPARAM_INFO
	.align		4
.L_11:
        /*0028*/ 	.byte	0x04, 0x17
        /*002a*/ 	.short	(.L_13 - .L_12)
.L_12:
        /*002c*/ 	.word	0x00000000
        /*0030*/ 	.short	0x000b
        /*0032*/ 	.short	0x0038
        /*0034*/ 	.byte	0x00, 0xf0, 0x11, 0x00


	//----- nvinfo : EIATTR_KPARAM_INFO
	.align		4
.L_13:
        /*0038*/ 	.byte	0x04, 0x17
        /*003a*/ 	.short	(.L_15 - .L_14)
.L_14:
        /*003c*/ 	.word	0x00000000
        /*0040*/ 	.short	0x000a
        /*0042*/ 	.short	0x0034
        /*0044*/ 	.byte	0x00, 0xf0, 0x11, 0x00


	//----- nvinfo : EIATTR_KPARAM_INFO
	.align		4
.L_15:
        /*0048*/ 	.byte	0x04, 0x17
        /*004a*/ 	.short	(.L_17 - .L_16)
.L_16:
        /*004c*/ 	.word	0x00000000
        /*0050*/ 	.short	0x0009
        /*0052*/ 	.short	0x0030
        /*0054*/ 	.byte	0x00, 0xf0, 0x11, 0x00


	//----- nvinfo : EIATTR_KPARAM_INFO
	.align		4
.L_17:
        /*0058*/ 	.byte	0x04, 0x17
        /*005a*/ 	.short	(.L_19 - .L_18)
.L_18:
        /*005c*/ 	.word	0x00000000
        /*0060*/ 	.short	0x0008
        /*0062*/ 	.short	0x002c
        /*0064*/ 	.byte	0x00, 0xf0, 0x11, 0x00


	//----- nvinfo : EIATTR_KPARAM_INFO
	.align		4
.L_19:
        /*0068*/ 	.byte	0x04, 0x17
        /*006a*/ 	.short	(.L_21 - .L_20)
.L_20:
        /*006c*/ 	.word	0x00000000
        /*0070*/ 	.short	0x0007
        /*0072*/ 	.short	0x0028
        /*0074*/ 	.byte	0x00, 0xf0, 0x11, 0x00


	//----- nvinfo : EIATTR_KPARAM_INFO
	.align		4
.L_21:
        /*0078*/ 	.byte	0x04, 0x17
        /*007a*/ 	.short	(.L_23 - .L_22)
.L_22:
        /*007c*/ 	.word	0x00000000
        /*0080*/ 	.short	0x0006
        /*0082*/ 	.short	0x0024
        /*0084*/ 	.byte	0x00, 0xf0, 0x11, 0x00


	//----- nvinfo : EIATTR_KPARAM_INFO
	.align		4
.L_23:
        /*0088*/ 	.byte	0x04, 0x17
        /*008a*/ 	.short	(.L_25 - .L_24)
.L_24:
        /*008c*/ 	.word	0x00000000
        /*0090*/ 	.short	0x0005
        /*0092*/ 	.short	0x0020
        /*0094*/ 	.byte	0x00, 0xf0, 0x11, 0x00


	//----- nvinfo : EIATTR_KPARAM_INFO
	.align		4
.L_25:
        /*0098*/ 	.byte	0x04, 0x17
        /*009a*/ 	.short	(.L_27 - .L_26)
.L_26:
        /*009c*/ 	.word	0x00000000
        /*00a0*/ 	.short	0x0004
        /*00a2*/ 	.short	0x001c
        /*00a4*/ 	.byte	0x00, 0xf0, 0x11, 0x00


	//----- nvinfo : EIATTR_KPARAM_INFO
	.align		4
.L_27:
        /*00a8*/ 	.byte	0x04, 0x17
        /*00aa*/ 	.short	(.L_29 - .L_28)
.L_28:
        /*00ac*/ 	.word	0x00000000
        /*00b0*/ 	.short	0x0003
        /*00b2*/ 	.short	0x0018
        /*00b4*/ 	.byte	0x00, 0xf0, 0x11, 0x00


	//----- nvinfo : EIATTR_KPARAM_INFO
	.align		4
.L_29:
        /*00b8*/ 	.byte	0x04, 0x17
        /*00ba*/ 	.short	(.L_31 - .L_30)
.L_30:
        /*00bc*/ 	.word	0x00000000
        /*00c0*/ 	.short	0x0002
        /*00c2*/ 	.short	0x0010
        /*00c4*/ 	.byte	0x00, 0xf4, 0x21, 0x00


	//----- nvinfo : EIATTR_KPARAM_INFO
	.align		4
.L_31:
        /*00c8*/ 	.byte	0x04, 0x17
        /*00ca*/ 	.short	(.L_33 - .L_32)
.L_32:
        /*00cc*/ 	.word	0x00000000
        /*00d0*/ 	.short	0x0001
        /*00d2*/ 	.short	0x0008
        /*00d4*/ 	.byte	0x00, 0xf4, 0x21, 0x00


	//----- nvinfo : EIATTR_KPARAM_INFO
	.align		4
.L_33:
        /*00d8*/ 	.byte	0x04, 0x17
        /*00da*/ 	.short	(.L_35 - .L_34)
.L_34:
        /*00dc*/ 	.word	0x00000000
        /*00e0*/ 	.short	0x0000
        /*00e2*/ 	.short	0x0000
        /*00e4*/ 	.byte	0x00, 0xf4, 0x21, 0x00


	//----- nvinfo : EIATTR_SPARSE_MMA_MASK
	.align		4
.L_35:
        /*00e8*/ 	.byte	0x03, 0x50
        /*00ea*/ 	.short	0x0000


	//----- nvinfo : EIATTR_MAXREG_COUNT
	.align		4
        /*00ec*/ 	.byte	0x03, 0x1b
        /*00ee*/ 	.short	0x00ff


	//----- nvinfo : EIATTR_NUM_BARRIERS
	.align		4
        /*00f0*/ 	.byte	0x02, 0x4c
        /*00f2*/ 	.byte	0x01
	.zero		1


	//----- nvinfo : EIATTR_ANNOTATIONS
	.align		4
        /*00f4*/ 	.byte	0x04, 0x55
        /*00f6*/ 	.short	(.L_37 - .L_36)


	//   ....[0]....
.L_36:
        /*00f8*/ 	.word	0x00000001
        /*00fc*/ 	.byte	0x50, 0x00, 0x00, 0x00, 0x01, 0x00, 0x00, 0x00, 0x90, 0x00, 0x00, 0x00, 0x01, 0x00, 0x00, 0x00
        /* <DEDUP_REMOVED lines=889> */
        /*389c*/ 	.byte	0xe0, 0x13, 0x01, 0x00, 0x01, 0x00, 0x00, 0x00, 0xf0, 0x13, 0x01, 0x00


	//----- nvinfo : EIATTR_VRC_CTA_INIT_COUNT
	.align		4
.L_37:
        /*38a8*/ 	.byte	0x02, 0x4a
	.zero		1
	.zero		1


	//----- nvinfo : EIATTR_EXIT_INSTR_OFFSETS
	.align		4
        /*38ac*/ 	.byte	0x04, 0x1c
        /*38ae*/ 	.short	(.L_39 - .L_38)


	//   ....[0]....
.L_38:
        /*38b0*/ 	.word	0x0004c8f0


	//   ....[1]....
        /*38b4*/ 	.word	0x0004c910


	//----- nvinfo : EIATTR_REQNTID
	.align		4
.L_39:
        /*38b8*/ 	.byte	0x04, 0x10
        /*38ba*/ 	.short	(.L_41 - .L_40)
.L_40:
        /*38bc*/ 	.word	0x00000040
        /*38c0*/ 	.word	0x00000001
        /*38c4*/ 	.word	0x00000001


	//----- nvinfo : EIATTR_CBANK_PARAM_SIZE
	.align		4
.L_41:
        /*38c8*/ 	.byte	0x03, 0x19
        /*38ca*/ 	.short	0x0050


	//----- nvinfo : EIATTR_PARAM_CBANK
	.align		4
        /*38cc*/ 	.byte	0x04, 0x0a
        /*38ce*/ 	.short	(.L_43 - .L_42)
	.align		4
.L_42:
        /*38d0*/ 	.word	index@(.nv.constant0.matmul_kernel)
        /*38d4*/ 	.short	0x0380
        /*38d6*/ 	.short	0x0050


	//----- nvinfo : EIATTR_SW_WAR
	.align		4
.L_43:
        /*38d8*/ 	.byte	0x04, 0x36
        /*38da*/ 	.short	(.L_45 - .L_44)
.L_44:
        /*38dc*/ 	.word	0x00000008
.L_45:


//--------------------- .nv.compat                --------------------------
	.section	.nv.compat,"",@"SHT_CUDA_COMPAT_INFO"
	.align	4
        /*0000*/ 	.byte	0x02, 0x02, 0x02, 0x00, 0x02, 0x05, 0x05, 0x00, 0x02, 0x03, 0x00, 0x00, 0x02, 0x06, 0x01, 0x00


//--------------------- .nv.callgraph             --------------------------
	.section	.nv.callgraph,"",@"SHT_CUDA_CALLGRAPH"
	.align	4
	.sectionentsize	8
	.align		4
        /*0000*/ 	.word	0x00000000
	.align		4
        /*0004*/ 	.word	0xffffffff
	.align		4
        /*0008*/ 	.word	0x00000000
	.align		4
        /*000c*/ 	.word	0xfffffffe
	.align		4
        /*0010*/ 	.word	0x00000000
	.align		4
        /*0014*/ 	.word	0xfffffffd
	.align		4
        /*0018*/ 	.word	0x00000000
	.align		4
        /*001c*/ 	.word	0xfffffffc


//--------------------- .text.matmul_kernel       --------------------------
	.section	.text.matmul_kernel,"ax",@progbits
	.align	128
        .global         matmul_kernel
        .type           matmul_kernel,@function
        .size           matmul_kernel,(.L_x_3 - matmul_kernel)
        .other          matmul_kernel,@"STO_CUDA_ENTRY STV_DEFAULT"
matmul_kernel:
.text.matmul_kernel:
[----:B------:R-:W0:Y:S08]  /*0000*/  LDC R1, c[0x0][0x37c] ;  /* 0x0000df00ff017b82 */ /* 0x000e300000000800 */
[----:B------:R-:W1:Y:S01]  /*0010*/  LDC.64 R2, c[0x0][0x398] ;  /* 0x0000e600ff027b82 */ /* 0x000e620000000a00 */
[----:B0-----:R-:W-:Y:S01]  /*0020*/  VIADD R1, R1, 0xffffde98 ;  /* 0xffffde9801017836 */ /* 0x001fe20000000000 */
[----:B------:R-:W0:Y:S01]  /*0030*/  S2R R14, SR_TID.X ;  /* 0x00000000000e7919 */ /* 0x000e220000002100 */
[----:B------:R-:W2:Y:S03]  /*0040*/  LDCU UR5, c[0x0][0x3a0] ;  /* 0x00007400ff0577ac */ /* 0x000ea60008000800 */
[----:B------:R-:W-:Y:S01]  /*0050*/  STL [R1+0x1b0], RZ ;  /* 0x0001b0ff01007387 */ /* 0x000fe20000100800 */
[----:B------:R-:W-:Y:S01]  /*0060*/  UMOV UR6, 0x400 ;  /* 0x0000040000067882 */ /* 0x000fe20000000000 */
[----:B------:R-:W3:Y:S01]  /*0070*/  S2UR UR7, SR_CgaCtaId ;  /* 0x00000000000779c3 */ /* 0x000ee20000008800 */
[----:B------:R-:W4:Y:S01]  /*0080*/  LDCU.64 UR10, c[0x0][0x358] ;  /* 0x00006b00ff0a77ac */ /* 0x000f220008000a00 */
[----:B------:R-:W-:Y:S04]  /*0090*/  STL [R1+0x1b4], RZ ;  /* 0x0001b4ff01007387 */ /* 0x000fe80000100800 */
[----:B------:R-:W-:Y:S04]  /*00a0*/  STL [R1+0x1b8], RZ ;  /* 0x0001b8ff01007387 */ /* 0x000fe80000100800 */
[----:B------:R-:W-:Y:S01]  /*00b0*/  STL [R1+0x1bc], RZ ;  /* 0x0001bcff01007387 */ /* 0x000fe20000100800 */
[----:B--2---:R-:W-:-:S03]  /*00c0*/  UIADD3 UR5, UPT, UPT, UR5, 0x1f, URZ ;  /* 0x0000001f05057890 */ /* 0x004fc6000fffe0ff */
[----:B------:R-:W-:Y:S01]  /*00d0*/  STL [R1+0x1e0], RZ ;  /* 0x0001e0ff01007387 */ /* 0x000fe20000100800 */
[----:B-1----:R-:W-:Y:S01]  /*00e0*/  VIADD R0, R3, 0x1ff ;  /* 0x000001ff03007836 */ /* 0x002fe20000000000 */
[----:B------:R-:W-:Y:S02]  /*00f0*/  UISETP.GE.AND UP0, UPT, UR5, 0x20, UPT ;  /* 0x000000200500788c */ /* 0x000fe4000bf06270 */
[----:B------:R-:W-:Y:S02]  /*0100*/  STL [R1+0x1e4], RZ ;  /* 0x0001e4ff01007387 */ /* 0x000fe40000100800 */
[----:B------:R-:W-:Y:S02]  /*0110*/  SHF.R.S32.HI R5, RZ, 0x1f, R0 ;  /* 0x0000001fff057819 */ /* 0x000fe40000011400 */
[----:B------:R-:W-:Y:S01]  /*0120*/  STL [R1+0x1e8], RZ ;  /* 0x0001e8ff01007387 */ /* 0x000fe20000100800 */
[----:B---3--:R-:W-:Y:S01]  /*0130*/  ULEA UR6, UR7, UR6, 0x18 ;  /* 0x0000000607067291 */ /* 0x008fe2000f8ec0ff */
[----:B------:R-:W-:-:S02]  /*0140*/  LEA.HI R5, R5, R0, RZ, 0x9 ;  /* 0x0000000005057211 */ /* 0x000fc400078f48ff */
[----:B------:R-:W-:Y:S02]  /*0150*/  STL [R1+0x1ec], RZ ;  /* 0x0001ecff01007387 */ /* 0x000fe40000100800 */
[----:B------:R-:W-:Y:S02]  /*0160*/  SHF.R.S32.HI R0, RZ, 0x9, R5 ;  /* 0x00000009ff007819 */ /* 0x000fe40000011405 */
[----:B------:R-:W-:Y:S03]  /*0170*/  STL [R1+0x200], RZ ;  /* 0x000200ff01007387 */ /* 0x000fe60000100800 */
[----:B------:R-:W-:Y:S01]  /*0180*/  IMAD.SHL.U32 R0, R0, 0x8, RZ ;  /* 0x0000000800007824 */ /* 0x000fe200078e00ff */
[----:B------:R-:W1:Y:S04]  /*0190*/  S2R R5, SR_CTAID.X ;  /* 0x0000000000057919 */ /* 0x000e680000002500 */
[-C--:B------:R-:W-:Y:S01]  /*01a0*/  IABS R9, R0.reuse ;  /* 0x0000000000097213 */ /* 0x080fe20000000000 */
[----:B------:R-:W-:Y:S01]  /*01b0*/  STL [R1+0x204], RZ ;  /* 0x000204ff01007387 */ /* 0x000fe20000100800 */
[----:B------:R-:W-:-:S02]  /*01c0*/  IABS R12, R0 ;  /* 0x00000000000c7213 */ /* 0x000fc40000000000 */
[----:B------:R-:W2:Y:S01]  /*01d0*/  I2F.RP R4, R9 ;  /* 0x0000000900047306 */ /* 0x000ea20000209400 */
[----:B------:R-:W-:Y:S04]  /*01e0*/  STL [R1+0x208], RZ ;  /* 0x000208ff01007387 */ /* 0x000fe80000100800 */
[----:B------:R-:W-:Y:S04]  /*01f0*/  STL [R1+0x20c], RZ ;  /* 0x00020cff01007387 */ /* 0x000fe80000100800 */
[----:B------:R-:W-:Y:S04]  /*0200*/  STL [R1+0x220], RZ ;  /* 0x000220ff01007387 */ /* 0x000fe80000100800 */
[----:B------:R-:W-:Y:S01]  /*0210*/  STL [R1+0x224], RZ ;  /* 0x000224ff01007387 */ /* 0x000fe20000100800 */
[----:B--2---:R-:W2:Y:S03]  /*0220*/  MUFU.RCP R4, R4 ;  /* 0x0000000400047308 */ /* 0x004ea60000001000 */
[----:B------:R-:W-:Y:S04]  /*0230*/  STL [R1+0x228], RZ ;  /* 0x000228ff01007387 */ /* 0x000fe80000100800 */
[----:B------:R-:W-:Y:S01]  /*0240*/  STL [R1+0x22c], RZ ;  /* 0x00022cff01007387 */ /* 0x000fe20000100800 */
[----:B-1----:R-:W-:-:S03]  /*0250*/  IABS R10, R5 ;  /* 0x00000005000a7213 */ /* 0x002fc60000000000 */
[----:B------:R-:W-:Y:S04]  /*0260*/  STL [R1+0x240], RZ ;  /* 0x000240ff01007387 */ /* 0x000fe80000100800 */
[----:B------:R-:W-:Y:S01]  /*0270*/  STL [R1+0x244], RZ ;  /* 0x000244ff01007387 */ /* 0x000fe20000100800 */
[----:B--2---:R-:W-:-:S03]  /*0280*/  VIADD R6, R4, 0xffffffe ;  /* 0x0ffffffe04067836 */ /* 0x004fc60000000000 */
[----:B------:R-:W-:Y:S01]  /*0290*/  STL [R1+0x248], RZ ;  /* 0x000248ff01007387 */ /* 0x000fe20000100800 */
[----:B------:R-:W-:Y:S01]  /*02a0*/  IMAD.MOV R4, RZ, RZ, -R12 ;  /* 0x000000ffff047224 */ /* 0x000fe200078e0a0c */
[----:B------:R1:W2:Y:S02]  /*02b0*/  F2I.FTZ.U32.TRUNC.NTZ R7, R6 ;  /* 0x0000000600077305 */ /* 0x0002a4000021f000 */
[----:B------:R-:W-:Y:S04]  /*02c0*/  STL [R1+0x24c], RZ ;  /* 0x00024cff01007387 */ /* 0x000fe80000100800 */
[----:B------:R-:W-:Y:S04]  /*02d0*/  STL [R1+0x260], RZ ;  /* 0x000260ff01007387 */ /* 0x000fe80000100800 */
[----:B------:R-:W-:Y:S01]  /*02e0*/  STL [R1+0x264], RZ ;  /* 0x000264ff01007387 */ /* 0x000fe20000100800 */
[----:B-1----:R-:W-:-:S03]  /*02f0*/  IMAD.MOV.U32 R6, RZ, RZ, RZ ;  /* 0x000000ffff067224 */ /* 0x002fc600078e00ff */
[----:B------:R-:W-:Y:S01]  /*0300*/  STL [R1+0x268], RZ ;  /* 0x000268ff01007387 */ /* 0x000fe20000100800 */
[----:B--2---:R-:W-:-:S03]  /*0310*/  IMAD.MOV R8, RZ, RZ, -R7 ;  /* 0x000000ffff087224 */ /* 0x004fc600078e0a07 */
[----:B------:R-:W-:Y:S01]  /*0320*/  STL [R1+0x26c], RZ ;  /* 0x00026cff01007387 */ /* 0x000fe20000100800 */
[----:B------:R-:W-:-:S03]  /*0330*/  IMAD R11, R8, R9, RZ ;  /* 0x00000009080b7224 */ /* 0x000fc600078e02ff */
[----:B------:R-:W-:Y:S01]  /*0340*/  STL [R1+0x280], RZ ;  /* 0x000280ff01007387 */ /* 0x000fe20000100800 */
[----:B------:R-:W-:Y:S02]  /*0350*/  IMAD.MOV.U32 R8, RZ, RZ, R10 ;  /* 0x000000ffff087224 */ /* 0x000fe400078e000a */
[----:B------:R-:W-:Y:S01]  /*0360*/  IMAD.HI.U32 R7, R7, R11, R6 ;  /* 0x0000000b07077227 */ /* 0x000fe200078e0006 */
[----:B------:R-:W-:Y:S04]  /*0370*/  STL [R1+0x284], RZ ;  /* 0x000284ff01007387 */ /* 0x000fe80000100800 */
[----:B------:R-:W-:Y:S01]  /*0380*/  STL [R1+0x288], RZ ;  /* 0x000288ff01007387 */ /* 0x000fe20000100800 */
[----:B------:R-:W-:-:S03]  /*0390*/  IMAD.HI.U32 R7, R7, R8, RZ ;  /* 0x0000000807077227 */ /* 0x000fc600078e00ff */
[----:B------:R-:W-:Y:S01]  /*03a0*/  STL [R1+0x28c], RZ ;  /* 0x00028cff01007387 */ /* 0x000fe20000100800 */
[----:B------:R-:W-:-:S03]  /*03b0*/  IMAD R4, R7, R4, R8 ;  /* 0x0000000407047224 */ /* 0x000fc600078e0208 */
[----:B------:R-:W-:Y:S02]  /*03c0*/  STL [R1+0x2a0], RZ ;  /* 0x0002a0ff01007387 */ /* 0x000fe40000100800 */
[----:B------:R-:W-:Y:S02]  /*03d0*/  ISETP.GT.U32.AND P1, PT, R9, R4, PT ;  /* 0x000000040900720c */ /* 0x000fe40003f24070 */
[----:B------:R-:W-:Y:S04]  /*03e0*/  STL [R1+0x2a4], RZ ;  /* 0x0002a4ff01007387 */ /* 0x000fe80000100800 */
[----:B------:R-:W-:Y:S04]  /*03f0*/  STL [R1+0x2a8], RZ ;  /* 0x0002a8ff01007387 */ /* 0x000fe80000100800 */
[----:B------:R-:W-:Y:S03]  /*0400*/  STL [R1+0x2ac], RZ ;  /* 0x0002acff01007387 */ /* 0x000fe60000100800 */
[----:B------:R-:W-:Y:S01]  /*0410*/  @!P1 IMAD.IADD R4, R4, 0x1, -R9 ;  /* 0x0000000104049824 */ /* 0x000fe200078e0a09 */
[----:B------:R-:W-:Y:S01]  /*0420*/  STL [R1+0x2c0], RZ ;  /* 0x0002c0ff01007387 */ /* 0x000fe20000100800 */
[----:B------:R-:W-:Y:S01]  /*0430*/  @!P1 VIADD R7, R7, 0x1 ;  /* 0x0000000107079836 */ /* 0x000fe20000000000 */
[----:B------:R-:W-:-:S02]  /*0440*/  ISETP.NE.AND P1, PT, R0, RZ, PT ;  /* 0x000000ff0000720c */ /* 0x000fc40003f25270 */
[----:B------:R-:W-:Y:S01]  /*0450*/  STL [R1+0x2c4], RZ ;  /* 0x0002c4ff01007387 */ /* 0x000fe20000100800 */
[----:B------:R-:W-:Y:S02]  /*0460*/  ISETP.GE.U32.AND P0, PT, R4, R9, PT ;  /* 0x000000090400720c */ /* 0x000fe40003f06070 */
[----:B------:R-:W-:Y:S01]  /*0470*/  LOP3.LUT R4, R5, R0, RZ, 0x3c, !PT ;  /* 0x0000000005047212 */ /* 0x000fe200078e3cff */
[----:B------:R-:W-:Y:S03]  /*0480*/  STL [R1+0x2c8], RZ ;  /* 0x0002c8ff01007387 */ /* 0x000fe60000100800 */
[----:B------:R-:W-:Y:S01]  /*0490*/  ISETP.GE.AND P2, PT, R4, RZ, PT ;  /* 0x000000ff0400720c */ /* 0x000fe20003f46270 */
[----:B------:R-:W-:Y:S01]  /*04a0*/  STL [R1+0x2cc], RZ ;  /* 0x0002ccff01007387 */ /* 0x000fe20000100800 */
[----:B------:R-:W-:-:S03]  /*04b0*/  VIADD R4, R2, 0x1f ;  /* 0x0000001f02047836 */ /* 0x000fc60000000000 */
[----:B------:R-:W-:Y:S02]  /*04c0*/  STL [R1+0x2e0], RZ ;  /* 0x0002e0ff01007387 */ /* 0x000fe40000100800 */
[----:B------:R-:W-:Y:S02]  /*04d0*/  @P0 VIADD R7, R7, 0x1 ;  /* 0x0000000107070836 */ /* 0x000fe40000000000 */
[----:B------:R-:W-:Y:S02]  /*04e0*/  STL [R1+0x2e4], RZ ;  /* 0x0002e4ff01007387 */ /* 0x000fe40000100800 */
[----:B------:R-:W-:Y:S01]  /*04f0*/  IMAD.MOV.U32 R6, RZ, RZ, R7 ;  /* 0x000000ffff067224 */ /* 0x000fe200078e0007 */
[----:B------:R-:W-:Y:S01]  /*0500*/  SHF.R.S32.HI R7, RZ, 0x1f, R4 ;  /* 0x0000001fff077819 */ /* 0x000fe20000011404 */
[----:B------:R-:W-:Y:S02]  /*0510*/  STL [R1+0x2e8], RZ ;  /* 0x0002e8ff01007387 */ /* 0x000fe40000100800 */
[----:B------:R-:W-:Y:S01]  /*0520*/  @!P2 IMAD.MOV R6, RZ, RZ, -R6 ;  /* 0x000000ffff06a224 */ /* 0x000fe200078e0a06 */
[----:B------:R-:W-:Y:S01]  /*0530*/  @!P1 LOP3.LUT R6, RZ, R0, RZ, 0x33, !PT ;  /* 0x00000000ff069212 */ /* 0x000fe200078e33ff */
[----:B------:R-:W-:Y:S01]  /*0540*/  STL [R1+0x2ec], RZ ;  /* 0x0002ecff01007387 */ /* 0x000fe20000100800 */
[----:B------:R-:W-:-:S03]  /*0550*/  LEA.HI R7, R7, R4, RZ, 0x5 ;  /* 0x0000000407077211 */ /* 0x000fc600078f28ff */
[----:B------:R-:W-:Y:S01]  /*0560*/  STL [R1+0x300], RZ ;  /* 0x000300ff01007387 */ /* 0x000fe20000100800 */
[----:B------:R-:W-:Y:S02]  /*0570*/  IMAD.SHL.U32 R4, R6, 0x8, RZ ;  /* 0x0000000806047824 */ /* 0x000fe400078e00ff */
[----:B------:R-:W-:Y:S01]  /*0580*/  IMAD.MOV R6, RZ, RZ, -R6 ;  /* 0x000000ffff067224 */ /* 0x000fe200078e0a06 */
[----:B------:R-:W-:Y:S02]  /*0590*/  STL [R1+0x304], RZ ;  /* 0x000304ff01007387 */ /* 0x000fe40000100800 */
[----:B------:R-:W-:Y:S01]  /*05a0*/  LEA.HI.SX32 R7, R7, -R4, 0x1b ;  /* 0x8000000407077211 */ /* 0x000fe200078fdaff */
[----:B------:R-:W-:Y:S01]  /*05b0*/  IMAD R13, R0, R6, R5 ;  /* 0x00000006000d7224 */ /* 0x000fe200078e0205 */
[----:B------:R-:W-:Y:S01]  /*05c0*/  STL [R1+0x308], RZ ;  /* 0x000308ff01007387 */ /* 0x000fe20000100800 */
[----:B------:R-:W-:Y:S01]  /*05d0*/  IMAD.MOV.U32 R6, RZ, RZ, RZ ;  /* 0x000000ffff067224 */ /* 0x000fe200078e00ff */
[----:B------:R-:W-:-:S02]  /*05e0*/  VIMNMX R8, PT, PT, R7, 0x8, PT ;  /* 0x0000000807087848 */ /* 0x000fc40003fe0100 */
[----:B------:R-:W-:Y:S02]  /*05f0*/  STL [R1+0x30c], RZ ;  /* 0x00030cff01007387 */ /* 0x000fe40000100800 */
[-C--:B------:R-:W-:Y:S02]  /*0600*/  IABS R10, R8.reuse ;  /* 0x00000008000a7213 */ /* 0x080fe40000000000 */
[----:B------:R-:W-:Y:S01]  /*0610*/  STL [R1+0x320], RZ ;  /* 0x000320ff01007387 */ /* 0x000fe20000100800 */
[----:B------:R-:W-:Y:S01]  /*0620*/  IABS R0, R8 ;  /* 0x0000000800007213 */ /* 0x000fe20000000000 */
[----:B------:R-:W1:Y:S02]  /*0630*/  I2F.RP R9, R10 ;  /* 0x0000000a00097306 */ /* 0x000e640000209400 */
[----:B------:R-:W-:Y:S04]  /*0640*/  STL [R1+0x324], RZ ;  /* 0x000324ff01007387 */ /* 0x000fe80000100800 */
[----:B------:R-:W-:Y:S04]  /*0650*/  STL [R1+0x328], RZ ;  /* 0x000328ff01007387 */ /* 0x000fe80000100800 */
[----:B------:R-:W-:Y:S04]  /*0660*/  STL [R1+0x32c], RZ ;  /* 0x00032cff01007387 */ /* 0x000fe80000100800 */
[----:B------:R-:W-:Y:S01]  /*0670*/  STL [R1+0x340], RZ ;  /* 0x000340ff01007387 */ /* 0x000fe20000100800 */
[----:B-1----:R-:W1:Y:S03]  /*0680*/  MUFU.RCP R9, R9 ;  /* 0x0000000900097308 */ /* 0x002e660000001000 */
[----:B------:R-:W-:Y:S04]  /*0690*/  STL [R1+0x344], RZ ;  /* 0x000344ff01007387 */ /* 0x000fe80000100800 */
[----:B------:R-:W-:Y:S04]  /*06a0*/  STL [R1+0x348], RZ ;  /* 0x000348ff01007387 */ /* 0x000fe80000100800 */
[----:B------:R-:W-:Y:S04]  /*06b0*/  STL [R1+0x34c], RZ ;  /* 0x00034cff01007387 */ /* 0x000fe80000100800 */
[----:B------:R-:W-:Y:S01]  /*06c0*/  STL [R1+0x360], RZ ;  /* 0x000360ff01007387 */ /* 0x000fe20000100800 */
[----:B-1----:R-:W-:-:S03]  /*06d0*/  VIADD R7, R9, 0xffffffe ;  /* 0x0ffffffe09077836 */ /* 0x002fc60000000000 */
[----:B------:R-:W-:Y:S04]  /*06e0*/  STL [R1+0x364], RZ ;  /* 0x000364ff01007387 */ /* 0x000fe80000100800 */
[----:B------:R-:W-:Y:S01]  /*06f0*/  STL [R1+0x368], RZ ;  /* 0x000368ff01007387 */ /* 0x000fe20000100800 */
[----:B------:R-:W1:Y:S03]  /*0700*/  F2I.FTZ.U32.TRUNC.NTZ R7, R7 ;  /* 0x0000000700077305 */ /* 0x000e66000021f000 */
[----:B------:R-:W-:Y:S04]  /*0710*/  STL [R1+0x36c], RZ ;  /* 0x00036cff01007387 */ /* 0x000fe80000100800 */
[----:B------:R-:W-:Y:S04]  /*0720*/  STL [R1+0x380], RZ ;  /* 0x000380ff01007387 */ /* 0x000fe80000100800 */
[----:B------:R-:W-:Y:S04]  /*0730*/  STL [R1+0x384], RZ ;  /* 0x000384ff01007387 */ /* 0x000fe80000100800 */
[----:B------:R-:W-:Y:S01]  /*0740*/  STL [R1+0x388], RZ ;  /* 0x000388ff01007387 */ /* 0x000fe20000100800 */
[----:B-1----:R-:W-:-:S03]  /*0750*/  IMAD.MOV R11, RZ, RZ, -R7 ;  /* 0x000000ffff0b7224 */ /* 0x002fc600078e0a07 */
[----:B------:R-:W-:Y:S01]  /*0760*/  STL [R1+0x38c], RZ ;  /* 0x00038cff01007387 */ /* 0x000fe20000100800 */
[----:B------:R-:W-:Y:S01]  /*0770*/  IMAD.MOV.U32 R5, RZ, RZ, R11 ;  /* 0x000000ffff057224 */ /* 0x000fe200078e000b */
[----:B------:R-:W-:Y:S02]  /*0780*/  IABS R11, R13 ;  /* 0x0000000d000b7213 */ /* 0x000fe40000000000 */
[----:B------:R-:W-:Y:S01]  /*0790*/  STL [R1+0x3a0], RZ ;  /* 0x0003a0ff01007387 */ /* 0x000fe20000100800 */
[----:B------:R-:W-:-:S03]  /*07a0*/  IMAD R5, R5, R10, RZ ;  /* 0x0000000a05057224 */ /* 0x000fc600078e02ff */
[----:B------:R-:W-:Y:S01]  /*07b0*/  STL [R1+0x3a4], RZ ;  /* 0x0003a4ff01007387 */ /* 0x000fe20000100800 */
[----:B------:R-:W-:Y:S01]  /*07c0*/  IMAD.HI.U32 R6, R7, R5, R6 ;  /* 0x0000000507067227 */ /* 0x000fe200078e0006 */
[----:B0-----:R-:W-:Y:S02]  /*07d0*/  LOP3.LUT R7, R14, 0x1f, RZ, 0xc0, !PT ;  /* 0x0000001f0e077812 */ /* 0x001fe400078ec0ff */
[----:B------:R-:W-:Y:S01]  /*07e0*/  STL [R1+0x3a8], RZ ;  /* 0x0003a8ff01007387 */ /* 0x000fe20000100800 */
[----:B------:R-:W-:Y:S02]  /*07f0*/  IMAD.MOV R5, RZ, RZ, -R0 ;  /* 0x000000ffff057224 */ /* 0x000fe400078e0a00 */
[----:B------:R-:W-:Y:S01]  /*0800*/  IMAD.HI.U32 R0, R6, R11, RZ ;  /* 0x0000000b06007227 */ /* 0x000fe200078e00ff */
[----:B------:R-:W-:Y:S01]  /*0810*/  STL [R1+0x3ac], RZ ;  /* 0x0003acff01007387 */ /* 0x000fe20000100800 */
[----:B------:R-:W-:Y:S02]  /*0820*/  LOP3.LUT R6, R14, 0x20, RZ, 0xc0, !PT ;  /* 0x000000200e067812 */ /* 0x000fe400078ec0ff */
[----:B------:R-:W-:Y:S01]  /*0830*/  IMAD R5, R0, R5, R11 ;  /* 0x0000000500057224 */ /* 0x000fe200078e020b */
[----:B------:R-:W-:Y:S01]  /*0840*/  STL [R1+0x3c0], RZ ;  /* 0x0003c0ff01007387 */ /* 0x000fe20000100800 */
[----:B------:R-:W-:-:S03]  /*0850*/  R2UR UR4, R6 ;  /* 0x00000000060472ca */ /* 0x000fc600000e0000 */
[----:B------:R-:W-:Y:S01]  /*0860*/  STL [R1+0x3c4], RZ ;  /* 0x0003c4ff01007387 */ /* 0x000fe20000100800 */
[----:B------:R-:W-:-:S03]  /*0870*/  ISETP.GT.U32.AND P1, PT, R10, R5, PT ;  /* 0x000000050a00720c */ /* 0x000fc60003f24070 */
[----:B------:R-:W-:Y:S04]  /*0880*/  STL [R1+0x3c8], RZ ;  /* 0x0003c8ff01007387 */ /* 0x000fe80000100800 */
[----:B------:R-:W-:Y:S04]  /*0890*/  STL [R1+0x3cc], RZ ;  /* 0x0003ccff01007387 */ /* 0x000fe80000100800 */
[----:B------:R-:W-:Y:S02]  /*08a0*/  STL [R1+0x3e0], RZ ;  /* 0x0003e0ff01007387 */ /* 0x000fe40000100800 */
[----:B------:R-:W-:-:S02]  /*08b0*/  @!P1 IMAD.IADD R5, R5, 0x1, -R10 ;  /* 0x0000000105059824 */ /* 0x000fc400078e0a0a */
[----:B------:R-:W-:Y:S01]  /*08c0*/  STL [R1+0x3e4], RZ ;  /* 0x0003e4ff01007387 */ /* 0x000fe20000100800 */
[----:B------:R-:W-:Y:S01]  /*08d0*/  @!P1 VIADD R0, R0, 0x1 ;  /* 0x0000000100009836 */ /* 0x000fe20000000000 */
[----:B------:R-:W-:Y:S02]  /*08e0*/  ISETP.NE.AND P1, PT, R8, RZ, PT ;  /* 0x000000ff0800720c */ /* 0x000fe40003f25270 */
[----:B------:R-:W-:Y:S01]  /*08f0*/  STL [R1+0x3e8], RZ ;  /* 0x0003e8ff01007387 */ /* 0x000fe20000100800 */
[----:B------:R-:W-:Y:S02]  /*0900*/  ISETP.GE.U32.AND P0, PT, R5, R10, PT ;  /* 0x0000000a0500720c */ /* 0x000fe40003f06070 */
[----:B------:R-:W-:Y:S01]  /*0910*/  LOP3.LUT R5, R13, R8, RZ, 0x3c, !PT ;  /* 0x000000080d057212 */ /* 0x000fe200078e3cff */
[----:B------:R-:W-:Y:S03]  /*0920*/  STL [R1+0x3ec], RZ ;  /* 0x0003ecff01007387 */ /* 0x000fe60000100800 */
[----:B------:R-:W-:Y:S01]  /*0930*/  ISETP.GE.AND P2, PT, R5, RZ, PT ;  /* 0x000000ff0500720c */ /* 0x000fe20003f46270 */
[----:B------:R-:W-:Y:S04]  /*0940*/  STL [R1+0x400], RZ ;  /* 0x000400ff01007387 */ /* 0x000fe80000100800 */
[----:B------:R-:W-:Y:S02]  /*0950*/  STL [R1+0x404], RZ ;  /* 0x000404ff01007387 */ /* 0x000fe40000100800 */
[----:B------:R-:W-:-:S02]  /*0960*/  @P0 VIADD R0, R0, 0x1 ;  /* 0x0000000100000836 */ /* 0x000fc40000000000 */
[----:B------:R-:W-:Y:S04]  /*0970*/  STL [R1+0x408], RZ ;  /* 0x000408ff01007387 */ /* 0x000fe80000100800 */
[----:B------:R-:W-:Y:S01]  /*0980*/  STL [R1+0x40c], RZ ;  /* 0x00040cff01007387 */ /* 0x000fe20000100800 */
[----:B------:R-:W-:Y:S01]  /*0990*/  @!P2 IMAD.MOV R0, RZ, RZ, -R0 ;  /* 0x000000ffff00a224 */ /* 0x000fe200078e0a00 */
[----:B------:R-:W-:Y:S02]  /*09a0*/  @!P1 LOP3.LUT R0, RZ, R8, RZ, 0x33, !PT ;  /* 0x00000008ff009212 */ /* 0x000fe400078e33ff */
[----:B------:R-:W-:Y:S03]  /*09b0*/  STL [R1+0x420], RZ ;  /* 0x000420ff01007387 */ /* 0x000fe60000100800 */
[----:B------:R-:W-:Y:S01]  /*09c0*/  IMAD.MOV R5, RZ, RZ, -R0 ;  /* 0x000000ffff057224 */ /* 0x000fe200078e0a00 */
[----:B------:R-:W-:Y:S01]  /*09d0*/  STL [R1+0x424], RZ ;  /* 0x000424ff01007387 */ /* 0x000fe20000100800 */
[----:B------:R-:W-:-:S02]  /*09e0*/  IMAD.SHL.U32 R0, R0, 0x200, RZ ;  /* 0x0000020000007824 */ /* 0x000fc400078e00ff */
[----:B------:R-:W-:Y:S01]  /*09f0*/  IMAD R5, R8, R5, R13 ;  /* 0x0000000508057224 */ /* 0x000fe200078e020d */
[----:B------:R-:W-:Y:S03]  /*0a00*/  STL [R1+0x428], RZ ;  /* 0x000428ff01007387 */ /* 0x000fe60000100800 */
[----:B------:R-:W-:Y:S01]  /*0a10*/  IMAD.IADD R4, R4, 0x1, R5 ;  /* 0x0000000104047824 */ /* 0x000fe200078e0205 */
[----:B------:R-:W-:Y:S01]  /*0a20*/  STL [R1+0x42c], RZ ;  /* 0x00042cff01007387 */ /* 0x000fe20000100800 */
[----:B------:R-:W-:Y:S02]  /*0a30*/  SHF.R.U32.HI R5, RZ, 0x5, R14 ;  /* 0x00000005ff057819 */ /* 0x000fe4000001160e */
[----:B------:R-:W-:Y:S01]  /*0a40*/  IMAD R7, R4, 0x20, R7 ;  /* 0x0000002004077824 */ /* 0x000fe200078e0207 */
[----:B------:R-:W-:Y:S01]  /*0a50*/  STL [R1+0x450], RZ ;  /* 0x000450ff01007387 */ /* 0x000fe20000100800 */
[----:B------:R-:W-:-:S03]  /*0a60*/  SGXT.U32 R8, R5, 0x1 ;  /* 0x000000010508781a */ /* 0x000fc60000000000 */
[----:B------:R-:W-:Y:S01]  /*0a70*/  STL [R1+0x454], RZ ;  /* 0x000454ff01007387 */ /* 0x000fe20000100800 */
[C-C-:B------:R-:W-:Y:S02]  /*0a80*/  LOP3.LUT R11, R0.reuse, 0x2, R8.reuse, 0xfe, !PT ;  /* 0x00000002000b7812 */ /* 0x140fe400078efe08 */
[C---:B------:R-:W-:Y:S01]  /*0a90*/  LOP3.LUT R5, R0.reuse, R8, RZ, 0xfc, !PT ;  /* 0x0000000800057212 */ /* 0x040fe200078efcff */
[----:B------:R-:W-:Y:S01]  /*0aa0*/  STL [R1+0x458], RZ ;  /* 0x000458ff01007387 */ /* 0x000fe20000100800 */
[C-C-:B------:R-:W-:Y:S02]  /*0ab0*/  LOP3.LUT R10, R0.reuse, 0x4, R8.reuse, 0xfe, !PT ;  /* 0x00000004000a7812 */ /* 0x140fe400078efe08 */
[C-C-:B------:R-:W-:Y:S01]  /*0ac0*/  LOP3.LUT R9, R0.reuse, 0x6, R8.reuse, 0xfe, !PT ;  /* 0x0000000600097812 */ /* 0x140fe200078efe08 */
[----:B------:R-:W-:Y:S01]  /*0ad0*/  STL [R1+0x45c], RZ ;  /* 0x00045cff01007387 */ /* 0x000fe20000100800 */
[C-C-:B------:R-:W-:Y:S02]  /*0ae0*/  LOP3.LUT R19, R0.reuse, 0xe, R8.reuse, 0xfe, !PT ;  /* 0x0000000e00137812 */ /* 0x140fe400078efe08 */
[C-C-:B------:R-:W-:Y:S01]  /*0af0*/  LOP3.LUT R20, R0.reuse, 0x10, R8.reuse, 0xfe, !PT ;  /* 0x0000001000147812 */ /* 0x140fe200078efe08 */
[----:B------:R-:W-:Y:S01]  /*0b00*/  STL [R1+0x470], RZ ;  /* 0x000470ff01007387 */ /* 0x000fe20000100800 */
[----:B------:R-:W-:-:S02]  /*0b10*/  LOP3.LUT R21, R0, 0x12, R8, 0xfe, !PT ;  /* 0x0000001200157812 */ /* 0x000fc400078efe08 */
[C-C-:B------:R-:W-:Y:S01]  /*0b20*/  LOP3.LUT R17, R0.reuse, 0x14, R8.reuse, 0xfe, !PT ;  /* 0x0000001400117812 */ /* 0x140fe200078efe08 */
        /* <DEDUP_REMOVED lines=8> */
[C---:B------:R-:W-:Y:S01]  /*0bb0*/  LOP3.LUT R13, R5.reuse, 0x20, RZ, 0xfc, !PT ;  /* 0x00000020050d7812 */ /* 0x040fe200078efcff */
[----:B------:R-:W-:Y:S01]  /*0bc0*/  STL [R1+0x490], RZ ;  /* 0x000490ff01007387 */ /* 0x000fe20000100800 */
[C---:B------:R-:W-:Y:S02]  /*0bd0*/  LOP3.LUT R27, R5.reuse, 0x2c, RZ, 0xfc, !PT ;  /* 0x0000002c051b7812 */ /* 0x040fe400078efcff */
[C---:B------:R-:W-:Y:S01]  /*0be0*/  LOP3.LUT R29, R5.reuse, 0x2e, RZ, 0xfc, !PT ;  /* 0x0000002e051d7812 */ /* 0x040fe200078efcff */
[----:B------:R-:W-:Y:S01]  /*0bf0*/  STL [R1+0x494], RZ ;  /* 0x000494ff01007387 */ /* 0x000fe20000100800 */
[C---:B------:R-:W-:Y:S02]  /*0c00*/  LOP3.LUT R24, R5.reuse, 0xaa, RZ, 0xfc, !PT ;  /* 0x000000aa05187812 */ /* 0x040fe400078efcff */
[C---:B------:R-:W-:Y:S01]  /*0c10*/  LOP3.LUT R23, R5.reuse, 0xea, RZ, 0xfc, !PT ;  /* 0x000000ea05177812 */ /* 0x040fe200078efcff */
[----:B------:R-:W-:Y:S01]  /*0c20*/  STL [R1+0x498], RZ ;  /* 0x000498ff01007387 */ /* 0x000fe20000100800 */
[----:B------:R-:W-:-:S02]  /*0c30*/  LOP3.LUT R22, R5, 0x12c, RZ, 0xfc, !PT ;  /* 0x0000012c05167812 */ /* 0x000fc400078efcff */
[----:B------:R-:W-:Y:S01]  /*0c40*/  LOP3.LUT R4, R5, 0x1c2, RZ, 0xfc, !PT ;  /* 0x000001c205047812 */ /* 0x000fe200078efcff */
[----:B------:R-:W-:Y:S04]  /*0c50*/  STL [R1+0x49c], RZ ;  /* 0x00049cff01007387 */ /* 0x000fe80000100800 */
        /* <DEDUP_REMOVED lines=164> */
[----:B------:R0:W-:Y:S04]  /*16a0*/  STL [R1+0x10fc], R11 ;  /* 0x0010fc0b01007387 */ /* 0x0001e80000100800 */
[----:B------:R-:W-:Y:S04]  /*16b0*/  STL [R1+0x438], R5 ;  /* 0x0004380501007387 */ /* 0x000fe80000100800 */
[----:B------:R1:W-:Y:S01]  /*16c0*/  STL [R1+0x1100], R10 ;  /* 0x0011000a01007387 */ /* 0x0003e20000100800 */
[----:B0-----:R-:W-:-:S03]  /*16d0*/  LOP3.LUT R11, R0, 0x8, R8, 0xfe, !PT ;  /* 0x00000008000b7812 */ /* 0x001fc600078efe08 */
[----:B------:R0:W-:Y:S04]  /*16e0*/  STL [R1+0x1104], R9 ;  /* 0x0011040901007387 */ /* 0x0001e80000100800 */
[----:B------:R2:W-:Y:S01]  /*16f0*/  STL [R1+0x1108], R11 ;  /* 0x0011080b01007387 */ /* 0x0005e20000100800 */
[C-C-:B-1----:R-:W-:Y:S02]  /*1700*/  LOP3.LUT R10, R0.reuse, 0xa, R8.reuse, 0xfe, !PT ;  /* 0x0000000a000a7812 */ /* 0x142fe400078efe08 */
[----:B0-----:R-:W-:-:S03]  /*1710*/  LOP3.LUT R9, R0, 0xc, R8, 0xfe, !PT ;  /* 0x0000000c00097812 */ /* 0x001fc600078efe08 */
[----:B------:R0:W-:Y:S01]  /*1720*/  STL [R1+0x110c], R10 ;  /* 0x00110c0a01007387 */ /* 0x0001e20000100800 */
[C---:B------:R-:W-:Y:S02]  /*1730*/  LOP3.LUT R8, R5.reuse, 0x22, RZ, 0xfc, !PT ;  /* 0x0000002205087812 */ /* 0x040fe400078efcff */
[C---:B------:R-:W-:Y:S01]  /*1740*/  LOP3.LUT R0, R5.reuse, 0x24, RZ, 0xfc, !PT ;  /* 0x0000002405007812 */ /* 0x040fe200078efcff */
[----:B------:R1:W-:Y:S01]  /*1750*/  STL [R1+0x1110], R9 ;  /* 0x0011100901007387 */ /* 0x0003e20000100800 */
[----:B--2---:R-:W-:-:S03]  /*1760*/  LOP3.LUT R11, R5, 0x1fa, RZ, 0xfc, !PT ;  /* 0x000001fa050b7812 */ /* 0x004fc600078efcff */
[----:B------:R-:W-:Y:S01]  /*1770*/  STL [R1+0x1114], R19 ;  /* 0x0011141301007387 */ /* 0x000fe20000100800 */
[----:B0-----:R-:W-:-:S03]  /*1780*/  LOP3.LUT R10, R5, 0x1f8, RZ, 0xfc, !PT ;  /* 0x000001f8050a7812 */ /* 0x001fc600078efcff */
[----:B------:R-:W-:Y:S01]  /*1790*/  STL [R1+0x1118], R20 ;  /* 0x0011181401007387 */ /* 0x000fe20000100800 */
[----:B-1----:R-:W-:-:S03]  /*17a0*/  LOP3.LUT R9, R5, 0x26, RZ, 0xfc, !PT ;  /* 0x0000002605097812 */ /* 0x002fc600078efcff */
[----:B------:R-:W-:Y:S04]  /*17b0*/  STL [R1+0x111c], R21 ;  /* 0x00111c1501007387 */ /* 0x000fe80000100800 */
[----:B------:R-:W-:Y:S04]  /*17c0*/  STL [R1+0x1120], R17 ;  /* 0x0011201101007387 */ /* 0x000fe80000100800 */
[----:B------:R-:W-:Y:S04]  /*17d0*/  STL [R1+0x1124], R18 ;  /* 0x0011241201007387 */ /* 0x000fe80000100800 */
[----:B------:R-:W-:Y:S04]  /*17e0*/  STL [R1+0x1128], R14 ;  /* 0x0011280e01007387 */ /* 0x000fe80000100800 */
[----:B------:R-:W-:Y:S04]  /*17f0*/  STL [R1+0x112c], R15 ;  /* 0x00112c0f01007387 */ /* 0x000fe80000100800 */
[----:B------:R-:W-:Y:S04]  /*1800*/  STL [R1+0x1130], R16 ;  /* 0x0011301001007387 */ /* 0x000fe80000100800 */
[----:B------:R-:W-:Y:S04]  /*1810*/  STL [R1+0x1134], R12 ;  /* 0x0011340c01007387 */ /* 0x000fe80000100800 */
[----:B------:R0:W-:Y:S04]  /*1820*/  STL [R1+0x1140], R8 ;  /* 0x0011400801007387 */ /* 0x0001e80000100800 */
[----:B------:R-:W-:Y:S04]  /*1830*/  STL [R1+0x113c], R13 ;  /* 0x00113c0d01007387 */ /* 0x000fe80000100800 */
[----:B------:R1:W-:Y:S01]  /*1840*/  STL [R1+0x1144], R0 ;  /* 0x0011440001007387 */ /* 0x0003e20000100800 */
[----:B0-----:R-:W-:-:S03]  /*1850*/  LOP3.LUT R8, R5, 0x28, RZ, 0xfc, !PT ;  /* 0x0000002805087812 */ /* 0x001fc600078efcff */
[----:B------:R0:W-:Y:S04]  /*1860*/  STL [R1+0x1148], R9 ;  /* 0x0011480901007387 */ /* 0x0001e80000100800 */
[----:B------:R2:W-:Y:S01]  /*1870*/  STL [R1+0x114c], R8 ;  /* 0x00114c0801007387 */ /* 0x0005e20000100800 */
[C---:B-1----:R-:W-:Y:S02]  /*1880*/  LOP3.LUT R0, R5.reuse, 0x2a, RZ, 0xfc, !PT ;  /* 0x0000002a05007812 */ /* 0x042fe400078efcff */
[----:B0-----:R-:W-:-:S03]  /*1890*/  LOP3.LUT R9, R5, 0x38, RZ, 0xfc, !PT ;  /* 0x0000003805097812 */ /* 0x001fc600078efcff */
[----:B------:R0:W-:Y:S01]  /*18a0*/  STL [R1+0x1150], R0 ;  /* 0x0011500001007387 */ /* 0x0001e20000100800 */
[----:B--2---:R-:W-:-:S03]  /*18b0*/  LOP3.LUT R8, R5, 0x30, RZ, 0xfc, !PT ;  /* 0x0000003005087812 */ /* 0x004fc600078efcff */
[----:B------:R-:W-:Y:S04]  /*18c0*/  STL [R1+0x1154], R27 ;  /* 0x0011541b01007387 */ /* 0x000fe80000100800 */
[----:B------:R1:W-:Y:S01]  /*18d0*/  STL [R1+0x115c], R8 ;  /* 0x00115c0801007387 */ /* 0x0003e20000100800 */
[----:B0-----:R-:W-:-:S03]  /*18e0*/  LOP3.LUT R0, R5, 0x32, RZ, 0xfc, !PT ;  /* 0x0000003205007812 */ /* 0x001fc600078efcff */
[----:B------:R-:W-:Y:S04]  /*18f0*/  STL [R1+0x1158], R29 ;  /* 0x0011581d01007387 */ /* 0x000fe80000100800 */
[----:B------:R0:W-:Y:S01]  /*1900*/  STL [R1+0x1160], R0 ;  /* 0x0011600001007387 */ /* 0x0001e20000100800 */
[----:B-1----:R-:W-:-:S05]  /*1910*/  LOP3.LUT R8, R5, 0x34, RZ, 0xfc, !PT ;  /* 0x0000003405087812 */ /* 0x002fca00078efcff */
[----:B------:R1:W-:Y:S01]  /*1920*/  STL [R1+0x1164], R8 ;  /* 0x0011640801007387 */ /* 0x0003e20000100800 */
[----:B0-----:R-:W-:-:S05]  /*1930*/  LOP3.LUT R0, R5, 0x36, RZ, 0xfc, !PT ;  /* 0x0000003605007812 */ /* 0x001fca00078efcff */
[----:B------:R0:W-:Y:S01]  /*1940*/  STL [R1+0x1168], R0 ;  /* 0x0011680001007387 */ /* 0x0001e20000100800 */
[----:B-1----:R-:W-:-:S03]  /*1950*/  LOP3.LUT R8, R5, 0x3a, RZ, 0xfc, !PT ;  /* 0x0000003a05087812 */ /* 0x002fc600078efcff */
[----:B------:R1:W-:Y:S04]  /*1960*/  STL [R1+0x116c], R9 ;  /* 0x00116c0901007387 */ /* 0x0003e80000100800 */
[----:B------:R2:W-:Y:S01]  /*1970*/  STL [R1+0x1170], R8 ;  /* 0x0011700801007387 */ /* 0x0005e20000100800 */
[C---:B0-----:R-:W-:Y:S02]  /*1980*/  LOP3.LUT R0, R5.reuse, 0x3c, RZ, 0xfc, !PT ;  /* 0x0000003c05007812 */ /* 0x041fe400078efcff */
[----:B-1----:R-:W-:-:S03]  /*1990*/  LOP3.LUT R9, R5, 0x3e, RZ, 0xfc, !PT ;  /* 0x0000003e05097812 */ /* 0x002fc600078efcff */
[----:B------:R0:W-:Y:S01]  /*19a0*/  STL [R1+0x1174], R0 ;  /* 0x0011740001007387 */ /* 0x0001e20000100800 */
[----:B--2---:R-:W-:-:S03]  /*19b0*/  LOP3.LUT R8, R5, 0x40, RZ, 0xfc, !PT ;  /* 0x0000004005087812 */ /* 0x004fc600078efcff */
        /* <DEDUP_REMOVED lines=109> */
[----:B------:R-:W-:Y:S01]  /*2090*/  STL [R1+0x1250], R24 ;  /* 0x0012501801007387 */ /* 0x000fe20000100800 */
[C---:B0-----:R-:W-:Y:S02]  /*20a0*/  LOP3.LUT R0, R5.reuse, 0xae, RZ, 0xfc, !PT ;  /* 0x000000ae05007812 */ /* 0x041fe400078efcff */
[----:B-1----:R-:W-:-:S03]  /*20b0*/  LOP3.LUT R9, R5, 0xb4, RZ, 0xfc, !PT ;  /* 0x000000b405097812 */ /* 0x002fc600078efcff */
[----:B------:R0:W-:Y:S04]  /*20c0*/  STL [R1+0x1258], R0 ;  /* 0x0012580001007387 */ /* 0x0001e80000100800 */
[----:B------:R1:W-:Y:S01]  /*20d0*/  STL [R1+0x125c], R8 ;  /* 0x00125c0801007387 */ /* 0x0003e20000100800 */
[C---:B0-----:R-:W-:Y:S02]  /*20e0*/  LOP3.LUT R0, R5.reuse, 0xb2, RZ, 0xfc, !PT ;  /* 0x000000b205007812 */ /* 0x041fe400078efcff */
[----:B-1----:R-:W-:-:S03]  /*20f0*/  LOP3.LUT R8, R5, 0xb6, RZ, 0xfc, !PT ;  /* 0x000000b605087812 */ /* 0x002fc600078efcff */
[----:B------:R0:W-:Y:S04]  /*2100*/  STL [R1+0x1260], R0 ;  /* 0x0012600001007387 */ /* 0x0001e80000100800 */
        /* <DEDUP_REMOVED lines=56> */
[----:B0-----:R-:W-:-:S03]  /*2490*/  LOP3.LUT R0, R5, 0xf0, RZ, 0xfc, !PT ;  /* 0x000000f005007812 */ /* 0x001fc600078efcff */
[----:B------:R0:W-:Y:S01]  /*24a0*/  STL [R1+0x12d8], R8 ;  /* 0x0012d80801007387 */ /* 0x0001e20000100800 */
[----:B-1----:R-:W-:-:S03]  /*24b0*/  LOP3.LUT R9, R5, 0xf6, RZ, 0xfc, !PT ;  /* 0x000000f605097812 */ /* 0x002fc600078efcff */
        /* <DEDUP_REMOVED lines=60> */
[----:B0-----:R-:W-:-:S03]  /*2880*/  LOP3.LUT R8, R5, 0x130, RZ, 0xfc, !PT ;  /* 0x0000013005087812 */ /* 0x001fc600078efcff */
[----:B------:R-:W-:Y:S01]  /*2890*/  STL [R1+0x1354], R22 ;  /* 0x0013541601007387 */ /* 0x000fe20000100800 */
[----:B-1----:R-:W-:-:S03]  /*28a0*/  LOP3.LUT R0, R5, 0x132, RZ, 0xfc, !PT ;  /* 0x0000013205007812 */ /* 0x002fc600078efcff */
[----:B------:R0:W-:Y:S01]  /*28b0*/  STL [R1+0x135c], R8 ;  /* 0x00135c0801007387 */ /* 0x0001e20000100800 */
[----:B--2---:R-:W-:-:S03]  /*28c0*/  LOP3.LUT R9, R5, 0x136, RZ, 0xfc, !PT ;  /* 0x0000013605097812 */ /* 0x004fc600078efcff */
        /* <DEDUP_REMOVED lines=145> */
[----:B------:R0:W-:Y:S01]  /*31e0*/  STL [R1+0x1484], R4 ;  /* 0x0014840401007387 */ /* 0x0001e20000100800 */
[C---:B-1----:R-:W-:Y:S02]  /*31f0*/  LOP3.LUT R7, R5.reuse, 0x1c4, RZ, 0xfc, !PT ;  /* 0x000001c405077812 */ /* 0x042fe400078efcff */
[----:B--2---:R-:W-:-:S03]  /*3200*/  LOP3.LUT R0, R5, 0x1c6, RZ, 0xfc, !PT ;  /* 0x000001c605007812 */ /* 0x004fc600078efcff */
        /* <DEDUP_REMOVED lines=42> */
[----:B------:R-:W-:Y:S01]  /*34b0*/  STL [R1+0x14e4], R7 ;  /* 0x0014e40701007387 */ /* 0x000fe20000100800 */
[----:B--2---:R-:W-:-:S03]  /*34c0*/  LOP3.LUT R4, R5, 0x1f2, RZ, 0xfc, !PT ;  /* 0x000001f205047812 */ /* 0x004fc600078efcff */
[----:B------:R0:W-:Y:S04]  /*34d0*/  STL [R1+0x14f0], R0 ;  /* 0x0014f00001007387 */ /* 0x0001e80000100800 */
[----:B------:R-:W-:Y:S01]  /*34e0*/  STL [R1+0x14f4], R4 ;  /* 0x0014f40401007387 */ /* 0x000fe20000100800 */
[----:B0-----:R-:W-:-:S05]  /*34f0*/  LOP3.LUT R0, R5, 0x1f6, RZ, 0xfc, !PT ;  /* 0x000001f605007812 */ /* 0x001fca00078efcff */
[----:B------:R0:W-:Y:S04]  /*3500*/  STL [R1+0x1494], R0 ;  /* 0x0014940001007387 */ /* 0x0001e80000100800 */
[----:B------:R1:W-:Y:S04]  /*3510*/  STL [R1+0x1498], R9 ;  /* 0x0014980901007387 */ /* 0x0003e80000100800 */
[----:B------:R1:W-:Y:S01]  /*3520*/  STL [R1+0x1490], R10 ;  /* 0x0014900a01007387 */ /* 0x0003e20000100800 */
[----:B0-----:R-:W-:-:S03]  /*3530*/  LOP3.LUT R0, R5, 0x1fe, RZ, 0xfc, !PT ;  /* 0x000001fe05007812 */ /* 0x001fc600078efcff */
[----:B------:R1:W-:Y:S04]  /*3540*/  STL [R1+0x147c], R11 ;  /* 0x00147c0b01007387 */ /* 0x0003e80000100800 */
[----:B------:R1:W-:Y:S04]  /*3550*/  STL [R1+0x1138], R0 ;  /* 0x0011380001007387 */ /* 0x0003e80000100800 */
[----:B------:R1:W-:Y:S01]  /*3560*/  STL [R1+0x1384], R8 ;  /* 0x0013840801007387 */ /* 0x0003e20000100800 */
[----:B----4-:R-:W-:Y:S05]  /*3570*/  BRA.U !UP0, `(.L_x_0) ;  /* 0x00000389083c7547 */ /* 0x010fea000b800000 */
[----:B------:R-:W-:Y:S01]  /*3580*/  IABS R26, R3 ;  /* 0x00000003001a7213 */ /* 0x000fe20000000000 */
[----:B------:R0:W-:Y:S01]  /*3590*/  STL [R1+0x16ac], R3 ;  /* 0x0016ac0301007387 */ /* 0x0001e20000100800 */
[----:B------:R-:W-:Y:S01]  /*35a0*/  IABS R28, R2 ;  /* 0x00000002001c7213 */ /* 0x000fe20000000000 */
[----:B------:R-:W-:Y:S01]  /*35b0*/  IMAD.MOV.U32 R6, RZ, RZ, RZ ;  /* 0x000000ffff067224 */ /* 0x000fe200078e00ff */
[----:B------:R-:W-:Y:S01]  /*35c0*/  IABS R29, R29 ;  /* 0x0000001d001d7213 */ /* 0x000fe20000000000 */
[----:B------:R-:W2:Y:S01]  /*35d0*/  LDCU UR8, c[0x0][0x3a8] ;  /* 0x00007500ff0877ac */ /* 0x000ea20008000800 */
[----:B------:R-:W-:Y:S02]  /*35e0*/  IABS R27, R27 ;  /* 0x0000001b001b7213 */ /* 0x000fe40000000000 */
[----:B------:R-:W-:Y:S01]  /*35f0*/  IABS R12, R12 ;  /* 0x0000000c000c7213 */ /* 0x000fe20000000000 */
[----:B------:R-:W3:Y:S01]  /*3600*/  LDCU UR9, c[0x0][0x3ac] ;  /* 0x00007580ff0977ac */ /* 0x000ee20008000800 */
[----:B0-----:R-:W4:Y:S01]  /*3610*/  LDL R3, [R1+0x1138] ;  /* 0x0011380001037983 */ /* 0x001f220000100800 */
[----:B------:R-:W0:Y:S01]  /*3620*/  I2F.RP R4, R26 ;  /* 0x0000001a00047306 */ /* 0x000e220000209400 */
[----:B------:R-:W-:Y:S01]  /*3630*/  IABS R17, R17 ;  /* 0x0000001100117213 */ /* 0x000fe20000000000 */
[----:B------:R-:W5:Y:S01]  /*3640*/  LDCU.64 UR12, c[0x0][0x388] ;  /* 0x00007100ff0c77ac */ /* 0x000f620008000a00 */
[----:B------:R1:W-:Y:S01]  /*3650*/  STL [R1+0x16b4], R2 ;  /* 0x0016b40201007387 */ /* 0x0003e20000100800 */
[----:B------:R-:W2:Y:S04]  /*3660*/  LDCU UR14, c[0x0][0x3a4] ;  /* 0x00007480ff0e77ac */ /* 0x000ea80008000800 */
[----:B-1----:R-:W1:Y:S01]  /*3670*/  I2F.RP R0, R28 ;  /* 0x0000001c00007306 */ /* 0x002e620000209400 */
[----:B------:R-:W1:Y:S01]  /*3680*/  LDCU.64 UR16, c[0x0][0x380] ;  /* 0x00007000ff1077ac */ /* 0x000e620008000a00 */
[----:B------:R-:W2:Y:S01]  /*3690*/  S2R R2, SR_TID.X ;  /* 0x0000000000027919 */ /* 0x000ea20000002100 */
[----:B------:R-:W2:Y:S05]  /*36a0*/  LDCU UR7, c[0x0][0x3b0] ;  /* 0x00007600ff0777ac */ /* 0x000eaa0008000800 */
[----:B0-----:R-:W0:Y:S08]  /*36b0*/  MUFU.RCP R4, R4 ;  /* 0x0000000400047308 */ /* 0x001e300000001000 */
[----:B-1----:R-:W1:Y:S01]  /*36c0*/  MUFU.RCP R0, R0 ;  /* 0x0000000000007308 */ /* 0x002e620000001000 */
[----:B0-----:R-:W-:-:S07]  /*36d0*/  VIADD R4, R4, 0xffffffe ;  /* 0x0ffffffe04047836 */ /* 0x001fce0000000000 */
[----:B------:R2:W0:Y:S01]  /*36e0*/  F2I.FTZ.U32.TRUNC.NTZ R7, R4 ;  /* 0x0000000400077305 */ /* 0x000422000021f000 */
[----:B-1----:R-:W-:-:S07]  /*36f0*/  VIADD R0, R0, 0xffffffe ;  /* 0x0ffffffe00007836 */ /* 0x002fce0000000000 */
[----:B------:R1:W3:Y:S01]  /*3700*/  F2I.FTZ.U32.TRUNC.NTZ R5, R0 ;  /* 0x0000000000057305 */ /* 0x0002e2000021f000 */
[----:B--2---:R-:W-:Y:S01]  /*3710*/  SHF.R.S32.HI R4, RZ, 0x2, R2 ;  /* 0x00000002ff047819 */ /* 0x004fe20000011402 */
[----:B0-----:R-:W-:-:S03]  /*3720*/  IMAD.MOV R25, RZ, RZ, -R7 ;  /* 0x000000ffff197224 */ /* 0x001fc600078e0a07 */
[----:B-1----:R-:W-:Y:S01]  /*3730*/  SGXT R0, R4, 0x1 ;  /* 0x000000010400781a */ /* 0x002fe20000000200 */
[----:B------:R-:W-:Y:S02]  /*3740*/  IMAD.SHL.U32 R4, R2, 0x20, RZ ;  /* 0x0000002002047824 */ /* 0x000fe400078e00ff */
[----:B------:R-:W-:Y:S01]  /*3750*/  IMAD.MOV.U32 R2, RZ, RZ, R9 ;  /* 0x000000ffff027224 */ /* 0x000fe200078e0009 */
[----:B------:R-:W-:Y:S01]  /*3760*/  LOP3.LUT R0, R0, 0x90, RZ, 0xc0, !PT ;  /* 0x0000009000007812 */ /* 0x000fe200078ec0ff */
[----:B------:R-:W-:-:S03]  /*3770*/  IMAD R25, R25, R26, RZ ;  /* 0x0000001a19197224 */ /* 0x000fc600078e02ff */
[----:B------:R-:W-:Y:S01]  /*3780*/  LOP3.LUT R0, R0, 0x260, R4, 0xf8, !PT ;  /* 0x0000026000007812 */ /* 0x000fe200078ef804 */
[----:B------:R-:W-:Y:S01]  /*3790*/  IMAD.HI.U32 R25, R7, R25, R6 ;  /* 0x0000001907197227 */ /* 0x000fe200078e0006 */
[----:B------:R-:W-:-:S03]  /*37a0*/  IABS R7, R11 ;  /* 0x0000000b00077213 */ /* 0x000fc60000000000 */
[----:B------:R-:W-:Y:S01]  /*37b0*/  IMAD.MOV.U32 R4, RZ, RZ, RZ ;  /* 0x000000ffff047224 */ /* 0x000fe200078e00ff */
[----:B----4-:R-:W-:Y:S01]  /*37c0*/  IABS R9, R3 ;  /* 0x0000000300097213 */ /* 0x010fe20000000000 */
[----:B------:R0:W-:Y:S04]  /*37d0*/  STL [R1+0x16b0], R3 ;  /* 0x0016b00301007387 */ /* 0x0001e80000100800 */
[----:B0-----:R-:W2:Y:S01]  /*37e0*/  LDL R3, [R1+0x1494] ;  /* 0x0014940001037983 */ /* 0x001ea20000100800 */
[----:B------:R-:W-:-:S03]  /*37f0*/  IMAD.HI.U32 R11, R25, R9, RZ ;  /* 0x00000009190b7227 */ /* 0x000fc600078e00ff */
[----:B------:R0:W-:Y:S01]  /*3800*/  STL [R1+0x1a8], R0 ;  /* 0x0001a80001007387 */ /* 0x0001e20000100800 */
[----:B------:R-:W-:-:S03]  /*3810*/  IMAD.MOV R11, RZ, RZ, -R11 ;  /* 0x000000ffff0b7224 */ /* 0x000fc600078e0a0b */
[----:B------:R1:W-:Y:S01]  /*3820*/  STL [R1+0x1704], R28 ;  /* 0x0017041c01007387 */ /* 0x0003e20000100800 */
[----:B0-----:R-:W-:Y:S02]  /*3830*/  IMAD.MOV.U32 R0, RZ, RZ, R8 ;  /* 0x000000ffff007224 */ /* 0x001fe400078e0008 */
[----:B---3--:R-:W-:-:S03]  /*3840*/  IMAD.MOV R8, RZ, RZ, -R5 ;  /* 0x000000ffff087224 */ /* 0x008fc600078e0a05 */
[----:B------:R-:W-:Y:S01]  /*3850*/  IABS R6, R0 ;  /* 0x0000000000067213 */ /* 0x000fe20000000000 */
[----:B------:R-:W-:Y:S01]  /*3860*/  IMAD R8, R8, R28, RZ ;  /* 0x0000001c08087224 */ /* 0x000fe200078e02ff */
[----:B------:R-:W-:Y:S01]  /*3870*/  IABS R0, R10 ;  /* 0x0000000a00007213 */ /* 0x000fe20000000000 */
[----:B-1----:R-:W3:Y:S02]  /*3880*/  LDL R28, [R1+0x14e4] ;  /* 0x0014e400011c7983 */ /* 0x002ee40000100800 */
[----:B------:R-:W-:-:S04]  /*3890*/  IMAD.HI.U32 R5, R5, R8, R4 ;  /* 0x0000000805057227 */ /* 0x000fc800078e0004 */
[C---:B------:R-:W-:Y:S01]  /*38a0*/  IMAD.HI.U32 R10, R25.reuse, R6, RZ ;  /* 0x00000006190a7227 */ /* 0x040fe200078e00ff */
[----:B------:R0:W-:Y:S03]  /*38b0*/  STL [R1+0x50], R5 ;  /* 0x0000500501007387 */ /* 0x0001e60000100800 */
[----:B------:R-:W-:-:S04]  /*38c0*/  IMAD.HI.U32 R8, R25, R7, RZ ;  /* 0x0000000719087227 */ /* 0x000fc800078e00ff */
[----:B0-----:R-:W-:Y:S02]  /*38d0*/  IMAD R5, R26, R11, R9 ;  /* 0x0000000b1a057224 */ /* 0x001fe400078e0209 */
[----:B------:R-:W4:Y:S01]  /*38e0*/  LDL R11, [R1+0x14f4] ;  /* 0x0014f400010b7983 */ /* 0x000f220000100800 */
[----:B------:R-:W-:Y:S02]  /*38f0*/  IMAD.MOV R10, RZ, RZ, -R10 ;  /* 0x000000ffff0a7224 */ /* 0x000fe400078e0a0a */
[----:B------:R-:W-:-:S04]  /*3900*/  IMAD.MOV R8, RZ, RZ, -R8 ;  /* 0x000000ffff087224 */ /* 0x000fc800078e0a08 */
[C---:B------:R-:W-:Y:S02]  /*3910*/  IMAD R7, R26.reuse, R8, R7 ;  /* 0x000000081a077224 */ /* 0x040fe400078e0207 */
[----:B--2---:R-:W-:Y:S02]  /*3920*/  IMAD.MOV.U32 R4, RZ, RZ, R3 ;  /* 0x000000ffff047224 */ /* 0x004fe400078e0003 */
[----:B------:R-:W2:Y:S03]  /*3930*/  LDL R3, [R1+0x14e8] ;  /* 0x0014e80001037983 */ /* 0x000ea60000100800 */
[----:B------:R-:W-:Y:S01]  /*3940*/  IABS R9, R4 ;  /* 0x0000000400097213 */ /* 0x000fe20000000000 */
[----:B------:R0:W-:Y:S01]  /*3950*/  STL [R1+0x4c], R5 ;  /* 0x00004c0501007387 */ /* 0x0001e20000100800 */
[----:B------:R-:W-:Y:S01]  /*3960*/  IABS R4, R2 ;  /* 0x0000000200047213 */ /* 0x000fe20000000000 */
[----:B------:R-:W-:-:S02]  /*3970*/  IMAD R2, R26, R10, R6 ;  /* 0x0000000a1a027224 */ /* 0x000fc400078e0206 */
[----:B------:R-:W-:Y:S01]  /*3980*/  IMAD.MOV.U32 R6, RZ, RZ, R9 ;  /* 0x000000ffff067224 */ /* 0x000fe200078e0009 */
[----:B------:R-:W2:Y:S01]  /*3990*/  LDL R10, [R1+0x14f0] ;  /* 0x0014f000010a7983 */ /* 0x000ea20000100800 */
[----:B0-----:R-:W-:-:S04]  /*39a0*/  IMAD.HI.U32 R5, R25, R0, RZ ;  /* 0x0000000019057227 */ /* 0x001fc800078e00ff */
[----:B------:R-:W-:Y:S02]  /*39b0*/  IMAD.MOV R5, RZ, RZ, -R5 ;  /* 0x000000ffff057224 */ /* 0x000fe400078e0a05 */
[----:B------:R-:W-:Y:S01]  /*39c0*/  IMAD.HI.U32 R8, R25, R6, RZ ;  /* 0x0000000619087227 */ /* 0x000fe200078e00ff */
[----:B------:R0:W-:Y:S03]  /*39d0*/  STL [R1+0x48], R2 ;  /* 0x0000480201007387 */ /* 0x0001e60000100800 */
[----:B------:R-:W-:Y:S02]  /*39e0*/  IMAD R0, R26, R5, R0 ;  /* 0x000000051a007224 */ /* 0x000fe400078e0200 */
[----:B------:R-:W-:Y:S01]  /*39f0*/  IMAD.MOV R8, RZ, RZ, -R8 ;  /* 0x000000ffff087224 */ /* 0x000fe200078e0a08 */
[----:B0-----:R-:W5:Y:S04]  /*3a00*/  LDL R2, [R1+0x14e0] ;  /* 0x0014e00001027983 */ /* 0x001f680000100800 */
[----:B------:R-:W-:Y:S01]  /*3a10*/  STL [R1+0x44], R7 ;  /* 0x0000440701007387 */ /* 0x000fe20000100800 */
[----:B----4-:R-:W-:-:S03]  /*3a20*/  IABS R9, R11 ;  /* 0x0000000b00097213 */ /* 0x010fc60000000000 */
[----:B------:R-:W4:Y:S04]  /*3a30*/  LDL R11, [R1+0x14dc] ;  /* 0x0014dc00010b7983 */ /* 0x000f280000100800 */
[----:B------:R3:W-:Y:S02]  /*3a40*/  STL [R1+0x40], R0 ;  /* 0x0000400001007387 */ /* 0x0007e40000100800 */
[----:B---3--:R-:W-:Y:S01]  /*3a50*/  IABS R0, R28 ;  /* 0x0000001c00007213 */ /* 0x008fe20000000000 */
[----:B------:R-:W-:Y:S02]  /*3a60*/  IMAD R28, R26, R8, R6 ;  /* 0x000000081a1c7224 */ /* 0x000fe400078e0206 */
[----:B------:R-:W3:Y:S01]  /*3a70*/  LDL R6, [R1+0x14ec] ;  /* 0x0014ec0001067983 */ /* 0x000ee20000100800 */
[----:B------:R-:W-:-:S04]  /*3a80*/  IMAD.HI.U32 R5, R25, R4, RZ ;  /* 0x0000000419057227 */ /* 0x000fc800078e00ff */
[----:B------:R-:W-:Y:S01]  /*3a90*/  IMAD.MOV R5, RZ, RZ, -R5 ;  /* 0x000000ffff057224 */ /* 0x000fe200078e0a05 */
[----:B------:R0:W-:Y:S03]  /*3aa0*/  STL [R1+0x3c], R28 ;  /* 0x00003c1c01007387 */ /* 0x0001e60000100800 */
[C---:B------:R-:W-:Y:S02]  /*3ab0*/  IMAD R4, R26.reuse, R5, R4 ;  /* 0x000000051a047224 */ /* 0x040fe400078e0204 */
[C---:B------:R-:W-:Y:S01]  /*3ac0*/  IMAD.HI.U32 R5, R25.reuse, R0, RZ ;  /* 0x0000000019057227 */ /* 0x040fe200078e00ff */
[----:B0-----:R-:W4:Y:S03]  /*3ad0*/  LDL R28, [R1+0x14d0] ;  /* 0x0014d000011c7983 */ /* 0x001f260000100800 */
[----:B------:R-:W-:Y:S01]  /*3ae0*/  IMAD.MOV R5, RZ, RZ, -R5 ;  /* 0x000000ffff057224 */ /* 0x000fe200078e0a05 */
[----:B------:R0:W-:Y:S03]  /*3af0*/  STL [R1+0x38], R4 ;  /* 0x0000380401007387 */ /* 0x0001e60000100800 */
[----:B------:R-:W-:Y:S01]  /*3b00*/  IMAD R0, R26, R5, R0 ;  /* 0x000000051a007224 */ /* 0x000fe200078e0200 */
[----:B--2---:R-:W-:Y:S01]  /*3b10*/  IABS R7, R10 ;  /* 0x0000000a00077213 */ /* 0x004fe20000000000 */
[----:B------:R-:W-:-:S04]  /*3b20*/  IMAD.HI.U32 R10, R25, R9, RZ ;  /* 0x00000009190a7227 */ /* 0x000fc800078e00ff */
[----:B------:R-:W-:Y:S01]  /*3b30*/  IMAD.HI.U32 R8, R25, R7, RZ ;  /* 0x0000000719087227 */ /* 0x000fe200078e00ff */
[----:B0-----:R-:W-:-:S03]  /*3b40*/  IABS R4, R3 ;  /* 0x0000000300047213 */ /* 0x001fc60000000000 */
[----:B------:R-:W-:Y:S02]  /*3b50*/  IMAD.MOV R10, RZ, RZ, -R10 ;  /* 0x000000ffff0a7224 */ /* 0x000fe400078e0a0a */
[----:B------:R-:W-:Y:S02]  /*3b60*/  IMAD.MOV R8, RZ, RZ, -R8 ;  /* 0x000000ffff087224 */ /* 0x000fe400078e0a08 */
[C---:B------:R-:W-:Y:S02]  /*3b70*/  IMAD R3, R26.reuse, R10, R9 ;  /* 0x0000000a1a037224 */ /* 0x040fe400078e0209 */
[----:B------:R-:W-:Y:S01]  /*3b80*/  IMAD R7, R26, R8, R7 ;  /* 0x000000081a077224 */ /* 0x000fe200078e0207 */
[----:B------:R-:W2:Y:S04]  /*3b90*/  LDL R10, [R1+0x14d4] ;  /* 0x0014d400010a7983 */ /* 0x000ea80000100800 */
[----:B------:R0:W-:Y:S01]  /*3ba0*/  STL [R1+0x34], R3 ;  /* 0x0000340301007387 */ /* 0x0001e20000100800 */
[----:B-----5:R-:W-:-:S03]  /*3bb0*/  IABS R9, R2 ;  /* 0x0000000200097213 */ /* 0x020fc60000000000 */
[----:B0-----:R-:W5:Y:S04]  /*3bc0*/  LDL R3, [R1+0x14c4] ;  /* 0x0014c40001037983 */ /* 0x001f680000100800 */
[----:B------:R-:W-:Y:S04]  /*3bd0*/  STL [R1+0x30], R7 ;  /* 0x0000300701007387 */ /* 0x000fe80000100800 */
[----:B------:R-:W5:Y:S01]  /*3be0*/  LDL R2, [R1+0x14c8] ;  /* 0x0014c80001027983 */ /* 0x000f620000100800 */
[----:B---3--:R-:W-:-:S05]  /*3bf0*/  IABS R6, R6 ;  /* 0x0000000600067213 */ /* 0x008fca0000000000 */
[----:B------:R-:W-:Y:S01]  /*3c00*/  IMAD.HI.U32 R8, R25, R6, RZ ;  /* 0x0000000619087227 */ /* 0x000fe200078e00ff */
[----:B------:R4:W-:Y:S03]  /*3c10*/  STL [R1+0x2c], R0 ;  /* 0x00002c0001007387 */ /* 0x0009e60000100800 */
[----:B------:R-:W-:Y:S01]  /*3c20*/  IMAD.MOV R8, RZ, RZ, -R8 ;  /* 0x000000ffff087224 */ /* 0x000fe200078e0a08 */
[----:B----4-:R-:W-:-:S03]  /*3c30*/  IABS R0, R11 ;  /* 0x0000000b00007213 */ /* 0x010fc60000000000 */
[----:B------:R-:W-:Y:S02]  /*3c40*/  IMAD R11, R26, R8, R6 ;  /* 0x000000081a0b7224 */ /* 0x000fe400078e0206 */
[----:B------:R-:W3:Y:S01]  /*3c50*/  LDL R6, [R1+0x14d8] ;  /* 0x0014d80001067983 */ /* 0x000ee20000100800 */
[----:B------:R-:W-:-:S04]  /*3c60*/  IMAD.HI.U32 R5, R25, R4, RZ ;  /* 0x0000000419057227 */ /* 0x000fc800078e00ff */
[----:B------:R-:W-:-:S04]  /*3c70*/  IMAD.MOV R5, RZ, RZ, -R5 ;  /* 0x000000ffff057224 */ /* 0x000fc800078e0a05 */
[----:B------:R-:W-:Y:S02]  /*3c80*/  IMAD R4, R26, R5, R4 ;  /* 0x000000051a047224 */ /* 0x000fe400078e0204 */
[----:B------:R-:W-:Y:S01]  /*3c90*/  IMAD.HI.U32 R5, R25, R0, RZ ;  /* 0x0000000019057227 */ /* 0x000fe200078e00ff */
[----:B------:R0:W-:Y:S03]  /*3ca0*/  STL [R1+0x28], R11 ;  /* 0x0000280b01007387 */ /* 0x0001e60000100800 */
[----:B------:R-:W-:-:S04]  /*3cb0*/  IMAD.MOV R5, RZ, RZ, -R5 ;  /* 0x000000ffff057224 */ /* 0x000fc800078e0a05 */
[----:B------:R-:W-:Y:S01]  /*3cc0*/  IMAD R0, R26, R5, R0 ;  /* 0x000000051a007224 */ /* 0x000fe200078e0200 */
[----:B0-----:R-:W4:Y:S04]  /*3cd0*/  LDL R11, [R1+0x149c] ;  /* 0x00149c00010b7983 */ /* 0x001f280000100800 */
[----:B------:R0:W-:Y:S02]  /*3ce0*/  STL [R1+0x24], R4 ;  /* 0x0000240401007387 */ /* 0x0001e40000100800 */
[----:B0-----:R-:W-:Y:S02]  /*3cf0*/  IABS R4, R28 ;  /* 0x0000001c00047213 */ /* 0x001fe40000000000 */
[----:B--2---:R-:W-:Y:S01]  /*3d00*/  IABS R7, R10 ;  /* 0x0000000a00077213 */ /* 0x004fe20000000000 */
[----:B------:R-:W-:-:S04]  /*3d10*/  IMAD.HI.U32 R10, R25, R9, RZ ;  /* 0x00000009190a7227 */ /* 0x000fc800078e00ff */
[----:B------:R-:W-:-:S04]  /*3d20*/  IMAD.HI.U32 R8, R25, R7, RZ ;  /* 0x0000000719087227 */ /* 0x000fc800078e00ff */
[----:B------:R-:W-:Y:S02]  /*3d30*/  IMAD.MOV R10, RZ, RZ, -R10 ;  /* 0x000000ffff0a7224 */ /* 0x000fe400078e0a0a */
[----:B------:R-:W-:Y:S02]  /*3d40*/  IMAD.MOV R8, RZ, RZ, -R8 ;  /* 0x000000ffff087224 */ /* 0x000fe400078e0a08 */
[C---:B------:R-:W-:Y:S02]  /*3d50*/  IMAD R9, R26.reuse, R10, R9 ;  /* 0x0000000a1a097224 */ /* 0x040fe400078e0209 */
[----:B------:R-:W-:Y:S01]  /*3d60*/  IMAD R7, R26, R8, R7 ;  /* 0x000000081a077224 */ /* 0x000fe200078e0207 */
[----:B------:R-:W2:Y:S04]  /*3d70*/  LDL R10, [R1+0x14cc] ;  /* 0x0014cc00010a7983 */ /* 0x000ea80000100800 */
[----:B------:R5:W-:Y:S04]  /*3d80*/  STL [R1+0x20], R9 ;  /* 0x0000200901007387 */ /* 0x000be80000100800 */
[----:B------:R-:W2:Y:S04]  /*3d90*/  LDL R28, [R1+0x14bc] ;  /* 0x0014bc00011c7983 */ /* 0x000ea80000100800 */
[----:B------:R-:W-:Y:S01]  /*3da0*/  STL [R1+0x1c], R7 ;  /* 0x00001c0701007387 */ /* 0x000fe20000100800 */
[----:B-----5:R-:W-:-:S03]  /*3db0*/  IABS R9, R3 ;  /* 0x0000000300097213 */ /* 0x020fc60000000000 */
[----:B------:R-:W5:Y:S04]  /*3dc0*/  LDL R3, [R1+0x14b4] ;  /* 0x0014b40001037983 */ /* 0x000f680000100800 */
[----:B------:R0:W-:Y:S01]  /*3dd0*/  STL [R1+0x18], R0 ;  /* 0x0000180001007387 */ /* 0x0001e20000100800 */
[----:B---3--:R-:W-:-:S05]  /*3de0*/  IABS R6, R6 ;  /* 0x0000000600067213 */ /* 0x008fca0000000000 */
[----:B------:R-:W-:Y:S01]  /*3df0*/  IMAD.HI.U32 R8, R25, R6, RZ ;  /* 0x0000000619087227 */ /* 0x000fe200078e00ff */
[----:B0-----:R-:W-:-:S03]  /*3e00*/  IABS R0, R2 ;  /* 0x0000000200007213 */ /* 0x001fc60000000000 */
[----:B------:R-:W-:-:S04]  /*3e10*/  IMAD.MOV R8, RZ, RZ, -R8 ;  /* 0x000000ffff087224 */ /* 0x000fc800078e0a08 */
        /* <DEDUP_REMOVED lines=9> */
[----:B0-----:R-:W5:Y:S04]  /*3eb0*/  LDL R2, [R1+0x14ac] ;  /* 0x0014ac0001027983 */ /* 0x001f680000100800 */
[----:B------:R4:W-:Y:S02]  /*3ec0*/  STL [R1+0x3a4], R4 ;  /* 0x0003a40401007387 */ /* 0x0009e40000100800 */
[----:B----4-:R-:W-:Y:S02]  /*3ed0*/  IABS R4, R11 ;  /* 0x0000000b00047213 */ /* 0x010fe40000000000 */
        /* <DEDUP_REMOVED lines=9> */
[----:B------:R-:W4:Y:S04]  /*3f70*/  LDL R11, [R1+0x14a8] ;  /* 0x0014a800010b7983 */ /* 0x000f280000100800 */
[----:B------:R-:W-:Y:S01]  /*3f80*/  STL [R1+0x398], R7 ;  /* 0x0003980701007387 */ /* 0x000fe20000100800 */
[----:B0-----:R-:W-:-:S03]  /*3f90*/  IABS R9, R28 ;  /* 0x0000001c00097213 */ /* 0x001fc60000000000 */
[----:B------:R-:W4:Y:S04]  /*3fa0*/  LDL R28, [R1+0x14a0] ;  /* 0x0014a000011c7983 */ /* 0x000f280000100800 */
[----:B------:R5:W-:Y:S01]  /*3fb0*/  STL [R1+0x39c], R0 ;  /* 0x00039c0001007387 */ /* 0x000be20000100800 */
[----:B---3--:R-:W-:-:S05]  /*3fc0*/  IABS R6, R6 ;  /* 0x0000000600067213 */ /* 0x008fca0000000000 */
[----:B------:R-:W-:Y:S01]  /*3fd0*/  IMAD.HI.U32 R8, R25, R6, RZ ;  /* 0x0000000619087227 */ /* 0x000fe200078e00ff */
[----:B-----5:R-:W-:-:S03]  /*3fe0*/  IABS R0, R3 ;  /* 0x0000000300007213 */ /* 0x020fc60000000000 */
[----:B------:R-:W-:-:S04]  /*3ff0*/  IMAD.MOV R8, RZ, RZ, -R8 ;  /* 0x000000ffff087224 */ /* 0x000fc800078e0a08 */
[----:B------:R-:W-:Y:S02]  /*4000*/  IMAD R3, R26, R8, R6 ;  /* 0x000000081a037224 */ /* 0x000fe400078e0206 */
[----:B------:R-:W3:Y:S01]  /*4010*/  LDL R6, [R1+0x14b0] ;  /* 0x0014b00001067983 */ /* 0x000ee20000100800 */
[----:B------:R-:W-:-:S04]  /*4020*/  IMAD.HI.U32 R5, R25, R4, RZ ;  /* 0x0000000419057227 */ /* 0x000fc800078e00ff */
[----:B------:R-:W-:Y:S01]  /*4030*/  IMAD.MOV R5, RZ, RZ, -R5 ;  /* 0x000000ffff057224 */ /* 0x000fe200078e0a05 */
[----:B------:R0:W-:Y:S03]  /*4040*/  STL [R1+0x394], R3 ;  /* 0x0003940301007387 */ /* 0x0001e60000100800 */
[C---:B------:R-:W-:Y:S02]  /*4050*/  IMAD R4, R26.reuse, R5, R4 ;  /* 0x000000051a047224 */ /* 0x040fe400078e0204 */
[----:B------:R-:W-:Y:S01]  /*4060*/  IMAD.HI.U32 R5, R25, R0, RZ ;  /* 0x0000000019057227 */ /* 0x000fe200078e00ff */
[----:B0-----:R-:W5:Y:S03]  /*4070*/  LDL R3, [R1+0x1484] ;  /* 0x0014840001037983 */ /* 0x001f660000100800 */
[----:B------:R-:W-:Y:S01]  /*4080*/  IMAD.MOV R5, RZ, RZ, -R5 ;  /* 0x000000ffff057224 */ /* 0x000fe200078e0a05 */
[----:B------:R0:W-:Y:S03]  /*4090*/  STL [R1+0x38c], R4 ;  /* 0x00038c0401007387 */ /* 0x0001e60000100800 */
[----:B------:R-:W-:Y:S01]  /*40a0*/  IMAD R0, R26, R5, R0 ;  /* 0x000000051a007224 */ /* 0x000fe200078e0200 */
[----:B0-----:R-:W-:-:S02]  /*40b0*/  IABS R4, R2 ;  /* 0x0000000200047213 */ /* 0x001fc40000000000 */
[----:B--2---:R-:W-:Y:S01]  /*40c0*/  IABS R7, R10 ;  /* 0x0000000a00077213 */ /* 0x004fe20000000000 */
[----:B------:R-:W-:-:S04]  /*40d0*/  IMAD.HI.U32 R10, R25, R9, RZ ;  /* 0x00000009190a7227 */ /* 0x000fc800078e00ff */
[----:B------:R-:W-:-:S04]  /*40e0*/  IMAD.HI.U32 R8, R25, R7, RZ ;  /* 0x0000000719087227 */ /* 0x000fc800078e00ff */
[----:B------:R-:W-:Y:S02]  /*40f0*/  IMAD.MOV R10, RZ, RZ, -R10 ;  /* 0x000000ffff0a7224 */ /* 0x000fe400078e0a0a */
[----:B------:R-:W-:Y:S02]  /*4100*/  IMAD.MOV R8, RZ, RZ, -R8 ;  /* 0x000000ffff087224 */ /* 0x000fe400078e0a08 */
[C---:B------:R-:W-:Y:S02]  /*4110*/  IMAD R2, R26.reuse, R10, R9 ;  /* 0x0000000a1a027224 */ /* 0x040fe400078e0209 */
[----:B------:R-:W-:Y:S01]  /*4120*/  IMAD R7, R26, R8, R7 ;  /* 0x000000081a077224 */ /* 0x000fe200078e0207 */
[----:B------:R-:W2:Y:S01]  /*4130*/  LDL R10, [R1+0x14a4] ;  /* 0x0014a400010a7983 */ /* 0x000ea20000100800 */
[----:B----4-:R-:W-:-:S03]  /*4140*/  IABS R9, R11 ;  /* 0x0000000b00097213 */ /* 0x010fc60000000000 */
[----:B------:R0:W-:Y:S04]  /*4150*/  STL [R1+0x37c], R2 ;  /* 0x00037c0201007387 */ /* 0x0001e80000100800 */
[----:B0-----:R-:W4:Y:S04]  /*4160*/  LDL R2, [R1+0x1488] ;  /* 0x0014880001027983 */ /* 0x001f280000100800 */
[----:B------:R-:W-:Y:S04]  /*4170*/  STL [R1+0x384], R7 ;  /* 0x0003840701007387 */ /* 0x000fe80000100800 */
[----:B------:R-:W4:Y:S01]  /*4180*/  LDL R11, [R1+0x13f0] ;  /* 0x0013f000010b7983 */ /* 0x000f220000100800 */
[----:B---3--:R-:W-:-:S05]  /*4190*/  IABS R6, R6 ;  /* 0x0000000600067213 */ /* 0x008fca0000000000 */
[----:B------:R-:W-:Y:S01]  /*41a0*/  IMAD.HI.U32 R8, R25, R6, RZ ;  /* 0x0000000619087227 */ /* 0x000fe200078e00ff */
[----:B------:R0:W-:Y:S03]  /*41b0*/  STL [R1+0x388], R0 ;  /* 0x0003880001007387 */ /* 0x0001e60000100800 */
[----:B------:R-:W-:Y:S01]  /*41c0*/  IMAD.MOV R8, RZ, RZ, -R8 ;  /* 0x000000ffff087224 */ /* 0x000fe200078e0a08 */
[----:B0-----:R-:W-:-:S03]  /*41d0*/  IABS R0, R28 ;  /* 0x0000001c00007213 */ /* 0x001fc60000000000 */
[----:B------:R-:W-:Y:S02]  /*41e0*/  IMAD R28, R26, R8, R6 ;  /* 0x000000081a1c7224 */ /* 0x000fe400078e0206 */
[----:B------:R-:W3:Y:S01]  /*41f0*/  LDL R6, [R1+0x1480] ;  /* 0x0014800001067983 */ /* 0x000ee20000100800 */
[----:B------:R-:W-:-:S04]  /*4200*/  IMAD.HI.U32 R5, R25, R4, RZ ;  /* 0x0000000419057227 */ /* 0x000fc800078e00ff */
[----:B------:R-:W-:Y:S01]  /*4210*/  IMAD.MOV R5, RZ, RZ, -R5 ;  /* 0x000000ffff057224 */ /* 0x000fe200078e0a05 */
[----:B------:R0:W-:Y:S03]  /*4220*/  STL [R1+0x380], R28 ;  /* 0x0003801c01007387 */ /* 0x0001e60000100800 */
[C---:B------:R-:W-:Y:S02]  /*4230*/  IMAD R4, R26.reuse, R5, R4 ;  /* 0x000000051a047224 */ /* 0x040fe400078e0204 */
[----:B------:R-:W-:Y:S01]  /*4240*/  IMAD.HI.U32 R5, R25, R0, RZ ;  /* 0x0000000019057227 */ /* 0x000fe200078e00ff */
[----:B0-----:R-:W3:Y:S03]  /*4250*/  LDL R28, [R1+0x1408] ;  /* 0x00140800011c7983 */ /* 0x001ee60000100800 */
[----:B------:R-:W-:Y:S01]  /*4260*/  IMAD.MOV R5, RZ, RZ, -R5 ;  /* 0x000000ffff057224 */ /* 0x000fe200078e0a05 */
[----:B------:R5:W-:Y:S03]  /*4270*/  STL [R1+0x378], R4 ;  /* 0x0003780401007387 */ /* 0x000be60000100800 */
[----:B------:R-:W-:Y:S01]  /*4280*/  IMAD R0, R26, R5, R0 ;  /* 0x000000051a007224 */ /* 0x000fe200078e0200 */
[----:B-----5:R-:W-:-:S02]  /*4290*/  IABS R4, R3 ;  /* 0x0000000300047213 */ /* 0x020fc40000000000 */
        /* <DEDUP_REMOVED lines=41> */
[----:B----4-:R-:W-:-:S03]  /*4530*/  IABS R9, R3 ;  /* 0x0000000300097213 */ /* 0x010fc60000000000 */
        /* <DEDUP_REMOVED lines=29> */
[----:B0-----:R-:W-:-:S03]  /*4710*/  IABS R9, R28 ;  /* 0x0000001c00097213 */ /* 0x001fc60000000000 */
[----:B------:R-:W2:Y:S04]  /*4720*/  LDL R28, [R1+0x144c] ;  /* 0x00144c00011c7983 */ /* 0x000ea80000100800 */
[----:B------:R4:W-:Y:S01]  /*4730*/  STL [R1+0x34c], R0 ;  /* 0x00034c0001007387 */ /* 0x0009e20000100800 */
[----:B---3--:R-:W-:-:S05]  /*4740*/  IABS R6, R6 ;  /* 0x0000000600067213 */ /* 0x008fca0000000000 */
[----:B------:R-:W-:Y:S01]  /*4750*/  IMAD.HI.U32 R8, R25, R6, RZ ;  /* 0x0000000619087227 */ /* 0x000fe200078e00ff */
[----:B----4-:R-:W-:-:S03]  /*4760*/  IABS R0, R3 ;  /* 0x0000000300007213 */ /* 0x010fc60000000000 */
        /* <DEDUP_REMOVED lines=8> */
[----:B0-----:R-:W4:Y:S03]  /*47f0*/  LDL R3, [R1+0x1444] ;  /* 0x0014440001037983 */ /* 0x001f260000100800 */
        /* <DEDUP_REMOVED lines=12> */
[----:B------:R-:W-:-:S03]  /*48c0*/  IABS R9, R11 ;  /* 0x0000000b00097213 */ /* 0x000fc60000000000 */
[----:B------:R0:W-:Y:S04]  /*48d0*/  STL [R1+0x32c], R2 ;  /* 0x00032c0201007387 */ /* 0x0001e80000100800 */
[----:B0-----:R-:W5:Y:S04]  /*48e0*/  LDL R2, [R1+0x1440] ;  /* 0x0014400001027983 */ /* 0x001f680000100800 */
[----:B------:R-:W-:Y:S04]  /*48f0*/  STL [R1+0x334], R7 ;  /* 0x0003340701007387 */ /* 0x000fe80000100800 */
[----:B------:R-:W5:Y:S01]  /*4900*/  LDL R11, [R1+0x1438] ;  /* 0x00143800010b7983 */ /* 0x000f620000100800 */
        /* <DEDUP_REMOVED lines=16> */
[----:B----4-:R-:W-:-:S02]  /*4a10*/  IABS R4, R3 ;  /* 0x0000000300047213 */ /* 0x010fc40000000000 */
        /* <DEDUP_REMOVED lines=8> */
[----:B-----5:R-:W-:-:S03]  /*4aa0*/  IABS R9, R2 ;  /* 0x0000000200097213 */ /* 0x020fc60000000000 */
        /* <DEDUP_REMOVED lines=163> */
[C---:B------:R-:W-:Y:S02]  /*54e0*/  IMAD R4, R26.reuse, R5, R4 ;  /* 0x000000051a047224 */ /* 0x040fe400078e0204 */
[----:B------:R-:W-:Y:S01]  /*54f0*/  IMAD.HI.U32 R5, R25, R0, RZ ;  /* 0x0000000019057227 */ /* 0x000fe200078e00ff */
[----:B------:R0:W-:Y:S03]  /*5500*/  STL [R1+0x2b8], R2 ;  /* 0x0002b80201007387 */ /* 0x0001e60000100800 */
[----:B------:R-:W-:Y:S01]  /*5510*/  IMAD.MOV R5, RZ, RZ, -R5 ;  /* 0x000000ffff057224 */ /* 0x000fe200078e0a05 */
[----:B0-----:R-:W5:Y:S03]  /*5520*/  LDL R2, [R1+0x13a8] ;  /* 0x0013a80001027983 */ /* 0x001f660000100800 */
[----:B------:R-:W-:Y:S01]  /*5530*/  IMAD R0, R26, R5, R0 ;  /* 0x000000051a007224 */ /* 0x000fe200078e0200 */
[----:B------:R0:W-:Y:S02]  /*5540*/  STL [R1+0x2b0], R4 ;  /* 0x0002b00401007387 */ /* 0x0001e40000100800 */
[----:B0-----:R-:W-:-:S02]  /*5550*/  IABS R4, R11 ;  /* 0x0000000b00047213 */ /* 0x001fc40000000000 */
[----:B--2---:R-:W-:Y:S01]  /*5560*/  IABS R7, R10 ;  /* 0x0000000a00077213 */ /* 0x004fe20000000000 */
[----:B------:R-:W-:-:S04]  /*5570*/  IMAD.HI.U32 R10, R25, R9, RZ ;  /* 0x00000009190a7227 */ /* 0x000fc800078e00ff */
[----:B------:R-:W-:-:S04]  /*5580*/  IMAD.HI.U32 R8, R25, R7, RZ ;  /* 0x0000000719087227 */ /* 0x000fc800078e00ff */
[----:B------:R-:W-:Y:S02]  /*5590*/  IMAD.MOV R10, RZ, RZ, -R10 ;  /* 0x000000ffff0a7224 */ /* 0x000fe400078e0a0a */
[----:B------:R-:W-:Y:S02]  /*55a0*/  IMAD.MOV R8, RZ, RZ, -R8 ;  /* 0x000000ffff087224 */ /* 0x000fe400078e0a08 */
[C---:B------:R-:W-:Y:S02]  /*55b0*/  IMAD R9, R26.reuse, R10, R9 ;  /* 0x0000000a1a097224 */ /* 0x040fe400078e0209 */
[----:B------:R-:W2:Y:S01]  /*55c0*/  LDL R10, [R1+0x13b4] ;  /* 0x0013b400010a7983 */ /* 0x000ea20000100800 */
[----:B------:R-:W-:-:S03]  /*55d0*/  IMAD R7, R26, R8, R7 ;  /* 0x000000081a077224 */ /* 0x000fc600078e0207 */
        /* <DEDUP_REMOVED lines=15> */
[----:B------:R-:W-:Y:S02]  /*56d0*/  IMAD R4, R26, R5, R4 ;  /* 0x000000051a047224 */ /* 0x000fe400078e0204 */
[----:B------:R-:W-:Y:S01]  /*56e0*/  IMAD.HI.U32 R5, R25, R0, RZ ;  /* 0x0000000019057227 */ /* 0x000fe200078e00ff */
[----:B0-----:R-:W4:Y:S04]  /*56f0*/  LDL R3, [R1+0x1394] ;  /* 0x0013940001037983 */ /* 0x001f280000100800 */
[----:B------:R5:W-:Y:S01]  /*5700*/  STL [R1+0x29c], R4 ;  /* 0x00029c0401007387 */ /* 0x000be20000100800 */
[----:B------:R-:W-:Y:S01]  /*5710*/  IMAD.MOV R5, RZ, RZ, -R5 ;  /* 0x000000ffff057224 */ /* 0x000fe200078e0a05 */
[----:B-----5:R-:W-:-:S03]  /*5720*/  IABS R4, R2 ;  /* 0x0000000200047213 */ /* 0x020fc60000000000 */
[----:B------:R-:W-:Y:S01]  /*5730*/  IMAD R0, R26, R5, R0 ;  /* 0x000000051a007224 */ /* 0x000fe200078e0200 */
[----:B--2---:R-:W-:Y:S01]  /*5740*/  IABS R7, R10 ;  /* 0x0000000a00077213 */ /* 0x004fe20000000000 */
[----:B------:R-:W-:-:S04]  /*5750*/  IMAD.HI.U32 R10, R25, R9, RZ ;  /* 0x00000009190a7227 */ /* 0x000fc800078e00ff */
[----:B------:R-:W-:Y:S02]  /*5760*/  IMAD.MOV R10, RZ, RZ, -R10 ;  /* 0x000000ffff0a7224 */ /* 0x000fe400078e0a0a */
[----:B------:R-:W-:-:S04]  /*5770*/  IMAD.HI.U32 R8, R25, R7, RZ ;  /* 0x0000000719087227 */ /* 0x000fc800078e00ff */
[----:B------:R-:W-:Y:S02]  /*5780*/  IMAD.MOV R8, RZ, RZ, -R8 ;  /* 0x000000ffff087224 */ /* 0x000fe400078e0a08 */
[C---:B------:R-:W-:Y:S02]  /*5790*/  IMAD R2, R26.reuse, R10, R9 ;  /* 0x0000000a1a027224 */ /* 0x040fe400078e0209 */
[----:B------:R-:W2:Y:S01]  /*57a0*/  LDL R10, [R1+0x13a0] ;  /* 0x0013a000010a7983 */ /* 0x000ea20000100800 */
[----:B------:R-:W-:Y:S01]  /*57b0*/  IMAD R7, R26, R8, R7 ;  /* 0x000000081a077224 */ /* 0x000fe200078e0207 */
[----:B------:R-:W-:Y:S02]  /*57c0*/  IABS R9, R11 ;  /* 0x0000000b00097213 */ /* 0x000fe40000000000 */
        /* <DEDUP_REMOVED lines=14> */
[----:B------:R-:W-:Y:S02]  /*58b0*/  IMAD R4, R26, R5, R4 ;  /* 0x000000051a047224 */ /* 0x000fe400078e0204 */
[----:B------:R-:W-:Y:S01]  /*58c0*/  IMAD.HI.U32 R5, R25, R0, RZ ;  /* 0x0000000019057227 */ /* 0x000fe200078e00ff */
[----:B0-----:R-:W3:Y:S04]  /*58d0*/  LDL R28, [R1+0x137c] ;  /* 0x00137c00011c7983 */ /* 0x001ee80000100800 */
[----:B------:R4:W-:Y:S01]  /*58e0*/  STL [R1+0x288], R4 ;  /* 0x0002880401007387 */ /* 0x0009e20000100800 */
[----:B------:R-:W-:Y:S01]  /*58f0*/  IMAD.MOV R5, RZ, RZ, -R5 ;  /* 0x000000ffff057224 */ /* 0x000fe200078e0a05 */
[----:B----4-:R-:W-:-:S03]  /*5900*/  IABS R4, R3 ;  /* 0x0000000300047213 */ /* 0x010fc60000000000 */
[----:B------:R-:W-:Y:S01]  /*5910*/  IMAD R0, R26, R5, R0 ;  /* 0x000000051a007224 */ /* 0x000fe200078e0200 */
[----:B--2---:R-:W-:Y:S01]  /*5920*/  IABS R7, R10 ;  /* 0x0000000a00077213 */ /* 0x004fe20000000000 */
[----:B------:R-:W-:-:S04]  /*5930*/  IMAD.HI.U32 R10, R25, R9, RZ ;  /* 0x00000009190a7227 */ /* 0x000fc800078e00ff */
[----:B------:R-:W-:Y:S02]  /*5940*/  IMAD.MOV R10, RZ, RZ, -R10 ;  /* 0x000000ffff0a7224 */ /* 0x000fe400078e0a0a */
[----:B------:R-:W-:-:S04]  /*5950*/  IMAD.HI.U32 R8, R25, R7, RZ ;  /* 0x0000000719087227 */ /* 0x000fc800078e00ff */
[----:B------:R-:W-:Y:S02]  /*5960*/  IMAD R3, R26, R10, R9 ;  /* 0x0000000a1a037224 */ /* 0x000fe400078e0209 */
[----:B------:R-:W2:Y:S01]  /*5970*/  LDL R10, [R1+0x138c] ;  /* 0x00138c00010a7983 */ /* 0x000ea20000100800 */
[----:B------:R-:W-:-:S04]  /*5980*/  IMAD.MOV R8, RZ, RZ, -R8 ;  /* 0x000000ffff087224 */ /* 0x000fc800078e0a08 */
[----:B------:R-:W-:Y:S01]  /*5990*/  IMAD R7, R26, R8, R7 ;  /* 0x000000081a077224 */ /* 0x000fe200078e0207 */
[----:B------:R0:W-:Y:S01]  /*59a0*/  STL [R1+0x278], R3 ;  /* 0x0002780301007387 */ /* 0x0001e20000100800 */
[----:B-----5:R-:W-:-:S03]  /*59b0*/  IABS R9, R2 ;  /* 0x0000000200097213 */ /* 0x020fc60000000000 */
        /* <DEDUP_REMOVED lines=17> */
[----:B------:R-:W-:-:S04]  /*5ad0*/  IMAD.MOV R5, RZ, RZ, -R5 ;  /* 0x000000ffff057224 */ /* 0x000fc800078e0a05 */
[----:B------:R-:W-:Y:S01]  /*5ae0*/  IMAD R0, R26, R5, R0 ;  /* 0x000000051a007224 */ /* 0x000fe200078e0200 */
[----:B0-----:R-:W-:Y:S02]  /*5af0*/  IABS R4, R28 ;  /* 0x0000001c00047213 */ /* 0x001fe40000000000 */
        /* <DEDUP_REMOVED lines=8> */
[----:B------:R4:W-:Y:S04]  /*5b80*/  STL [R1+0x264], R9 ;  /* 0x0002640901007387 */ /* 0x0009e80000100800 */
[----:B------:R-:W2:Y:S04]  /*5b90*/  LDL R28, [R1+0x1364] ;  /* 0x00136400011c7983 */ /* 0x000ea80000100800 */
[----:B------:R-:W-:Y:S01]  /*5ba0*/  STL [R1+0x26c], R7 ;  /* 0x00026c0701007387 */ /* 0x000fe20000100800 */
[----:B----4-:R-:W-:-:S03]  /*5bb0*/  IABS R9, R3 ;  /* 0x0000000300097213 */ /* 0x010fc60000000000 */
[----:B------:R-:W4:Y:S04]  /*5bc0*/  LDL R3, [R1+0x1360] ;  /* 0x0013600001037983 */ /* 0x000f280000100800 */
[----:B------:R5:W-:Y:S02]  /*5bd0*/  STL [R1+0x270], R0 ;  /* 0x0002700001007387 */ /* 0x000be40000100800 */
[----:B-----5:R-:W-:Y:S02]  /*5be0*/  IABS R0, R2 ;  /* 0x0000000200007213 */ /* 0x020fe40000000000 */
[----:B---3--:R-:W-:-:S05]  /*5bf0*/  IABS R6, R6 ;  /* 0x0000000600067213 */ /* 0x008fca0000000000 */
[----:B------:R-:W-:-:S04]  /*5c00*/  IMAD.HI.U32 R8, R25, R6, RZ ;  /* 0x0000000619087227 */ /* 0x000fc800078e00ff */
[----:B------:R-:W-:-:S04]  /*5c10*/  IMAD.MOV R8, RZ, RZ, -R8 ;  /* 0x000000ffff087224 */ /* 0x000fc800078e0a08 */
[----:B------:R-:W-:Y:S02]  /*5c20*/  IMAD R2, R26, R8, R6 ;  /* 0x000000081a027224 */ /* 0x000fe400078e0206 */
[----:B------:R-:W3:Y:S04]  /*5c30*/  LDL R6, [R1+0x136c] ;  /* 0x00136c0001067983 */ /* 0x000ee80000100800 */
[----:B------:R0:W-:Y:S04]  /*5c40*/  STL [R1+0x268], R2 ;  /* 0x0002680201007387 */ /* 0x0001e80000100800 */
[----:B0-----:R-:W5:Y:S01]  /*5c50*/  LDL R2, [R1+0x1358] ;  /* 0x0013580001027983 */ /* 0x001f620000100800 */
[----:B------:R-:W-:-:S04]  /*5c60*/  IMAD.HI.U32 R5, R25, R4, RZ ;  /* 0x0000000419057227 */ /* 0x000fc800078e00ff */
[----:B------:R-:W-:-:S04]  /*5c70*/  IMAD.MOV R5, RZ, RZ, -R5 ;  /* 0x000000ffff057224 */ /* 0x000fc800078e0a05 */
[----:B------:R-:W-:-:S05]  /*5c80*/  IMAD R4, R26, R5, R4 ;  /* 0x000000051a047224 */ /* 0x000fca00078e0204 */
[----:B------:R0:W-:Y:S01]  /*5c90*/  STL [R1+0x260], R4 ;  /* 0x0002600401007387 */ /* 0x0001e20000100800 */
[----:B------:R-:W-:-:S04]  /*5ca0*/  IMAD.HI.U32 R5, R25, R0, RZ ;  /* 0x0000000019057227 */ /* 0x000fc800078e00ff */
[----:B------:R-:W-:Y:S01]  /*5cb0*/  IMAD.MOV R5, RZ, RZ, -R5 ;  /* 0x000000ffff057224 */ /* 0x000fe200078e0a05 */
[----:B0-----:R-:W-:-:S03]  /*5cc0*/  IABS R4, R11 ;  /* 0x0000000b00047213 */ /* 0x001fc60000000000 */
[----:B------:R-:W-:Y:S02]  /*5cd0*/  IMAD R0, R26, R5, R0 ;  /* 0x000000051a007224 */ /* 0x000fe400078e0200 */
[----:B------:R-:W-:-:S04]  /*5ce0*/  IMAD.HI.U32 R5, R25, R4, RZ ;  /* 0x0000000419057227 */ /* 0x000fc800078e00ff */
[----:B------:R-:W-:-:S04]  /*5cf0*/  IMAD.MOV R5, RZ, RZ, -R5 ;  /* 0x000000ffff057224 */ /* 0x000fc800078e0a05 */
[----:B------:R-:W-:Y:S01]  /*5d00*/  IMAD R4, R26, R5, R4 ;  /* 0x000000051a047224 */ /* 0x000fe200078e0204 */
[----:B--2---:R-:W-:Y:S01]  /*5d10*/  IABS R7, R10 ;  /* 0x0000000a00077213 */ /* 0x004fe20000000000 */
[----:B------:R-:W-:-:S04]  /*5d20*/  IMAD.HI.U32 R10, R25, R9, RZ ;  /* 0x00000009190a7227 */ /* 0x000fc800078e00ff */
[----:B------:R-:W-:-:S04]  /*5d30*/  IMAD.MOV R10, RZ, RZ, -R10 ;  /* 0x000000ffff0a7224 */ /* 0x000fc800078e0a0a */
[----:B------:R-:W-:Y:S02]  /*5d40*/  IMAD R9, R26, R10, R9 ;  /* 0x0000000a1a097224 */ /* 0x000fe400078e0209 */
[----:B------:R-:W2:Y:S01]  /*5d50*/  LDL R10, [R1+0x135c] ;  /* 0x00135c00010a7983 */ /* 0x000ea20000100800 */
[----:B------:R-:W-:-:S04]  /*5d60*/  IMAD.HI.U32 R8, R25, R7, RZ ;  /* 0x0000000719087227 */ /* 0x000fc800078e00ff */
[----:B------:R-:W-:Y:S01]  /*5d70*/  IMAD.MOV R8, RZ, RZ, -R8 ;  /* 0x000000ffff087224 */ /* 0x000fe200078e0a08 */
[----:B------:R0:W-:Y:S03]  /*5d80*/  STL [R1+0x250], R9 ;  /* 0x0002500901007387 */ /* 0x0001e60000100800 */
[----:B------:R-:W-:Y:S01]  /*5d90*/  IMAD R7, R26, R8, R7 ;  /* 0x000000081a077224 */ /* 0x000fe200078e0207 */
[----:B------:R-:W2:Y:S04]  /*5da0*/  LDL R11, [R1+0x1350] ;  /* 0x00135000010b7983 */ /* 0x000ea80000100800 */
[----:B------:R4:W-:Y:S01]  /*5db0*/  STL [R1+0x258], R7 ;  /* 0x0002580701007387 */ /* 0x0009e20000100800 */
[----:B0-----:R-:W-:-:S03]  /*5dc0*/  IABS R9, R28 ;  /* 0x0000001c00097213 */ /* 0x001fc60000000000 */
[----:B------:R-:W2:Y:S04]  /*5dd0*/  LDL R28, [R1+0x134c] ;  /* 0x00134c00011c7983 */ /* 0x000ea80000100800 */
[----:B------:R-:W-:Y:S01]  /*5de0*/  STL [R1+0x25c], R0 ;  /* 0x00025c0001007387 */ /* 0x000fe20000100800 */
[----:B----4-:R-:W-:-:S03]  /*5df0*/  IABS R7, R3 ;  /* 0x0000000300077213 */ /* 0x010fc60000000000 */
[----:B------:R-:W4:Y:S01]  /*5e00*/  LDL R3, [R1+0x1348] ;  /* 0x0013480001037983 */ /* 0x000f220000100800 */
[----:B---3--:R-:W-:-:S05]  /*5e10*/  IABS R6, R6 ;  /* 0x0000000600067213 */ /* 0x008fca0000000000 */
[----:B------:R-:W-:-:S04]  /*5e20*/  IMAD.HI.U32 R8, R25, R6, RZ ;  /* 0x0000000619087227 */ /* 0x000fc800078e00ff */
[----:B------:R-:W-:-:S04]  /*5e30*/  IMAD.MOV R8, RZ, RZ, -R8 ;  /* 0x000000ffff087224 */ /* 0x000fc800078e0a08 */
[----:B------:R-:W-:-:S05]  /*5e40*/  IMAD R6, R26, R8, R6 ;  /* 0x000000081a067224 */ /* 0x000fca00078e0206 */
[----:B------:R5:W-:Y:S04]  /*5e50*/  STL [R1+0x254], R6 ;  /* 0x0002540601007387 */ /* 0x000be80000100800 */
[----:B------:R0:W-:Y:S01]  /*5e60*/  STL [R1+0x24c], R4 ;  /* 0x00024c0401007387 */ /* 0x0001e20000100800 */
[----:B-----5:R-:W-:-:S03]  /*5e70*/  IABS R6, R2 ;  /* 0x0000000200067213 */ /* 0x020fc60000000000 */
[----:B------:R-:W3:Y:S01]  /*5e80*/  LDL R2, [R1+0x1340] ;  /* 0x0013400001027983 */ /* 0x000ee20000100800 */
[----:B------:R-:W-:Y:S01]  /*5e90*/  IMAD.HI.U32 R8, R25, R7, RZ ;  /* 0x0000000719087227 */ /* 0x000fe200078e00ff */
[----:B0-----:R-:W-:-:S03]  /*5ea0*/  IABS R4, R22 ;  /* 0x0000001600047213 */ /* 0x001fc60000000000 */
[----:B------:R-:W-:-:S04]  /*5eb0*/  IMAD.MOV R8, RZ, RZ, -R8 ;  /* 0x000000ffff087224 */ /* 0x000fc800078e0a08 */
[----:B------:R-:W-:Y:S02]  /*5ec0*/  IMAD R22, R26, R8, R7 ;  /* 0x000000081a167224 */ /* 0x000fe400078e0207 */
[----:B------:R-:W-:-:S04]  /*5ed0*/  IMAD.HI.U32 R8, R25, R6, RZ ;  /* 0x0000000619087227 */ /* 0x000fc800078e00ff */
[----:B------:R-:W-:Y:S01]  /*5ee0*/  IMAD.MOV R8, RZ, RZ, -R8 ;  /* 0x000000ffff087224 */ /* 0x000fe200078e0a08 */
[----:B--2---:R-:W-:Y:S01]  /*5ef0*/  IABS R0, R10 ;  /* 0x0000000a00007213 */ /* 0x004fe20000000000 */
[----:B------:R-:W-:-:S04]  /*5f00*/  IMAD.HI.U32 R10, R25, R9, RZ ;  /* 0x00000009190a7227 */ /* 0x000fc800078e00ff */
[----:B------:R-:W-:-:S04]  /*5f10*/  IMAD.HI.U32 R5, R25, R0, RZ ;  /* 0x0000000019057227 */ /* 0x000fc800078e00ff */
[----:B------:R-:W-:Y:S02]  /*5f20*/  IMAD.MOV R10, RZ, RZ, -R10 ;  /* 0x000000ffff0a7224 */ /* 0x000fe400078e0a0a */
[----:B------:R-:W-:Y:S02]  /*5f30*/  IMAD.MOV R5, RZ, RZ, -R5 ;  /* 0x000000ffff057224 */ /* 0x000fe400078e0a05 */
[C---:B------:R-:W-:Y:S02]  /*5f40*/  IMAD R9, R26.reuse, R10, R9 ;  /* 0x0000000a1a097224 */ /* 0x040fe400078e0209 */
[----:B------:R-:W-:Y:S02]  /*5f50*/  IMAD R0, R26, R5, R0 ;  /* 0x000000051a007224 */ /* 0x000fe400078e0200 */
[----:B------:R-:W-:Y:S01]  /*5f60*/  IMAD.HI.U32 R5, R25, R4, RZ ;  /* 0x0000000419057227 */ /* 0x000fe200078e00ff */
[----:B------:R0:W-:Y:S04]  /*5f70*/  STL [R1+0x23c], R9 ;  /* 0x00023c0901007387 */ /* 0x0001e80000100800 */
[----:B------:R1:W-:Y:S01]  /*5f80*/  STL [R1+0x170c], R22 ;  /* 0x00170c1601007387 */ /* 0x0003e20000100800 */
[----:B------:R-:W-:Y:S01]  /*5f90*/  IMAD.MOV R5, RZ, RZ, -R5 ;  /* 0x000000ffff057224 */ /* 0x000fe200078e0a05 */
[----:B0-----:R-:W-:-:S02]  /*5fa0*/  IABS R9, R11 ;  /* 0x0000000b00097213 */ /* 0x001fc40000000000 */
[----:B-1----:R-:W2:Y:S03]  /*5fb0*/  LDL R22, [R1+0x1338] ;  /* 0x0013380001167983 */ /* 0x002ea60000100800 */
[----:B------:R-:W-:Y:S01]  /*5fc0*/  IMAD.HI.U32 R10, R25, R9, RZ ;  /* 0x00000009190a7227 */ /* 0x000fe200078e00ff */
[----:B------:R4:W-:Y:S03]  /*5fd0*/  STL [R1+0x248], R0 ;  /* 0x0002480001007387 */ /* 0x0009e60000100800 */
[C---:B------:R-:W-:Y:S01]  /*5fe0*/  IMAD R4, R26.reuse, R5, R4 ;  /* 0x000000051a047224 */ /* 0x040fe200078e0204 */
[----:B------:R-:W-:Y:S01]  /*5ff0*/  IABS R7, R28 ;  /* 0x0000001c00077213 */ /* 0x000fe20000000000 */
[----:B------:R-:W-:Y:S01]  /*6000*/  IMAD.MOV R10, RZ, RZ, -R10 ;  /* 0x000000ffff0a7224 */ /* 0x000fe200078e0a0a */
[----:B------:R-:W5:Y:S01]  /*6010*/  LDL R11, [R1+0x1334] ;  /* 0x00133400010b7983 */ /* 0x000f620000100800 */
[----:B----4-:R-:W-:Y:S01]  /*6020*/  IABS R0, R3 ;  /* 0x0000000300007213 */ /* 0x010fe20000000000 */
[----:B------:R-:W-:-:S02]  /*6030*/  IMAD R3, R26, R8, R6 ;  /* 0x000000081a037224 */ /* 0x000fc400078e0206 */
[----:B------:R-:W4:Y:S04]  /*6040*/  LDL R6, [R1+0x1344] ;  /* 0x0013440001067983 */ /* 0x000f280000100800 */
[----:B------:R0:W-:Y:S04]  /*6050*/  STL [R1+0x240], R3 ;  /* 0x0002400301007387 */ /* 0x0001e80000100800 */
[----:B------:R-:W5:Y:S04]  /*6060*/  LDL R28, [R1+0x1330] ;  /* 0x00133000011c7983 */ /* 0x000f680000100800 */
[----:B0-----:R-:W5:Y:S04]  /*6070*/  LDL R3, [R1+0x132c] ;  /* 0x00132c0001037983 */ /* 0x001f680000100800 */
[----:B------:R3:W-:Y:S02]  /*6080*/  STL [R1+0x238], R4 ;  /* 0x0002380401007387 */ /* 0x0007e40000100800 */
[----:B---3--:R-:W-:Y:S01]  /*6090*/  IABS R4, R2 ;  /* 0x0000000200047213 */ /* 0x008fe20000000000 */
[----:B------:R-:W-:-:S02]  /*60a0*/  IMAD R2, R26, R10, R9 ;  /* 0x0000000a1a027224 */ /* 0x000fc400078e0209 */
[----:B------:R-:W3:Y:S01]  /*60b0*/  LDL R9, [R1+0x133c] ;  /* 0x00133c0001097983 */ /* 0x000ee20000100800 */
[----:B------:R-:W-:-:S04]  /*60c0*/  IMAD.HI.U32 R8, R25, R7, RZ ;  /* 0x0000000719087227 */ /* 0x000fc800078e00ff */
[----:B------:R-:W-:Y:S01]  /*60d0*/  IMAD.MOV R8, RZ, RZ, -R8 ;  /* 0x000000ffff087224 */ /* 0x000fe200078e0a08 */
[----:B------:R0:W-:Y:S03]  /*60e0*/  STL [R1+0x228], R2 ;  /* 0x0002280201007387 */ /* 0x0001e60000100800 */
[----:B0-----:R-:W-:-:S05]  /*60f0*/  IMAD R2, R26, R8, R7 ;  /* 0x000000081a027224 */ /* 0x001fca00078e0207 */
[----:B------:R0:W-:Y:S04]  /*6100*/  STL [R1+0x230], R2 ;  /* 0x0002300201007387 */ /* 0x0001e80000100800 */
[----:B0-----:R-:W3:Y:S01]  /*6110*/  LDL R2, [R1+0x1328] ;  /* 0x0013280001027983 */ /* 0x001ee20000100800 */
[----:B------:R-:W-:-:S04]  /*6120*/  IMAD.HI.U32 R5, R25, R0, RZ ;  /* 0x0000000019057227 */ /* 0x000fc800078e00ff */
[----:B------:R-:W-:-:S04]  /*6130*/  IMAD.MOV R5, RZ, RZ, -R5 ;  /* 0x000000ffff057224 */ /* 0x000fc800078e0a05 */
[----:B------:R-:W-:Y:S02]  /*6140*/  IMAD R0, R26, R5, R0 ;  /* 0x000000051a007224 */ /* 0x000fe400078e0200 */
[----:B------:R-:W-:-:S04]  /*6150*/  IMAD.HI.U32 R5, R25, R4, RZ ;  /* 0x0000000419057227 */ /* 0x000fc800078e00ff */
[----:B------:R-:W-:Y:S01]  /*6160*/  IMAD.MOV R5, RZ, RZ, -R5 ;  /* 0x000000ffff057224 */ /* 0x000fe200078e0a05 */
[----:B------:R5:W-:Y:S03]  /*6170*/  STL [R1+0x234], R0 ;  /* 0x0002340001007387 */ /* 0x000be60000100800 */
[----:B------:R-:W-:Y:S01]  /*6180*/  IMAD R4, R26, R5, R4 ;  /* 0x000000051a047224 */ /* 0x000fe200078e0204 */
[----:B--2---:R-:W-:Y:S02]  /*6190*/  IABS R7, R22 ;  /* 0x0000001600077213 */ /* 0x004fe40000000000 */
[----:B----4-:R-:W-:-:S05]  /*61a0*/  IABS R6, R6 ;  /* 0x0000000600067213 */ /* 0x010fca0000000000 */
[----:B------:R-:W-:-:S04]  /*61b0*/  IMAD.HI.U32 R8, R25, R6, RZ ;  /* 0x0000000619087227 */ /* 0x000fc800078e00ff */
[----:B------:R-:W-:-:S04]  /*61c0*/  IMAD.MOV R8, RZ, RZ, -R8 ;  /* 0x000000ffff087224 */ /* 0x000fc800078e0a08 */
[----:B------:R-:W-:Y:S01]  /*61d0*/  IMAD R6, R26, R8, R6 ;  /* 0x000000081a067224 */ /* 0x000fe200078e0206 */
[----:B-----5:R-:W-:Y:S01]  /*61e0*/  IABS R0, R11 ;  /* 0x0000000b00007213 */ /* 0x020fe20000000000 */
[----:B------:R-:W-:-:S03]  /*61f0*/  IMAD.HI.U32 R8, R25, R7, RZ ;  /* 0x0000000719087227 */ /* 0x000fc600078e00ff */
[----:B------:R-:W-:Y:S04]  /*6200*/  STL [R1+0x22c], R6 ;  /* 0x00022c0601007387 */ /* 0x000fe80000100800 */
[----:B------:R-:W2:Y:S04]  /*6210*/  LDL R22, [R1+0x131c] ;  /* 0x00131c0001167983 */ /* 0x000ea80000100800 */
[----:B------:R-:W4:Y:S01]  /*6220*/  LDL R11, [R1+0x1318] ;  /* 0x00131800010b7983 */ /* 0x000f220000100800 */
[----:B---3--:R-:W-:-:S05]  /*6230*/  IABS R9, R9 ;  /* 0x0000000900097213 */ /* 0x008fca0000000000 */
[C---:B------:R-:W-:Y:S01]  /*6240*/  IMAD.HI.U32 R10, R25.reuse, R9, RZ ;  /* 0x00000009190a7227 */ /* 0x040fe200078e00ff */
[----:B------:R0:W-:Y:S03]  /*6250*/  STL [R1+0x224], R4 ;  /* 0x0002240401007387 */ /* 0x0001e60000100800 */
[----:B------:R-:W-:Y:S02]  /*6260*/  IMAD.MOV R10, RZ, RZ, -R10 ;  /* 0x000000ffff0a7224 */ /* 0x000fe400078e0a0a */
[----:B------:R-:W-:Y:S01]  /*6270*/  IMAD.MOV R8, RZ, RZ, -R8 ;  /* 0x000000ffff087224 */ /* 0x000fe200078e0a08 */
[----:B0-----:R-:W-:Y:S01]  /*6280*/  IABS R4, R3 ;  /* 0x0000000300047213 */ /* 0x001fe20000000000 */
[----:B------:R-:W-:Y:S02]  /*6290*/  IMAD R3, R26, R10, R9 ;  /* 0x0000000a1a037224 */ /* 0x000fe400078e0209 */
[----:B------:R-:W3:Y:S04]  /*62a0*/  LDL R10, [R1+0x1320] ;  /* 0x00132000010a7983 */ /* 0x000ee80000100800 */
[----:B------:R0:W-:Y:S01]  /*62b0*/  STL [R1+0x214], R3 ;  /* 0x0002140301007387 */ /* 0x0001e20000100800 */
[----:B------:R-:W-:-:S04]  /*62c0*/  IMAD.HI.U32 R5, R25, R0, RZ ;  /* 0x0000000019057227 */ /* 0x000fc800078e00ff */
[C---:B0-----:R-:W-:Y:S02]  /*62d0*/  IMAD R3, R26.reuse, R8, R7 ;  /* 0x000000081a037224 */ /* 0x041fe400078e0207 */
[----:B------:R-:W5:Y:S01]  /*62e0*/  LDL R7, [R1+0x1324] ;  /* 0x0013240001077983 */ /* 0x000f620000100800 */
[----:B------:R-:W-:Y:S01]  /*62f0*/  IMAD.MOV R5, RZ, RZ, -R5 ;  /* 0x000000ffff057224 */ /* 0x000fe200078e0a05 */
[----:B------:R-:W-:Y:S02]  /*6300*/  IABS R6, R28 ;  /* 0x0000001c00067213 */ /* 0x000fe40000000000 */
[----:B------:R-:W5:Y:S01]  /*6310*/  LDL R28, [R1+0x1314] ;  /* 0x00131400011c7983 */ /* 0x000f620000100800 */
[----:B------:R-:W-:Y:S01]  /*6320*/  IMAD R0, R26, R5, R0 ;  /* 0x000000051a007224 */ /* 0x000fe200078e0200 */
[----:B------:R-:W-:Y:S02]  /*6330*/  IABS R9, R2 ;  /* 0x0000000200097213 */ /* 0x000fe40000000000 */
[----:B------:R0:W-:Y:S04]  /*6340*/  STL [R1+0x21c], R3 ;  /* 0x00021c0301007387 */ /* 0x0001e80000100800 */
[----:B0-----:R-:W5:Y:S04]  /*6350*/  LDL R3, [R1+0x1310] ;  /* 0x0013100001037983 */ /* 0x001f680000100800 */
[----:B------:R-:W-:Y:S04]  /*6360*/  STL [R1+0x220], R0 ;  /* 0x0002200001007387 */ /* 0x000fe80000100800 */
[----:B------:R-:W5:Y:S01]  /*6370*/  LDL R2, [R1+0x130c] ;  /* 0x00130c0001027983 */ /* 0x000f620000100800 */
[----:B------:R-:W-:-:S04]  /*6380*/  IMAD.HI.U32 R8, R25, R6, RZ ;  /* 0x0000000619087227 */ /* 0x000fc800078e00ff */
[----:B------:R-:W-:-:S04]  /*6390*/  IMAD.HI.U32 R5, R25, R4, RZ ;  /* 0x0000000419057227 */ /* 0x000fc800078e00ff */
[----:B------:R-:W-:Y:S02]  /*63a0*/  IMAD.MOV R8, RZ, RZ, -R8 ;  /* 0x000000ffff087224 */ /* 0x000fe400078e0a08 */
[----:B------:R-:W-:Y:S02]  /*63b0*/  IMAD.MOV R5, RZ, RZ, -R5 ;  /* 0x000000ffff057224 */ /* 0x000fe400078e0a05 */
[C---:B------:R-:W-:Y:S02]  /*63c0*/  IMAD R6, R26.reuse, R8, R6 ;  /* 0x000000081a067224 */ /* 0x040fe400078e0206 */
[----:B------:R-:W-:-:S03]  /*63d0*/  IMAD R4, R26, R5, R4 ;  /* 0x000000051a047224 */ /* 0x000fc600078e0204 */
[----:B------:R2:W-:Y:S04]  /*63e0*/  STL [R1+0x218], R6 ;  /* 0x0002180601007387 */ /* 0x0005e80000100800 */
[----:B------:R4:W-:Y:S01]  /*63f0*/  STL [R1+0x210], R4 ;  /* 0x0002100401007387 */ /* 0x0009e20000100800 */
[----:B--2---:R-:W-:Y:S02]  /*6400*/  IABS R6, R22 ;  /* 0x0000001600067213 */ /* 0x004fe40000000000 */
[----:B----4-:R-:W-:Y:S02]  /*6410*/  IABS R4, R11 ;  /* 0x0000000b00047213 */ /* 0x010fe40000000000 */
[----:B---3--:R-:W-:Y:S01]  /*6420*/  IABS R0, R10 ;  /* 0x0000000a00007213 */ /* 0x008fe20000000000 */
[----:B------:R-:W-:-:S04]  /*6430*/  IMAD.HI.U32 R10, R25, R9, RZ ;  /* 0x00000009190a7227 */ /* 0x000fc800078e00ff */
[----:B------:R-:W-:-:S04]  /*6440*/  IMAD.HI.U32 R5, R25, R0, RZ ;  /* 0x0000000019057227 */ /* 0x000fc800078e00ff */
[----:B------:R-:W-:Y:S01]  /*6450*/  IMAD.MOV R10, RZ, RZ, -R10 ;  /* 0x000000ffff0a7224 */ /* 0x000fe200078e0a0a */
[----:B-----5:R-:W-:-:S05]  /*6460*/  IABS R7, R7 ;  /* 0x0000000700077213 */ /* 0x020fca0000000000 */
[----:B------:R-:W-:-:S04]  /*6470*/  IMAD.HI.U32 R8, R25, R7, RZ ;  /* 0x0000000719087227 */ /* 0x000fc800078e00ff */
[----:B------:R-:W-:Y:S02]  /*6480*/  IMAD.MOV R8, RZ, RZ, -R8 ;  /* 0x000000ffff087224 */ /* 0x000fe400078e0a08 */
[----:B------:R-:W-:Y:S02]  /*6490*/  IMAD.MOV R5, RZ, RZ, -R5 ;  /* 0x000000ffff057224 */ /* 0x000fe400078e0a05 */
[C---:B------:R-:W-:Y:S02]  /*64a0*/  IMAD R9, R26.reuse, R10, R9 ;  /* 0x0000000a1a097224 */ /* 0x040fe400078e0209 */
[C---:B------:R-:W-:Y:S02]  /*64b0*/  IMAD R7, R26.reuse, R8, R7 ;  /* 0x000000081a077224 */ /* 0x040fe400078e0207 */
[----:B------:R-:W-:Y:S01]  /*64c0*/  IMAD.HI.U32 R8, R25, R6, RZ ;  /* 0x0000000619087227 */ /* 0x000fe200078e00ff */
[----:B------:R0:W-:Y:S03]  /*64d0*/  STL [R1+0x200], R9 ;  /* 0x0002000901007387 */ /* 0x0001e60000100800 */
[----:B------:R-:W-:Y:S01]  /*64e0*/  IMAD R0, R26, R5, R0 ;  /* 0x000000051a007224 */ /* 0x000fe200078e0200 */
[----:B------:R-:W2:Y:S01]  /*64f0*/  LDL R22, [R1+0x1300] ;  /* 0x0013000001167983 */ /* 0x000ea20000100800 */
[----:B------:R-:W-:-:S03]  /*6500*/  IMAD.MOV R8, RZ, RZ, -R8 ;  /* 0x000000ffff087224 */ /* 0x000fc600078e0a08 */
[----:B------:R-:W-:Y:S01]  /*6510*/  STL [R1+0x208], R7 ;  /* 0x0002080701007387 */ /* 0x000fe20000100800 */
[----:B------:R-:W-:-:S03]  /*6520*/  IMAD.HI.U32 R5, R25, R4, RZ ;  /* 0x0000000419057227 */ /* 0x000fc600078e00ff */
[----:B------:R-:W3:Y:S04]  /*6530*/  LDL R11, [R1+0x12fc] ;  /* 0x0012fc00010b7983 */ /* 0x000ee80000100800 */
[----:B------:R1:W-:Y:S01]  /*6540*/  STL [R1+0x20c], R0 ;  /* 0x00020c0001007387 */ /* 0x0003e20000100800 */
[----:B------:R-:W-:Y:S01]  /*6550*/  IMAD.MOV R5, RZ, RZ, -R5 ;  /* 0x000000ffff057224 */ /* 0x000fe200078e0a05 */
[----:B0-----:R-:W-:Y:S02]  /*6560*/  IABS R9, R28 ;  /* 0x0000001c00097213 */ /* 0x001fe40000000000 */
[----:B------:R-:W4:Y:S01]  /*6570*/  LDL R28, [R1+0x12f8] ;  /* 0x0012f800011c7983 */ /* 0x000f220000100800 */
[----:B-1----:R-:W-:Y:S01]  /*6580*/  IABS R0, R2 ;  /* 0x0000000200007213 */ /* 0x002fe20000000000 */
[----:B------:R-:W-:-:S02]  /*6590*/  IMAD R2, R26, R8, R6 ;  /* 0x000000081a027224 */ /* 0x000fc400078e0206 */
[----:B------:R-:W5:Y:S04]  /*65a0*/  LDL R6, [R1+0x1308] ;  /* 0x0013080001067983 */ /* 0x000f680000100800 */
[----:B------:R0:W-:Y:S02]  /*65b0*/  STL [R1+0x204], R2 ;  /* 0x0002040201007387 */ /* 0x0001e40000100800 */
[----:B0-----:R-:W-:Y:S02]  /*65c0*/  IMAD R2, R26, R5, R4 ;  /* 0x000000051a027224 */ /* 0x001fe400078e0204 */
[----:B------:R-:W3:Y:S01]  /*65d0*/  LDL R4, [R1+0x1304] ;  /* 0x0013040001047983 */ /* 0x000ee20000100800 */
[----:B------:R-:W-:-:S03]  /*65e0*/  IABS R7, R3 ;  /* 0x0000000300077213 */ /* 0x000fc60000000000 */
[----:B------:R-:W4:Y:S04]  /*65f0*/  LDL R3, [R1+0x12f4] ;  /* 0x0012f40001037983 */ /* 0x000f280000100800 */
[----:B------:R0:W-:Y:S04]  /*6600*/  STL [R1+0x1fc], R2 ;  /* 0x0001fc0201007387 */ /* 0x0001e80000100800 */
[----:B0-----:R-:W4:Y:S01]  /*6610*/  LDL R2, [R1+0x12f0] ;  /* 0x0012f00001027983 */ /* 0x001f220000100800 */
[----:B------:R-:W-:-:S04]  /*6620*/  IMAD.HI.U32 R10, R25, R9, RZ ;  /* 0x00000009190a7227 */ /* 0x000fc800078e00ff */
[----:B------:R-:W-:-:S04]  /*6630*/  IMAD.HI.U32 R8, R25, R7, RZ ;  /* 0x0000000719087227 */ /* 0x000fc800078e00ff */
[----:B------:R-:W-:-:S04]  /*6640*/  IMAD.HI.U32 R5, R25, R0, RZ ;  /* 0x0000000019057227 */ /* 0x000fc800078e00ff */
[----:B------:R-:W-:Y:S02]  /*6650*/  IMAD.MOV R10, RZ, RZ, -R10 ;  /* 0x000000ffff0a7224 */ /* 0x000fe400078e0a0a */
[----:B------:R-:W-:Y:S02]  /*6660*/  IMAD.MOV R8, RZ, RZ, -R8 ;  /* 0x000000ffff087224 */ /* 0x000fe400078e0a08 */
[----:B------:R-:W-:Y:S02]  /*6670*/  IMAD.MOV R5, RZ, RZ, -R5 ;  /* 0x000000ffff057224 */ /* 0x000fe400078e0a05 */
[C---:B------:R-:W-:Y:S02]  /*6680*/  IMAD R9, R26.reuse, R10, R9 ;  /* 0x0000000a1a097224 */ /* 0x040fe400078e0209 */
[C---:B------:R-:W-:Y:S02]  /*6690*/  IMAD R7, R26.reuse, R8, R7 ;  /* 0x000000081a077224 */ /* 0x040fe400078e0207 */
[----:B------:R-:W-:Y:S01]  /*66a0*/  IMAD R0, R26, R5, R0 ;  /* 0x000000051a007224 */ /* 0x000fe200078e0200 */
[----:B------:R2:W-:Y:S04]  /*66b0*/  STL [R1+0x1ec], R9 ;  /* 0x0001ec0901007387 */ /* 0x0005e80000100800 */
[----:B------:R0:W-:Y:S04]  /*66c0*/  STL [R1+0x1f4], R7 ;  /* 0x0001f40701007387 */ /* 0x0001e80000100800 */
[----:B------:R4:W-:Y:S01]  /*66d0*/  STL [R1+0x1f8], R0 ;  /* 0x0001f80001007387 */ /* 0x0009e20000100800 */
[----:B--2---:R-:W-:-:S03]  /*66e0*/  IABS R9, R22 ;  /* 0x0000001600097213 */ /* 0x004fc60000000000 */
[----:B------:R-:W2:Y:S02]  /*66f0*/  LDL R22, [R1+0x12e4] ;  /* 0x0012e40001167983 */ /* 0x000ea40000100800 */
[----:B------:R-:W-:Y:S01]  /*6700*/  IMAD.HI.U32 R10, R25, R9, RZ ;  /* 0x00000009190a7227 */ /* 0x000fe200078e00ff */
[----:B-----5:R-:W-:-:S05]  /*6710*/  IABS R6, R6 ;  /* 0x0000000600067213 */ /* 0x020fca0000000000 */
[----:B------:R-:W-:-:S04]  /*6720*/  IMAD.HI.U32 R8, R25, R6, RZ ;  /* 0x0000000619087227 */ /* 0x000fc800078e00ff */
[----:B------:R-:W-:Y:S01]  /*6730*/  IMAD.MOV R8, RZ, RZ, -R8 ;  /* 0x000000ffff087224 */ /* 0x000fe200078e0a08 */
[----:B---3--:R-:W-:-:S05]  /*6740*/  IABS R4, R4 ;  /* 0x0000000400047213 */ /* 0x008fca0000000000 */
[----:B------:R-:W-:-:S04]  /*6750*/  IMAD.HI.U32 R5, R25, R4, RZ ;  /* 0x0000000419057227 */ /* 0x000fc800078e00ff */
[----:B------:R-:W-:Y:S02]  /*6760*/  IMAD.MOV R5, RZ, RZ, -R5 ;  /* 0x000000ffff057224 */ /* 0x000fe400078e0a05 */
[C---:B------:R-:W-:Y:S02]  /*6770*/  IMAD R6, R26.reuse, R8, R6 ;  /* 0x000000081a067224 */ /* 0x040fe400078e0206 */
[C---:B------:R-:W-:Y:S01]  /*6780*/  IMAD R4, R26.reuse, R5, R4 ;  /* 0x000000051a047224 */ /* 0x040fe200078e0204 */
[----:B0-----:R-:W-:Y:S01]  /*6790*/  IABS R7, R11 ;  /* 0x0000000b00077213 */ /* 0x001fe20000000000 */
[----:B------:R-:W-:Y:S01]  /*67a0*/  IMAD.MOV R10, RZ, RZ, -R10 ;  /* 0x000000ffff0a7224 */ /* 0x000fe200078e0a0a */
[----:B----4-:R-:W-:Y:S01]  /*67b0*/  IABS R0, R28 ;  /* 0x0000001c00007213 */ /* 0x010fe20000000000 */
[----:B------:R-:W-:Y:S04]  /*67c0*/  STL [R1+0x1f0], R6 ;  /* 0x0001f00601007387 */ /* 0x000fe80000100800 */
[----:B------:R-:W3:Y:S04]  /*67d0*/  LDL R11, [R1+0x12e0] ;  /* 0x0012e000010b7983 */ /* 0x000ee80000100800 */
[----:B------:R-:W4:Y:S04]  /*67e0*/  LDL R28, [R1+0x12dc] ;  /* 0x0012dc00011c7983 */ /* 0x000f280000100800 */
[----:B------:R0:W-:Y:S02]  /*67f0*/  STL [R1+0x1e8], R4 ;  /* 0x0001e80401007387 */ /* 0x0001e40000100800 */
[----:B0-----:R-:W-:Y:S01]  /*6800*/  IABS R4, R2 ;  /* 0x0000000200047213 */ /* 0x001fe20000000000 */
[----:B------:R-:W-:-:S02]  /*6810*/  IMAD R2, R26, R10, R9 ;  /* 0x0000000a1a027224 */ /* 0x000fc400078e0209 */
[----:B------:R-:W5:Y:S04]  /*6820*/  LDL R9, [R1+0x12ec] ;  /* 0x0012ec0001097983 */ /* 0x000f680000100800 */
[----:B------:R-:W4:Y:S01]  /*6830*/  LDL R10, [R1+0x12e8] ;  /* 0x0012e800010a7983 */ /* 0x000f220000100800 */
[----:B------:R-:W-:Y:S01]  /*6840*/  IMAD.HI.U32 R8, R25, R7, RZ ;  /* 0x0000000719087227 */ /* 0x000fe200078e00ff */
[----:B------:R-:W-:-:S03]  /*6850*/  IABS R6, R3 ;  /* 0x0000000300067213 */ /* 0x000fc60000000000 */
[----:B------:R-:W-:Y:S01]  /*6860*/  IMAD.MOV R8, RZ, RZ, -R8 ;  /* 0x000000ffff087224 */ /* 0x000fe200078e0a08 */
[----:B------:R0:W-:Y:S03]  /*6870*/  STL [R1+0x1d8], R2 ;  /* 0x0001d80201007387 */ /* 0x0001e60000100800 */
[----:B------:R-:W-:Y:S01]  /*6880*/  IMAD R3, R26, R8, R7 ;  /* 0x000000081a037224 */ /* 0x000fe200078e0207 */
[----:B0-----:R-:W4:Y:S04]  /*6890*/  LDL R2, [R1+0x12d8] ;  /* 0x0012d80001027983 */ /* 0x001f280000100800 */
[----:B------:R0:W-:Y:S04]  /*68a0*/  STL [R1+0x1e0], R3 ;  /* 0x0001e00301007387 */ /* 0x0001e80000100800 */
[----:B0-----:R-:W4:Y:S01]  /*68b0*/  LDL R3, [R1+0x12d4] ;  /* 0x0012d40001037983 */ /* 0x001f220000100800 */
[----:B------:R-:W-:-:S04]  /*68c0*/  IMAD.HI.U32 R5, R25, R0, RZ ;  /* 0x0000000019057227 */ /* 0x000fc800078e00ff */
[----:B------:R-:W-:Y:S02]  /*68d0*/  IMAD.MOV R5, RZ, RZ, -R5 ;  /* 0x000000ffff057224 */ /* 0x000fe400078e0a05 */
[----:B------:R-:W-:-:S04]  /*68e0*/  IMAD.HI.U32 R8, R25, R6, RZ ;  /* 0x0000000619087227 */ /* 0x000fc800078e00ff */
[----:B------:R-:W-:Y:S02]  /*68f0*/  IMAD R0, R26, R5, R0 ;  /* 0x000000051a007224 */ /* 0x000fe400078e0200 */
[----:B------:R-:W-:-:S04]  /*6900*/  IMAD.HI.U32 R5, R25, R4, RZ ;  /* 0x0000000419057227 */ /* 0x000fc800078e00ff */
[----:B------:R-:W-:Y:S01]  /*6910*/  IMAD.MOV R8, RZ, RZ, -R8 ;  /* 0x000000ffff087224 */ /* 0x000fe200078e0a08 */
[----:B------:R2:W-:Y:S01]  /*6920*/  STL [R1+0x1e4], R0 ;  /* 0x0001e40001007387 */ /* 0x0005e20000100800 */
[----:B------:R-:W-:Y:S02]  /*6930*/  IMAD.MOV R5, RZ, RZ, -R5 ;  /* 0x000000ffff057224 */ /* 0x000fe400078e0a05 */
[C---:B------:R-:W-:Y:S02]  /*6940*/  IMAD R6, R26.reuse, R8, R6 ;  /* 0x000000081a067224 */ /* 0x040fe400078e0206 */
[----:B------:R-:W-:-:S03]  /*6950*/  IMAD R4, R26, R5, R4 ;  /* 0x000000051a047224 */ /* 0x000fc600078e0204 */
[----:B------:R3:W-:Y:S04]  /*6960*/  STL [R1+0x1dc], R6 ;  /* 0x0001dc0601007387 */ /* 0x0007e80000100800 */
[----:B------:R0:W-:Y:S01]  /*6970*/  STL [R1+0x1d4], R4 ;  /* 0x0001d40401007387 */ /* 0x0001e20000100800 */
[----:B--2---:R-:W-:-:S05]  /*6980*/  IABS R0, R22 ;  /* 0x0000001600007213 */ /* 0x004fca0000000000 */
[----:B------:R-:W-:-:S04]  /*6990*/  IMAD.HI.U32 R5, R25, R0, RZ ;  /* 0x0000000019057227 */ /* 0x000fc800078e00ff */
[----:B------:R-:W-:-:S04]  /*69a0*/  IMAD.MOV R5, RZ, RZ, -R5 ;  /* 0x000000ffff057224 */ /* 0x000fc800078e0a05 */
[----:B------:R-:W-:Y:S01]  /*69b0*/  IMAD R0, R26, R5, R0 ;  /* 0x000000051a007224 */ /* 0x000fe200078e0200 */
[----:B---3--:R-:W-:Y:S02]  /*69c0*/  IABS R6, R11 ;  /* 0x0000000b00067213 */ /* 0x008fe40000000000 */
[----:B-----5:R-:W-:Y:S02]  /*69d0*/  IABS R9, R9 ;  /* 0x0000000900097213 */ /* 0x020fe40000000000 */
[----:B----4-:R-:W-:-:S03]  /*69e0*/  IABS R7, R10 ;  /* 0x0000000a00077213 */ /* 0x010fc60000000000 */
[----:B------:R-:W-:-:S04]  /*69f0*/  IMAD.HI.U32 R10, R25, R9, RZ ;  /* 0x00000009190a7227 */ /* 0x000fc800078e00ff */
[----:B------:R-:W-:-:S04]  /*6a00*/  IMAD.HI.U32 R8, R25, R7, RZ ;  /* 0x0000000719087227 */ /* 0x000fc800078e00ff */
[----:B------:R-:W-:Y:S02]  /*6a10*/  IMAD.MOV R10, RZ, RZ, -R10 ;  /* 0x000000ffff0a7224 */ /* 0x000fe400078e0a0a */
[----:B------:R-:W-:Y:S02]  /*6a20*/  IMAD.MOV R8, RZ, RZ, -R8 ;  /* 0x000000ffff087224 */ /* 0x000fe400078e0a08 */
[C---:B------:R-:W-:Y:S02]  /*6a30*/  IMAD R9, R26.reuse, R10, R9 ;  /* 0x0000000a1a097224 */ /* 0x040fe400078e0209 */
[----:B------:R-:W-:Y:S02]  /*6a40*/  IMAD R7, R26, R8, R7 ;  /* 0x000000081a077224 */ /* 0x000fe400078e0207 */
[----:B------:R-:W-:Y:S01]  /*6a50*/  IMAD.HI.U32 R8, R25, R6, RZ ;  /* 0x0000000619087227 */ /* 0x000fe200078e00ff */
[----:B0-----:R-:W-:Y:S01]  /*6a60*/  IABS R4, R28 ;  /* 0x0000001c00047213 */ /* 0x001fe20000000000 */
[----:B------:R0:W-:Y:S02]  /*6a70*/  STL [R1+0x1c4], R9 ;  /* 0x0001c40901007387 */ /* 0x0001e40000100800 */
[----:B------:R-:W-:-:S02]  /*6a80*/  IMAD.MOV R8, RZ, RZ, -R8 ;  /* 0x000000ffff087224 */ /* 0x000fc400078e0a08 */
[----:B------:R-:W2:Y:S04]  /*6a90*/  LDL R28, [R1+0x12c4] ;  /* 0x0012c400011c7983 */ /* 0x000ea80000100800 */
[----:B------:R-:W-:Y:S04]  /*6aa0*/  STL [R1+0x1cc], R7 ;  /* 0x0001cc0701007387 */ /* 0x000fe80000100800 */
[----:B------:R-:W3:Y:S04]  /*6ab0*/  LDL R22, [R1+0x12c0] ;  /* 0x0012c00001167983 */ /* 0x000ee80000100800 */
[----:B------:R1:W-:Y:S01]  /*6ac0*/  STL [R1+0x1d0], R0 ;  /* 0x0001d00001007387 */ /* 0x0003e20000100800 */
[----:B------:R-:W-:Y:S01]  /*6ad0*/  IMAD.HI.U32 R5, R25, R4, RZ ;  /* 0x0000000419057227 */ /* 0x000fe200078e00ff */
[----:B0-----:R-:W-:-:S02]  /*6ae0*/  IABS R9, R2 ;  /* 0x0000000200097213 */ /* 0x001fc40000000000 */
[----:B------:R-:W4:Y:S01]  /*6af0*/  LDL R2, [R1+0x12bc] ;  /* 0x0012bc0001027983 */ /* 0x000f220000100800 */
[----:B-1----:R-:W-:Y:S01]  /*6b00*/  IABS R0, R23 ;  /* 0x0000001700007213 */ /* 0x002fe20000000000 */
[----:B------:R-:W-:Y:S01]  /*6b10*/  IMAD R23, R26, R8, R6 ;  /* 0x000000081a177224 */ /* 0x000fe200078e0206 */
[----:B------:R-:W-:Y:S01]  /*6b20*/  IABS R7, R3 ;  /* 0x0000000300077213 */ /* 0x000fe20000000000 */
[----:B------:R-:W5:Y:S01]  /*6b30*/  LDL R6, [R1+0x12cc] ;  /* 0x0012cc0001067983 */ /* 0x000f620000100800 */
[----:B------:R-:W-:-:S03]  /*6b40*/  IMAD.MOV R5, RZ, RZ, -R5 ;  /* 0x000000ffff057224 */ /* 0x000fc600078e0a05 */
[----:B------:R-:W3:Y:S01]  /*6b50*/  LDL R11, [R1+0x12b8] ;  /* 0x0012b800010b7983 */ /* 0x000ee20000100800 */
[----:B------:R-:W-:-:S03]  /*6b60*/  IMAD R3, R26, R5, R4 ;  /* 0x000000051a037224 */ /* 0x000fc600078e0204 */
[----:B------:R-:W3:Y:S04]  /*6b70*/  LDL R4, [R1+0x12c8] ;  /* 0x0012c80001047983 */ /* 0x000ee80000100800 */
[----:B------:R0:W-:Y:S04]  /*6b80*/  STL [R1+0x1c0], R3 ;  /* 0x0001c00301007387 */ /* 0x0001e80000100800 */
[----:B0-----:R-:W3:Y:S01]  /*6b90*/  LDL R3, [R1+0x12b4] ;  /* 0x0012b40001037983 */ /* 0x001ee20000100800 */
        /* <DEDUP_REMOVED lines=10> */
[----:B------:R-:W-:Y:S01]  /*6c40*/  STL [R1+0x1b8], R7 ;  /* 0x0001b80701007387 */ /* 0x000fe20000100800 */
[----:B--2---:R-:W-:-:S03]  /*6c50*/  IABS R9, R28 ;  /* 0x0000001c00097213 */ /* 0x004fc60000000000 */
[----:B------:R-:W2:Y:S04]  /*6c60*/  LDL R28, [R1+0x12b0] ;  /* 0x0012b000011c7983 */ /* 0x000ea80000100800 */
[----:B------:R4:W-:Y:S01]  /*6c70*/  STL [R1+0x1bc], R0 ;  /* 0x0001bc0001007387 */ /* 0x0009e20000100800 */
[----:B-----5:R-:W-:-:S05]  /*6c80*/  IABS R6, R6 ;  /* 0x0000000600067213 */ /* 0x020fca0000000000 */
[----:B------:R-:W-:Y:S01]  /*6c90*/  IMAD.HI.U32 R8, R25, R6, RZ ;  /* 0x0000000619087227 */ /* 0x000fe200078e00ff */
[----:B----4-:R-:W-:-:S03]  /*6ca0*/  IABS R0, R2 ;  /* 0x0000000200007213 */ /* 0x010fc60000000000 */
[----:B------:R-:W-:-:S04]  /*6cb0*/  IMAD.MOV R8, RZ, RZ, -R8 ;  /* 0x000000ffff087224 */ /* 0x000fc800078e0a08 */
[----:B------:R-:W-:Y:S01]  /*6cc0*/  IMAD R2, R26, R8, R6 ;  /* 0x000000081a027224 */ /* 0x000fe200078e0206 */
[----:B---3--:R-:W-:-:S04]  /*6cd0*/  IABS R4, R4 ;  /* 0x0000000400047213 */ /* 0x008fc80000000000 */
[----:B------:R0:W-:Y:S01]  /*6ce0*/  STL [R1+0x1b4], R2 ;  /* 0x0001b40201007387 */ /* 0x0001e20000100800 */
[----:B------:R-:W-:-:S03]  /*6cf0*/  IMAD.HI.U32 R5, R25, R4, RZ ;  /* 0x0000000419057227 */ /* 0x000fc600078e00ff */
[----:B0-----:R-:W3:Y:S01]  /*6d00*/  LDL R2, [R1+0x12a4] ;  /* 0x0012a40001027983 */ /* 0x001ee20000100800 */
[----:B------:R-:W-:Y:S01]  /*6d10*/  IMAD.MOV R5, RZ, RZ, -R5 ;  /* 0x000000ffff057224 */ /* 0x000fe200078e0a05 */
[----:B------:R-:W-:Y:S01]  /*6d20*/  IABS R7, R22 ;  /* 0x0000001600077213 */ /* 0x000fe20000000000 */
[----:B------:R-:W-:-:S04]  /*6d30*/  IMAD.HI.U32 R10, R25, R9, RZ ;  /* 0x00000009190a7227 */ /* 0x000fc800078e00ff */
[C---:B------:R-:W-:Y:S02]  /*6d40*/  IMAD R4, R26.reuse, R5, R4 ;  /* 0x000000051a047224 */ /* 0x040fe400078e0204 */
[----:B------:R-:W-:Y:S02]  /*6d50*/  IMAD.MOV R10, RZ, RZ, -R10 ;  /* 0x000000ffff0a7224 */ /* 0x000fe400078e0a0a */
[----:B------:R-:W-:Y:S01]  /*6d60*/  IMAD.HI.U32 R8, R25, R7, RZ ;  /* 0x0000000719087227 */ /* 0x000fe200078e00ff */
[----:B------:R0:W-:Y:S03]  /*6d70*/  STL [R1+0x1ac], R4 ;  /* 0x0001ac0401007387 */ /* 0x0001e60000100800 */
[----:B------:R-:W-:Y:S01]  /*6d80*/  IMAD.MOV R8, RZ, RZ, -R8 ;  /* 0x000000ffff087224 */ /* 0x000fe200078e0a08 */
[----:B------:R-:W4:Y:S01]  /*6d90*/  LDL R22, [R1+0x12a0] ;  /* 0x0012a00001167983 */ /* 0x000f220000100800 */
[----:B0-----:R-:W-:Y:S01]  /*6da0*/  IABS R4, R3 ;  /* 0x0000000300047213 */ /* 0x001fe20000000000 */
[----:B------:R-:W-:-:S02]  /*6db0*/  IMAD R3, R26, R10, R9 ;  /* 0x0000000a1a037224 */ /* 0x000fc400078e0209 */
[----:B------:R-:W5:Y:S01]  /*6dc0*/  LDL R10, [R1+0x12a8] ;  /* 0x0012a800010a7983 */ /* 0x000f620000100800 */
[----:B------:R-:W-:-:S03]  /*6dd0*/  IMAD R8, R26, R8, R7 ;  /* 0x000000081a087224 */ /* 0x000fc600078e0207 */
[----:B------:R0:W-:Y:S04]  /*6de0*/  STL [R1+0x198], R3 ;  /* 0x0001980301007387 */ /* 0x0001e80000100800 */
[----:B------:R-:W4:Y:S04]  /*6df0*/  LDL R7, [R1+0x12ac] ;  /* 0x0012ac0001077983 */ /* 0x000f280000100800 */
[----:B0-----:R-:W4:Y:S01]  /*6e00*/  LDL R3, [R1+0x129c] ;  /* 0x00129c0001037983 */ /* 0x001f220000100800 */
[----:B------:R-:W-:Y:S01]  /*6e10*/  IMAD.HI.U32 R5, R25, R0, RZ ;  /* 0x0000000019057227 */ /* 0x000fe200078e00ff */
[----:B------:R-:W-:-:S03]  /*6e20*/  IABS R6, R11 ;  /* 0x0000000b00067213 */ /* 0x000fc60000000000 */
[----:B------:R-:W-:Y:S01]  /*6e30*/  IMAD.MOV R5, RZ, RZ, -R5 ;  /* 0x000000ffff057224 */ /* 0x000fe200078e0a05 */
[----:B------:R0:W-:Y:S03]  /*6e40*/  STL [R1+0x1a0], R8 ;  /* 0x0001a00801007387 */ /* 0x0001e60000100800 */
[----:B------:R-:W-:Y:S01]  /*6e50*/  IMAD R0, R26, R5, R0 ;  /* 0x000000051a007224 */ /* 0x000fe200078e0200 */
[----:B------:R-:W4:Y:S01]  /*6e60*/  LDL R11, [R1+0x1298] ;  /* 0x00129800010b7983 */ /* 0x000f220000100800 */
[----:B------:R-:W-:-:S04]  /*6e70*/  IMAD.HI.U32 R5, R25, R4, RZ ;  /* 0x0000000419057227 */ /* 0x000fc800078e00ff */
[----:B0-----:R-:W-:-:S04]  /*6e80*/  IMAD.HI.U32 R8, R25, R6, RZ ;  /* 0x0000000619087227 */ /* 0x001fc800078e00ff */
[----:B------:R-:W-:Y:S02]  /*6e90*/  IMAD.MOV R8, RZ, RZ, -R8 ;  /* 0x000000ffff087224 */ /* 0x000fe400078e0a08 */
[----:B------:R-:W-:Y:S02]  /*6ea0*/  IMAD.MOV R5, RZ, RZ, -R5 ;  /* 0x000000ffff057224 */ /* 0x000fe400078e0a05 */
[C---:B------:R-:W-:Y:S02]  /*6eb0*/  IMAD R6, R26.reuse, R8, R6 ;  /* 0x000000081a067224 */ /* 0x040fe400078e0206 */
[----:B------:R-:W-:Y:S01]  /*6ec0*/  IMAD R4, R26, R5, R4 ;  /* 0x000000051a047224 */ /* 0x000fe200078e0204 */
[----:B------:R-:W-:Y:S01]  /*6ed0*/  STL [R1+0x1a4], R0 ;  /* 0x0001a40001007387 */ /* 0x000fe20000100800 */
[----:B--2---:R-:W-:-:S03]  /*6ee0*/  IABS R9, R28 ;  /* 0x0000001c00097213 */ /* 0x004fc60000000000 */
[----:B------:R-:W2:Y:S04]  /*6ef0*/  LDL R28, [R1+0x1294] ;  /* 0x00129400011c7983 */ /* 0x000ea80000100800 */
[----:B------:R3:W-:Y:S04]  /*6f00*/  STL [R1+0x19c], R6 ;  /* 0x00019c0601007387 */ /* 0x0007e80000100800 */
[----:B------:R-:W-:Y:S01]  /*6f10*/  STL [R1+0x194], R4 ;  /* 0x0001940401007387 */ /* 0x000fe20000100800 */
[----:B---3--:R-:W-:-:S03]  /*6f20*/  IABS R6, R2 ;  /* 0x0000000200067213 */ /* 0x008fc60000000000 */
[----:B------:R-:W3:Y:S01]  /*6f30*/  LDL R2, [R1+0x128c] ;  /* 0x00128c0001027983 */ /* 0x000ee20000100800 */
[----:B-----5:R-:W-:Y:S01]  /*6f40*/  IABS R0, R10 ;  /* 0x0000000a00007213 */ /* 0x020fe20000000000 */
[----:B------:R-:W-:Y:S01]  /*6f50*/  IMAD.HI.U32 R10, R25, R9, RZ ;  /* 0x00000009190a7227 */ /* 0x000fe200078e00ff */
[----:B----4-:R-:W-:-:S03]  /*6f60*/  IABS R7, R7 ;  /* 0x0000000700077213 */ /* 0x010fc60000000000 */
[----:B------:R-:W-:Y:S02]  /*6f70*/  IMAD.MOV R10, RZ, RZ, -R10 ;  /* 0x000000ffff0a7224 */ /* 0x000fe400078e0a0a */
[----:B------:R-:W-:-:S04]  /*6f80*/  IMAD.HI.U32 R8, R25, R7, RZ ;  /* 0x0000000719087227 */ /* 0x000fc800078e00ff */
[----:B------:R-:W-:Y:S02]  /*6f90*/  IMAD.MOV R8, RZ, RZ, -R8 ;  /* 0x000000ffff087224 */ /* 0x000fe400078e0a08 */
[C---:B------:R-:W-:Y:S02]  /*6fa0*/  IMAD R9, R26.reuse, R10, R9 ;  /* 0x0000000a1a097224 */ /* 0x040fe400078e0209 */
[----:B------:R-:W-:-:S03]  /*6fb0*/  IMAD R7, R26, R8, R7 ;  /* 0x000000081a077224 */ /* 0x000fc600078e0207 */
[----:B------:R0:W-:Y:S04]  /*6fc0*/  STL [R1+0x180], R9 ;  /* 0x0001800901007387 */ /* 0x0001e80000100800 */
[----:B------:R1:W-:Y:S01]  /*6fd0*/  STL [R1+0x18c], R7 ;  /* 0x00018c0701007387 */ /* 0x0003e20000100800 */
[----:B0-----:R-:W-:-:S03]  /*6fe0*/  IABS R9, R3 ;  /* 0x0000000300097213 */ /* 0x001fc60000000000 */
[----:B------:R-:W4:Y:S01]  /*6ff0*/  LDL R3, [R1+0x1284] ;  /* 0x0012840001037983 */ /* 0x000f220000100800 */
[----:B------:R-:W-:Y:S01]  /*7000*/  IMAD.HI.U32 R5, R25, R0, RZ ;  /* 0x0000000019057227 */ /* 0x000fe200078e00ff */
[----:B------:R-:W-:-:S03]  /*7010*/  IABS R4, R22 ;  /* 0x0000001600047213 */ /* 0x000fc60000000000 */
[----:B------:R-:W-:Y:S02]  /*7020*/  IMAD.MOV R5, RZ, RZ, -R5 ;  /* 0x000000ffff057224 */ /* 0x000fe400078e0a05 */
[----:B------:R-:W-:-:S04]  /*7030*/  IMAD.HI.U32 R8, R25, R6, RZ ;  /* 0x0000000619087227 */ /* 0x000fc800078e00ff */
[----:B------:R-:W-:Y:S02]  /*7040*/  IMAD R0, R26, R5, R0 ;  /* 0x000000051a007224 */ /* 0x000fe400078e0200 */
[----:B------:R-:W-:Y:S01]  /*7050*/  IMAD.HI.U32 R5, R25, R4, RZ ;  /* 0x0000000419057227 */ /* 0x000fe200078e00ff */
[----:B-1----:R-:W-:-:S03]  /*7060*/  IABS R7, R11 ;  /* 0x0000000b00077213 */ /* 0x002fc60000000000 */
[----:B------:R-:W-:Y:S02]  /*7070*/  IMAD.MOV R8, RZ, RZ, -R8 ;  /* 0x000000ffff087224 */ /* 0x000fe400078e0a08 */
[----:B------:R-:W-:Y:S02]  /*7080*/  IMAD.MOV R5, RZ, RZ, -R5 ;  /* 0x000000ffff057224 */ /* 0x000fe400078e0a05 */
[----:B------:R-:W-:Y:S01]  /*7090*/  IMAD R11, R26, R8, R6 ;  /* 0x000000081a0b7224 */ /* 0x000fe200078e0206 */
[----:B------:R-:W-:Y:S01]  /*70a0*/  STL [R1+0x190], R0 ;  /* 0x0001900001007387 */ /* 0x000fe20000100800 */
[----:B------:R-:W-:-:S03]  /*70b0*/  IMAD.HI.U32 R10, R25, R9, RZ ;  /* 0x00000009190a7227 */ /* 0x000fc600078e00ff */
[----:B------:R-:W5:Y:S01]  /*70c0*/  LDL R6, [R1+0x1290] ;  /* 0x0012900001067983 */ /* 0x000f620000100800 */
[----:B------:R-:W-:Y:S02]  /*70d0*/  IMAD R4, R26, R5, R4 ;  /* 0x000000051a047224 */ /* 0x000fe400078e0204 */
[----:B------:R-:W-:Y:S01]  /*70e0*/  IMAD.MOV R10, RZ, RZ, -R10 ;  /* 0x000000ffff0a7224 */ /* 0x000fe200078e0a0a */
[----:B------:R-:W5:Y:S04]  /*70f0*/  LDL R22, [R1+0x1280] ;  /* 0x0012800001167983 */ /* 0x000f680000100800 */
[----:B------:R0:W-:Y:S04]  /*7100*/  STL [R1+0x188], R11 ;  /* 0x0001880b01007387 */ /* 0x0001e80000100800 */
[----:B0-----:R-:W5:Y:S01]  /*7110*/  LDL R11, [R1+0x127c] ;  /* 0x00127c00010b7983 */ /* 0x001f620000100800 */
[----:B------:R-:W-:-:S04]  /*7120*/  IMAD.HI.U32 R8, R25, R7, RZ ;  /* 0x0000000719087227 */ /* 0x000fc800078e00ff */
[----:B------:R-:W-:Y:S01]  /*7130*/  IMAD.MOV R8, RZ, RZ, -R8 ;  /* 0x000000ffff087224 */ /* 0x000fe200078e0a08 */
[----:B--2---:R-:W-:Y:S02]  /*7140*/  IABS R0, R28 ;  /* 0x0000001c00007213 */ /* 0x004fe40000000000 */
[----:B------:R-:W2:Y:S04]  /*7150*/  LDL R28, [R1+0x1278] ;  /* 0x00127800011c7983 */ /* 0x000ea80000100800 */
[----:B------:R3:W-:Y:S01]  /*7160*/  STL [R1+0x17c], R4 ;  /* 0x00017c0401007387 */ /* 0x0007e20000100800 */
[----:B------:R-:W-:-:S04]  /*7170*/  IMAD.HI.U32 R5, R25, R0, RZ ;  /* 0x0000000019057227 */ /* 0x000fc800078e00ff */
[----:B------:R-:W-:Y:S01]  /*7180*/  IMAD.MOV R5, RZ, RZ, -R5 ;  /* 0x000000ffff057224 */ /* 0x000fe200078e0a05 */
[----:B---3--:R-:W-:Y:S01]  /*7190*/  IABS R4, R2 ;  /* 0x0000000200047213 */ /* 0x008fe20000000000 */
[C---:B------:R-:W-:Y:S02]  /*71a0*/  IMAD R2, R26.reuse, R10, R9 ;  /* 0x0000000a1a027224 */ /* 0x040fe400078e0209 */
[----:B------:R-:W3:Y:S04]  /*71b0*/  LDL R9, [R1+0x1288] ;  /* 0x0012880001097983 */ /* 0x000ee80000100800 */
[----:B------:R0:W-:Y:S01]  /*71c0*/  STL [R1+0x168], R2 ;  /* 0x0001680201007387 */ /* 0x0001e20000100800 */
[C---:B------:R-:W-:Y:S02]  /*71d0*/  IMAD R0, R26.reuse, R5, R0 ;  /* 0x000000051a007224 */ /* 0x040fe400078e0200 */
[----:B0-----:R-:W-:-:S05]  /*71e0*/  IMAD R2, R26, R8, R7 ;  /* 0x000000081a027224 */ /* 0x001fca00078e0207 */
[----:B------:R0:W-:Y:S04]  /*71f0*/  STL [R1+0x174], R2 ;  /* 0x0001740201007387 */ /* 0x0001e80000100800 */
[----:B0-----:R-:W3:Y:S04]  /*7200*/  LDL R2, [R1+0x1274] ;  /* 0x0012740001027983 */ /* 0x001ee80000100800 */
[----:B------:R0:W-:Y:S01]  /*7210*/  STL [R1+0x178], R0 ;  /* 0x0001780001007387 */ /* 0x0001e20000100800 */
[----:B----4-:R-:W-:-:S03]  /*7220*/  IABS R7, R3 ;  /* 0x0000000300077213 */ /* 0x010fc60000000000 */
[----:B------:R-:W4:Y:S01]  /*7230*/  LDL R3, [R1+0x126c] ;  /* 0x00126c0001037983 */ /* 0x000f220000100800 */
[----:B------:R-:W-:-:S04]  /*7240*/  IMAD.HI.U32 R5, R25, R4, RZ ;  /* 0x0000000419057227 */ /* 0x000fc800078e00ff */
[----:B------:R-:W-:Y:S01]  /*7250*/  IMAD.MOV R5, RZ, RZ, -R5 ;  /* 0x000000ffff057224 */ /* 0x000fe200078e0a05 */
[----:B-----5:R-:W-:-:S05]  /*7260*/  IABS R6, R6 ;  /* 0x0000000600067213 */ /* 0x020fca0000000000 */
[----:B------:R-:W-:-:S04]  /*7270*/  IMAD.HI.U32 R8, R25, R6, RZ ;  /* 0x0000000619087227 */ /* 0x000fc800078e00ff */
[----:B------:R-:W-:Y:S01]  /*7280*/  IMAD.MOV R8, RZ, RZ, -R8 ;  /* 0x000000ffff087224 */ /* 0x000fe200078e0a08 */
[----:B0-----:R-:W-:-:S03]  /*7290*/  IABS R0, R22 ;  /* 0x0000001600007213 */ /* 0x001fc60000000000 */
[----:B------:R-:W-:Y:S02]  /*72a0*/  IMAD R6, R26, R8, R6 ;  /* 0x000000081a067224 */ /* 0x000fe400078e0206 */
[----:B------:R-:W-:-:S04]  /*72b0*/  IMAD.HI.U32 R8, R25, R7, RZ ;  /* 0x0000000719087227 */ /* 0x000fc800078e00ff */
[----:B------:R-:W-:Y:S01]  /*72c0*/  IMAD R4, R26, R5, R4 ;  /* 0x000000051a047224 */ /* 0x000fe200078e0204 */
[----:B------:R0:W-:Y:S01]  /*72d0*/  STL [R1+0x16c], R6 ;  /* 0x00016c0601007387 */ /* 0x0001e20000100800 */
[----:B------:R-:W-:-:S04]  /*72e0*/  IMAD.HI.U32 R5, R25, R0, RZ ;  /* 0x0000000019057227 */ /* 0x000fc800078e00ff */
[----:B------:R-:W-:Y:S01]  /*72f0*/  IMAD.MOV R8, RZ, RZ, -R8 ;  /* 0x000000ffff087224 */ /* 0x000fe200078e0a08 */
[----:B------:R2:W-:Y:S01]  /*7300*/  STL [R1+0x164], R4 ;  /* 0x0001640401007387 */ /* 0x0005e20000100800 */
[----:B0-----:R-:W-:Y:S01]  /*7310*/  IABS R6, R11 ;  /* 0x0000000b00067213 */ /* 0x001fe20000000000 */
[----:B------:R-:W-:Y:S02]  /*7320*/  IMAD.MOV R5, RZ, RZ, -R5 ;  /* 0x000000ffff057224 */ /* 0x000fe400078e0a05 */
[----:B------:R-:W5:Y:S01]  /*7330*/  LDL R22, [R1+0x1264] ;  /* 0x0012640001167983 */ /* 0x000f620000100800 */
[----:B------:R-:W-:Y:S02]  /*7340*/  IMAD R7, R26, R8, R7 ;  /* 0x000000081a077224 */ /* 0x000fe400078e0207 */
[----:B------:R-:W-:-:S04]  /*7350*/  IMAD.HI.U32 R8, R25, R6, RZ ;  /* 0x0000000619087227 */ /* 0x000fc800078e00ff */
[----:B------:R-:W-:Y:S02]  /*7360*/  IMAD R0, R26, R5, R0 ;  /* 0x000000051a007224 */ /* 0x000fe400078e0200 */
[----:B------:R-:W-:-:S04]  /*7370*/  IMAD.MOV R8, RZ, RZ, -R8 ;  /* 0x000000ffff087224 */ /* 0x000fc800078e0a08 */
[----:B------:R-:W-:Y:S01]  /*7380*/  IMAD R8, R26, R8, R6 ;  /* 0x000000081a087224 */ /* 0x000fe200078e0206 */
[----:B--2---:R-:W-:Y:S02]  /*7390*/  IABS R4, R28 ;  /* 0x0000001c00047213 */ /* 0x004fe40000000000 */
[----:B---3--:R-:W-:-:S05]  /*73a0*/  IABS R9, R9 ;  /* 0x0000000900097213 */ /* 0x008fca0000000000 */
[----:B------:R-:W-:-:S04]  /*73b0*/  IMAD.HI.U32 R10, R25, R9, RZ ;  /* 0x00000009190a7227 */ /* 0x000fc800078e00ff */
[----:B------:R-:W-:-:S04]  /*73c0*/  IMAD.MOV R10, RZ, RZ, -R10 ;  /* 0x000000ffff0a7224 */ /* 0x000fc800078e0a0a */
[----:B------:R-:W-:Y:S02]  /*73d0*/  IMAD R9, R26, R10, R9 ;  /* 0x0000000a1a097224 */ /* 0x000fe400078e0209 */
[----:B------:R-:W2:Y:S04]  /*73e0*/  LDL R10, [R1+0x1270] ;  /* 0x00127000010a7983 */ /* 0x000ea80000100800 */
[----:B------:R0:W-:Y:S04]  /*73f0*/  STL [R1+0x154], R9 ;  /* 0x0001540901007387 */ /* 0x0001e80000100800 */
[----:B------:R-:W3:Y:S04]  /*7400*/  LDL R11, [R1+0x1260] ;  /* 0x00126000010b7983 */ /* 0x000ee80000100800 */
[----:B------:R-:W-:Y:S04]  /*7410*/  STL [R1+0x15c], R7 ;  /* 0x00015c0701007387 */ /* 0x000fe80000100800 */
[----:B------:R-:W3:Y:S04]  /*7420*/  LDL R28, [R1+0x125c] ;  /* 0x00125c00011c7983 */ /* 0x000ee80000100800 */
[----:B------:R4:W-:Y:S04]  /*7430*/  STL [R1+0x160], R0 ;  /* 0x0001600001007387 */ /* 0x0009e80000100800 */
[----:B------:R-:W3:Y:S01]  /*7440*/  LDL R6, [R1+0x1268] ;  /* 0x0012680001067983 */ /* 0x000ee20000100800 */
[----:B0-----:R-:W-:-:S03]  /*7450*/  IABS R9, R2 ;  /* 0x0000000200097213 */ /* 0x001fc60000000000 */
[----:B------:R-:W3:Y:S01]  /*7460*/  LDL R2, [R1+0x1258] ;  /* 0x0012580001027983 */ /* 0x000ee20000100800 */
[----:B----4-:R-:W-:-:S03]  /*7470*/  IABS R0, R3 ;  /* 0x0000000300007213 */ /* 0x010fc60000000000 */
[----:B------:R-:W4:Y:S01]  /*7480*/  LDL R3, [R1+0x1254] ;  /* 0x0012540001037983 */ /* 0x000f220000100800 */
[----:B------:R-:W-:-:S04]  /*7490*/  IMAD.HI.U32 R5, R25, R4, RZ ;  /* 0x0000000419057227 */ /* 0x000fc800078e00ff */
[----:B------:R-:W-:Y:S01]  /*74a0*/  IMAD.MOV R5, RZ, RZ, -R5 ;  /* 0x000000ffff057224 */ /* 0x000fe200078e0a05 */
[----:B------:R-:W-:Y:S03]  /*74b0*/  STL [R1+0x158], R8 ;  /* 0x0001580801007387 */ /* 0x000fe60000100800 */
[----:B------:R-:W-:Y:S02]  /*74c0*/  IMAD R4, R26, R5, R4 ;  /* 0x000000051a047224 */ /* 0x000fe400078e0204 */
[----:B------:R-:W-:-:S03]  /*74d0*/  IMAD.HI.U32 R5, R25, R0, RZ ;  /* 0x0000000019057227 */ /* 0x000fc600078e00ff */
[----:B------:R5:W-:Y:S01]  /*74e0*/  STL [R1+0x148], R4 ;  /* 0x0001480401007387 */ /* 0x000be20000100800 */
[----:B------:R-:W-:-:S04]  /*74f0*/  IMAD.MOV R5, RZ, RZ, -R5 ;  /* 0x000000ffff057224 */ /* 0x000fc800078e0a05 */
[----:B------:R-:W-:Y:S01]  /*7500*/  IMAD R0, R26, R5, R0 ;  /* 0x000000051a007224 */ /* 0x000fe200078e0200 */
[----:B-----5:R-:W-:-:S05]  /*7510*/  IABS R4, R22 ;  /* 0x0000001600047213 */ /* 0x020fca0000000000 */
[----:B------:R-:W-:-:S04]  /*7520*/  IMAD.HI.U32 R5, R25, R4, RZ ;  /* 0x0000000419057227 */ /* 0x000fc800078e00ff */
[----:B------:R-:W-:-:S04]  /*7530*/  IMAD.MOV R5, RZ, RZ, -R5 ;  /* 0x000000ffff057224 */ /* 0x000fc800078e0a05 */
[----:B------:R-:W-:Y:S01]  /*7540*/  IMAD R4, R26, R5, R4 ;  /* 0x000000051a047224 */ /* 0x000fe200078e0204 */
[----:B--2---:R-:W-:Y:S01]  /*7550*/  IABS R7, R10 ;  /* 0x0000000a00077213 */ /* 0x004fe20000000000 */
[----:B------:R-:W-:-:S04]  /*7560*/  IMAD.HI.U32 R10, R25, R9, RZ ;  /* 0x00000009190a7227 */ /* 0x000fc800078e00ff */
[----:B------:R-:W-:Y:S02]  /*7570*/  IMAD.MOV R10, RZ, RZ, -R10 ;  /* 0x000000ffff0a7224 */ /* 0x000fe400078e0a0a */
[----:B------:R-:W-:-:S04]  /*7580*/  IMAD.HI.U32 R8, R25, R7, RZ ;  /* 0x0000000719087227 */ /* 0x000fc800078e00ff */
[----:B------:R-:W-:Y:S02]  /*7590*/  IMAD R9, R26, R10, R9 ;  /* 0x0000000a1a097224 */ /* 0x000fe400078e0209 */
[----:B------:R-:W-:-:S03]  /*75a0*/  IMAD.MOV R8, RZ, RZ, -R8 ;  /* 0x000000ffff087224 */ /* 0x000fc600078e0a08 */
[----:B------:R0:W-:Y:S01]  /*75b0*/  STL [R1+0x12c], R9 ;  /* 0x00012c0901007387 */ /* 0x0001e20000100800 */
[----:B------:R-:W-:Y:S01]  /*75c0*/  IMAD R7, R26, R8, R7 ;  /* 0x000000081a077224 */ /* 0x000fe200078e0207 */
[----:B---3--:R-:W-:Y:S02]  /*75d0*/  IABS R6, R6 ;  /* 0x0000000600067213 */ /* 0x008fe40000000000 */
[----:B0-----:R-:W-:-:S03]  /*75e0*/  IABS R9, R11 ;  /* 0x0000000b00097213 */ /* 0x001fc60000000000 */
[C---:B------:R-:W-:Y:S01]  /*75f0*/  IMAD.HI.U32 R8, R25.reuse, R6, RZ ;  /* 0x0000000619087227 */ /* 0x040fe200078e00ff */
[----:B------:R0:W-:Y:S03]  /*7600*/  STL [R1+0x140], R7 ;  /* 0x0001400701007387 */ /* 0x0001e60000100800 */
[----:B------:R-:W-:Y:S01]  /*7610*/  IMAD.MOV R8, RZ, RZ, -R8 ;  /* 0x000000ffff087224 */ /* 0x000fe200078e0a08 */
[----:B------:R-:W2:Y:S01]  /*7620*/  LDL R11, [R1+0x124c] ;  /* 0x00124c00010b7983 */ /* 0x000ea20000100800 */
[----:B------:R-:W-:-:S03]  /*7630*/  IMAD.HI.U32 R10, R25, R9, RZ ;  /* 0x00000009190a7227 */ /* 0x000fc600078e00ff */
[----:B------:R1:W-:Y:S01]  /*7640*/  STL [R1+0x144], R0 ;  /* 0x0001440001007387 */ /* 0x0003e20000100800 */
[----:B0-----:R-:W-:Y:S01]  /*7650*/  IABS R7, R28 ;  /* 0x0000001c00077213 */ /* 0x001fe20000000000 */
[----:B------:R-:W-:Y:S01]  /*7660*/  IMAD.MOV R10, RZ, RZ, -R10 ;  /* 0x000000ffff0a7224 */ /* 0x000fe200078e0a0a */
[----:B-1----:R-:W-:Y:S01]  /*7670*/  IABS R0, R2 ;  /* 0x0000000200007213 */ /* 0x002fe20000000000 */
[C---:B------:R-:W-:Y:S02]  /*7680*/  IMAD R2, R26.reuse, R8, R6 ;  /* 0x000000081a027224 */ /* 0x040fe400078e0206 */
[----:B------:R-:W-:Y:S01]  /*7690*/  IMAD.HI.U32 R8, R25, R7, RZ ;  /* 0x0000000719087227 */ /* 0x000fe200078e00ff */
[----:B----4-:R-:W-:Y:S02]  /*76a0*/  IABS R6, R3 ;  /* 0x0000000300067213 */ /* 0x010fe40000000000 */
[----:B------:R0:W-:Y:S01]  /*76b0*/  STL [R1+0x13c], R2 ;  /* 0x00013c0201007387 */ /* 0x0001e20000100800 */
[----:B------:R-:W-:-:S02]  /*76c0*/  IMAD R3, R26, R10, R9 ;  /* 0x0000000a1a037224 */ /* 0x000fc400078e0209 */
[----:B------:R-:W-:Y:S01]  /*76d0*/  IMAD.MOV R8, RZ, RZ, -R8 ;  /* 0x000000ffff087224 */ /* 0x000fe200078e0a08 */
[----:B0-----:R-:W3:Y:S04]  /*76e0*/  LDL R2, [R1+0x1240] ;  /* 0x0012400001027983 */ /* 0x001ee80000100800 */
[----:B------:R0:W-:Y:S04]  /*76f0*/  STL [R1+0x128], R4 ;  /* 0x0001280401007387 */ /* 0x0001e80000100800 */
[----:B------:R-:W4:Y:S04]  /*7700*/  LDL R28, [R1+0x123c] ;  /* 0x00123c00011c7983 */ /* 0x000f280000100800 */
[----:B------:R-:W5:Y:S01]  /*7710*/  LDL R10, [R1+0x1244] ;  /* 0x00124400010a7983 */ /* 0x000f620000100800 */
[----:B0-----:R-:W-:Y:S01]  /*7720*/  IABS R4, R24 ;  /* 0x0000001800047213 */ /* 0x001fe20000000000 */
[----:B------:R-:W-:-:S02]  /*7730*/  IMAD R24, R26, R8, R7 ;  /* 0x000000081a187224 */ /* 0x000fc400078e0207 */
[----:B------:R-:W4:Y:S04]  /*7740*/  LDL R22, [R1+0x1238] ;  /* 0x0012380001167983 */ /* 0x000f280000100800 */
[----:B------:R0:W-:Y:S04]  /*7750*/  STL [R1+0x114], R3 ;  /* 0x0001140301007387 */ /* 0x0001e80000100800 */
[----:B------:R-:W4:Y:S01]  /*7760*/  LDL R7, [R1+0x1248] ;  /* 0x0012480001077983 */ /* 0x000f220000100800 */
[----:B------:R-:W-:-:S04]  /*7770*/  IMAD.HI.U32 R5, R25, R0, RZ ;  /* 0x0000000019057227 */ /* 0x000fc800078e00ff */
[----:B------:R-:W-:Y:S01]  /*7780*/  IMAD.MOV R5, RZ, RZ, -R5 ;  /* 0x000000ffff057224 */ /* 0x000fe200078e0a05 */
[----:B0-----:R-:W4:Y:S01]  /*7790*/  LDL R3, [R1+0x1234] ;  /* 0x0012340001037983 */ /* 0x001f220000100800 */
[----:B------:R-:W-:-:S04]  /*77a0*/  IMAD.HI.U32 R8, R25, R6, RZ ;  /* 0x0000000619087227 */ /* 0x000fc800078e00ff */
[----:B------:R-:W-:Y:S02]  /*77b0*/  IMAD R0, R26, R5, R0 ;  /* 0x000000051a007224 */ /* 0x000fe400078e0200 */
[----:B------:R-:W-:-:S03]  /*77c0*/  IMAD.HI.U32 R5, R25, R4, RZ ;  /* 0x0000000419057227 */ /* 0x000fc600078e00ff */
[----:B------:R-:W-:Y:S01]  /*77d0*/  STL [R1+0x124], R0 ;  /* 0x0001240001007387 */ /* 0x000fe20000100800 */
[----:B------:R-:W-:Y:S02]  /*77e0*/  IMAD.MOV R8, RZ, RZ, -R8 ;  /* 0x000000ffff087224 */ /* 0x000fe400078e0a08 */
[----:B------:R-:W-:Y:S02]  /*77f0*/  IMAD.MOV R5, RZ, RZ, -R5 ;  /* 0x000000ffff057224 */ /* 0x000fe400078e0a05 */
[C---:B------:R-:W-:Y:S02]  /*7800*/  IMAD R6, R26.reuse, R8, R6 ;  /* 0x000000081a067224 */ /* 0x040fe400078e0206 */
[----:B------:R-:W-:Y:S01]  /*7810*/  IMAD R4, R26, R5, R4 ;  /* 0x000000051a047224 */ /* 0x000fe200078e0204 */
[----:B--2---:R-:W-:Y:S02]  /*7820*/  IABS R9, R11 ;  /* 0x0000000b00097213 */ /* 0x004fe40000000000 */
[----:B------:R-:W2:Y:S04]  /*7830*/  LDL R11, [R1+0x1230] ;  /* 0x00123000010b7983 */ /* 0x000ea80000100800 */
[----:B------:R3:W-:Y:S04]  /*7840*/  STL [R1+0x11c], R6 ;  /* 0x00011c0601007387 */ /* 0x0007e80000100800 */
[----:B------:R0:W-:Y:S01]  /*7850*/  STL [R1+0x10c], R4 ;  /* 0x00010c0401007387 */ /* 0x0001e20000100800 */
        /* <DEDUP_REMOVED lines=9> */
[----:B------:R-:W-:Y:S01]  /*78f0*/  IMAD R7, R26, R8, R7 ;  /* 0x000000081a077224 */ /* 0x000fe200078e0207 */
[----:B0-----:R-:W-:Y:S02]  /*7900*/  IABS R4, R28 ;  /* 0x0000001c00047213 */ /* 0x001fe40000000000 */
[----:B------:R0:W-:Y:S04]  /*7910*/  STL [R1+0xf4], R9 ;  /* 0x0000f40901007387 */ /* 0x0001e80000100800 */
[----:B------:R1:W-:Y:S04]  /*7920*/  STL [R1+0x104], R7 ;  /* 0x0001040701007387 */ /* 0x0003e80000100800 */
[----:B------:R-:W4:Y:S01]  /*7930*/  LDL R28, [R1+0x1224] ;  /* 0x00122400011c7983 */ /* 0x000f220000100800 */
[----:B------:R-:W-:-:S04]  /*7940*/  IMAD.HI.U32 R5, R25, R0, RZ ;  /* 0x0000000019057227 */ /* 0x000fc800078e00ff */
[----:B------:R-:W-:Y:S02]  /*7950*/  IMAD.MOV R5, RZ, RZ, -R5 ;  /* 0x000000ffff057224 */ /* 0x000fe400078e0a05 */
[----:B------:R-:W-:Y:S01]  /*7960*/  IMAD.HI.U32 R8, R25, R6, RZ ;  /* 0x0000000619087227 */ /* 0x000fe200078e00ff */
[----:B0-----:R-:W-:-:S03]  /*7970*/  IABS R9, R22 ;  /* 0x0000001600097213 */ /* 0x001fc60000000000 */
[----:B------:R-:W-:Y:S02]  /*7980*/  IMAD R0, R26, R5, R0 ;  /* 0x000000051a007224 */ /* 0x000fe400078e0200 */
[----:B------:R-:W-:-:S04]  /*7990*/  IMAD.HI.U32 R5, R25, R4, RZ ;  /* 0x0000000419057227 */ /* 0x000fc800078e00ff */
[----:B------:R-:W-:Y:S01]  /*79a0*/  IMAD.MOV R8, RZ, RZ, -R8 ;  /* 0x000000ffff087224 */ /* 0x000fe200078e0a08 */
[----:B------:R2:W-:Y:S01]  /*79b0*/  STL [R1+0x108], R0 ;  /* 0x0001080001007387 */ /* 0x0005e20000100800 */
[----:B------:R-:W-:Y:S02]  /*79c0*/  IMAD.MOV R5, RZ, RZ, -R5 ;  /* 0x000000ffff057224 */ /* 0x000fe400078e0a05 */
[----:B------:R-:W-:Y:S01]  /*79d0*/  IMAD.HI.U32 R10, R25, R9, RZ ;  /* 0x00000009190a7227 */ /* 0x000fe200078e00ff */
[----:B-1----:R-:W-:Y:S02]  /*79e0*/  IABS R7, R3 ;  /* 0x0000000300077213 */ /* 0x002fe40000000000 */
[----:B------:R-:W5:Y:S01]  /*79f0*/  LDL R3, [R1+0x121c] ;  /* 0x00121c0001037983 */ /* 0x000f620000100800 */
[C---:B------:R-:W-:Y:S02]  /*7a00*/  IMAD R4, R26.reuse, R5, R4 ;  /* 0x000000051a047224 */ /* 0x040fe400078e0204 */
[----:B------:R-:W-:Y:S01]  /*7a10*/  IMAD.MOV R10, RZ, RZ, -R10 ;  /* 0x000000ffff0a7224 */ /* 0x000fe200078e0a0a */
[----:B--2---:R-:W-:Y:S01]  /*7a20*/  IABS R0, R11 ;  /* 0x0000000b00007213 */ /* 0x004fe20000000000 */
[----:B------:R-:W-:-:S02]  /*7a30*/  IMAD R11, R26, R8, R6 ;  /* 0x000000081a0b7224 */ /* 0x000fc400078e0206 */
[----:B------:R-:W2:Y:S04]  /*7a40*/  LDL R6, [R1+0x122c] ;  /* 0x00122c0001067983 */ /* 0x000ea80000100800 */
[----:B------:R0:W-:Y:S04]  /*7a50*/  STL [R1+0xfc], R11 ;  /* 0x0000fc0b01007387 */ /* 0x0001e80000100800 */
[----:B------:R-:W2:Y:S04]  /*7a60*/  LDL R22, [R1+0x1218] ;  /* 0x0012180001167983 */ /* 0x000ea80000100800 */
[----:B0-----:R-:W2:Y:S04]  /*7a70*/  LDL R11, [R1+0x1214] ;  /* 0x00121400010b7983 */ /* 0x001ea80000100800 */
[----:B------:R3:W-:Y:S01]  /*7a80*/  STL [R1+0xec], R4 ;  /* 0x0000ec0401007387 */ /* 0x0007e20000100800 */
[----:B------:R-:W-:Y:S01]  /*7a90*/  IMAD.HI.U32 R8, R25, R7, RZ ;  /* 0x0000000719087227 */ /* 0x000fe200078e00ff */
[----:B---3--:R-:W-:-:S03]  /*7aa0*/  IABS R4, R2 ;  /* 0x0000000200047213 */ /* 0x008fc60000000000 */
[----:B------:R-:W-:Y:S02]  /*7ab0*/  IMAD R2, R26, R10, R9 ;  /* 0x0000000a1a027224 */ /* 0x000fe400078e0209 */
[----:B------:R-:W3:Y:S01]  /*7ac0*/  LDL R10, [R1+0x1220] ;  /* 0x00122000010a7983 */ /* 0x000ee20000100800 */
[----:B------:R-:W-:-:S04]  /*7ad0*/  IMAD.MOV R8, RZ, RZ, -R8 ;  /* 0x000000ffff087224 */ /* 0x000fc800078e0a08 */
[----:B------:R-:W-:Y:S01]  /*7ae0*/  IMAD R7, R26, R8, R7 ;  /* 0x000000081a077224 */ /* 0x000fe200078e0207 */
[----:B------:R0:W-:Y:S04]  /*7af0*/  STL [R1+0xdc], R2 ;  /* 0x0000dc0201007387 */ /* 0x0001e80000100800 */
[----:B0-----:R-:W3:Y:S04]  /*7b00*/  LDL R2, [R1+0x1210] ;  /* 0x0012100001027983 */ /* 0x001ee80000100800 */
[----:B------:R-:W-:Y:S01]  /*7b10*/  STL [R1+0xe4], R7 ;  /* 0x0000e40701007387 */ /* 0x000fe20000100800 */
[----:B----4-:R-:W-:-:S03]  /*7b20*/  IABS R9, R28 ;  /* 0x0000001c00097213 */ /* 0x010fc60000000000 */
[----:B------:R-:W4:Y:S01]  /*7b30*/  LDL R28, [R1+0x1208] ;  /* 0x00120800011c7983 */ /* 0x000f220000100800 */
[----:B------:R-:W-:-:S04]  /*7b40*/  IMAD.HI.U32 R5, R25, R0, RZ ;  /* 0x0000000019057227 */ /* 0x000fc800078e00ff */
[----:B------:R-:W-:-:S04]  /*7b50*/  IMAD.MOV R5, RZ, RZ, -R5 ;  /* 0x000000ffff057224 */ /* 0x000fc800078e0a05 */
[----:B------:R-:W-:Y:S02]  /*7b60*/  IMAD R0, R26, R5, R0 ;  /* 0x000000051a007224 */ /* 0x000fe400078e0200 */
[----:B------:R-:W-:-:S03]  /*7b70*/  IMAD.HI.U32 R5, R25, R4, RZ ;  /* 0x0000000419057227 */ /* 0x000fc600078e00ff */
[----:B------:R5:W-:Y:S01]  /*7b80*/  STL [R1+0xe8], R0 ;  /* 0x0000e80001007387 */ /* 0x000be20000100800 */
[----:B------:R-:W-:Y:S01]  /*7b90*/  IMAD.MOV R5, RZ, RZ, -R5 ;  /* 0x000000ffff057224 */ /* 0x000fe200078e0a05 */
[----:B-----5:R-:W-:-:S03]  /*7ba0*/  IABS R0, R3 ;  /* 0x0000000300007213 */ /* 0x020fc60000000000 */
[----:B------:R-:W-:Y:S02]  /*7bb0*/  IMAD R3, R26, R5, R4 ;  /* 0x000000051a037224 */ /* 0x000fe400078e0204 */
[----:B------:R-:W-:-:S04]  /*7bc0*/  IMAD.HI.U32 R5, R25, R0, RZ ;  /* 0x0000000019057227 */ /* 0x000fc800078e00ff */
[----:B------:R-:W-:-:S04]  /*7bd0*/  IMAD.MOV R5, RZ, RZ, -R5 ;  /* 0x000000ffff057224 */ /* 0x000fc800078e0a05 */
[----:B------:R-:W-:Y:S01]  /*7be0*/  IMAD R0, R26, R5, R0 ;  /* 0x000000051a007224 */ /* 0x000fe200078e0200 */
[----:B--2---:R-:W-:-:S05]  /*7bf0*/  IABS R6, R6 ;  /* 0x0000000600067213 */ /* 0x004fca0000000000 */
[----:B------:R-:W-:-:S04]  /*7c00*/  IMAD.HI.U32 R8, R25, R6, RZ ;  /* 0x0000000619087227 */ /* 0x000fc800078e00ff */
[----:B------:R-:W-:-:S04]  /*7c10*/  IMAD.MOV R8, RZ, RZ, -R8 ;  /* 0x000000ffff087224 */ /* 0x000fc800078e0a08 */
[----:B------:R-:W-:-:S05]  /*7c20*/  IMAD R6, R26, R8, R6 ;  /* 0x000000081a067224 */ /* 0x000fca00078e0206 */
[----:B------:R0:W-:Y:S01]  /*7c30*/  STL [R1+0xe0], R6 ;  /* 0x0000e00601007387 */ /* 0x0001e20000100800 */
[----:B---3--:R-:W-:Y:S01]  /*7c40*/  IABS R7, R10 ;  /* 0x0000000a00077213 */ /* 0x008fe20000000000 */
[----:B------:R-:W-:-:S04]  /*7c50*/  IMAD.HI.U32 R10, R25, R9, RZ ;  /* 0x00000009190a7227 */ /* 0x000fc800078e00ff */
[----:B------:R-:W-:Y:S01]  /*7c60*/  IMAD.HI.U32 R8, R25, R7, RZ ;  /* 0x0000000719087227 */ /* 0x000fe200078e00ff */
[----:B0-----:R-:W-:-:S03]  /*7c70*/  IABS R6, R22 ;  /* 0x0000001600067213 */ /* 0x001fc60000000000 */
[----:B------:R-:W-:Y:S02]  /*7c80*/  IMAD.MOV R10, RZ, RZ, -R10 ;  /* 0x000000ffff0a7224 */ /* 0x000fe400078e0a0a */
[----:B------:R-:W-:Y:S02]  /*7c90*/  IMAD.MOV R8, RZ, RZ, -R8 ;  /* 0x000000ffff087224 */ /* 0x000fe400078e0a08 */
[C---:B------:R-:W-:Y:S01]  /*7ca0*/  IMAD R9, R26.reuse, R10, R9 ;  /* 0x0000000a1a097224 */ /* 0x040fe200078e0209 */
[----:B------:R-:W-:Y:S01]  /*7cb0*/  IABS R4, R11 ;  /* 0x0000000b00047213 */ /* 0x000fe20000000000 */
[----:B------:R-:W-:Y:S01]  /*7cc0*/  IMAD R7, R26, R8, R7 ;  /* 0x000000081a077224 */ /* 0x000fe200078e0207 */
[----:B------:R-:W2:Y:S01]  /*7cd0*/  LDL R10, [R1+0x120c] ;  /* 0x00120c00010a7983 */ /* 0x000ea20000100800 */
[----:B------:R-:W-:-:S03]  /*7ce0*/  IMAD.HI.U32 R8, R25, R6, RZ ;  /* 0x0000000619087227 */ /* 0x000fc600078e00ff */
[----:B------:R0:W-:Y:S01]  /*7cf0*/  STL [R1+0xb4], R9 ;  /* 0x0000b40901007387 */ /* 0x0001e20000100800 */
[----:B------:R-:W-:-:S03]  /*7d00*/  IMAD.MOV R8, RZ, RZ, -R8 ;  /* 0x000000ffff087224 */ /* 0x000fc600078e0a08 */
[----:B------:R-:W3:Y:S01]  /*7d10*/  LDL R11, [R1+0x11fc] ;  /* 0x0011fc00010b7983 */ /* 0x000ee20000100800 */
[----:B------:R-:W-:-:S03]  /*7d20*/  IMAD.HI.U32 R5, R25, R4, RZ ;  /* 0x0000000419057227 */ /* 0x000fc600078e00ff */
[----:B------:R-:W-:Y:S04]  /*7d30*/  STL [R1+0xc8], R7 ;  /* 0x0000c80701007387 */ /* 0x000fe80000100800 */
[----:B------:R-:W5:Y:S01]  /*7d40*/  LDL R22, [R1+0x11f8] ;  /* 0x0011f80001167983 */ /* 0x000f620000100800 */
[----:B------:R-:W-:-:S03]  /*7d50*/  IMAD.MOV R5, RZ, RZ, -R5 ;  /* 0x000000ffff057224 */ /* 0x000fc600078e0a05 */
[----:B------:R4:W-:Y:S01]  /*7d60*/  STL [R1+0xcc], R0 ;  /* 0x0000cc0001007387 */ /* 0x0009e20000100800 */
[----:B0-----:R-:W-:Y:S01]  /*7d70*/  IABS R9, R2 ;  /* 0x0000000200097213 */ /* 0x001fe20000000000 */
[C---:B------:R-:W-:Y:S02]  /*7d80*/  IMAD R5, R26.reuse, R5, R4 ;  /* 0x000000051a057224 */ /* 0x040fe400078e0204 */
[----:B------:R-:W3:Y:S01]  /*7d90*/  LDL R2, [R1+0x11f4] ;  /* 0x0011f40001027983 */ /* 0x000ee20000100800 */
[----:B----4-:R-:W-:Y:S01]  /*7da0*/  IABS R0, R28 ;  /* 0x0000001c00007213 */ /* 0x010fe20000000000 */
[----:B------:R-:W-:Y:S02]  /*7db0*/  IMAD R28, R26, R8, R6 ;  /* 0x000000081a1c7224 */ /* 0x000fe400078e0206 */
[----:B------:R-:W4:Y:S04]  /*7dc0*/  LDL R6, [R1+0x1204] ;  /* 0x0012040001067983 */ /* 0x000f280000100800 */
[----:B------:R0:W-:Y:S04]  /*7dd0*/  STL [R1+0xc4], R28 ;  /* 0x0000c41c01007387 */ /* 0x0001e80000100800 */
[----:B------:R-:W3:Y:S04]  /*7de0*/  LDL R4, [R1+0x1200] ;  /* 0x0012000001047983 */ /* 0x000ee80000100800 */
[----:B0-----:R-:W5:Y:S04]  /*7df0*/  LDL R28, [R1+0x11ec] ;  /* 0x0011ec00011c7983 */ /* 0x001f680000100800 */
[----:B------:R0:W-:Y:S02]  /*7e00*/  STL [R1+0xb0], R5 ;  /* 0x0000b00501007387 */ /* 0x0001e40000100800 */
[----:B0-----:R-:W-:-:S04]  /*7e10*/  IMAD.HI.U32 R5, R25, R0, RZ ;  /* 0x0000000019057227 */ /* 0x001fc800078e00ff */
[----:B------:R-:W-:-:S04]  /*7e20*/  IMAD.MOV R5, RZ, RZ, -R5 ;  /* 0x000000ffff057224 */ /* 0x000fc800078e0a05 */
[----:B------:R-:W-:Y:S01]  /*7e30*/  IMAD R0, R26, R5, R0 ;  /* 0x000000051a007224 */ /* 0x000fe200078e0200 */
[----:B--2---:R-:W-:Y:S01]  /*7e40*/  IABS R7, R10 ;  /* 0x0000000a00077213 */ /* 0x004fe20000000000 */
        /* <DEDUP_REMOVED lines=8> */
[----:B----4-:R-:W-:-:S05]  /*7ed0*/  IABS R6, R6 ;  /* 0x0000000600067213 */ /* 0x010fca0000000000 */
[----:B------:R-:W-:Y:S01]  /*7ee0*/  IMAD.HI.U32 R8, R25, R6, RZ ;  /* 0x0000000619087227 */ /* 0x000fe200078e00ff */
[----:B---3--:R-:W-:-:S03]  /*7ef0*/  IABS R4, R4 ;  /* 0x0000000400047213 */ /* 0x008fc60000000000 */
[----:B------:R-:W-:Y:S01]  /*7f00*/  IMAD.MOV R8, RZ, RZ, -R8 ;  /* 0x000000ffff087224 */ /* 0x000fe200078e0a08 */
[----:B0-----:R-:W-:Y:S02]  /*7f10*/  IABS R9, R11 ;  /* 0x0000000b00097213 */ /* 0x001fe40000000000 */
[----:B------:R-:W2:Y:S01]  /*7f20*/  LDL R11, [R1+0x11e0] ;  /* 0x0011e000010b7983 */ /* 0x000ea20000100800 */
[----:B------:R-:W-:-:S03]  /*7f30*/  IMAD.HI.U32 R5, R25, R4, RZ ;  /* 0x0000000419057227 */ /* 0x000fc600078e00ff */
[----:B------:R0:W-:Y:S01]  /*7f40*/  STL [R1+0xac], R0 ;  /* 0x0000ac0001007387 */ /* 0x0001e20000100800 */
[----:B------:R-:W-:Y:S02]  /*7f50*/  IMAD.MOV R5, RZ, RZ, -R5 ;  /* 0x000000ffff057224 */ /* 0x000fe400078e0a05 */
[----:B------:R-:W-:Y:S01]  /*7f60*/  IMAD.HI.U32 R10, R25, R9, RZ ;  /* 0x00000009190a7227 */ /* 0x000fe200078e00ff */
[----:B-----5:R-:W-:-:S03]  /*7f70*/  IABS R7, R22 ;  /* 0x0000001600077213 */ /* 0x020fc60000000000 */
[C---:B------:R-:W-:Y:S01]  /*7f80*/  IMAD R4, R26.reuse, R5, R4 ;  /* 0x000000051a047224 */ /* 0x040fe200078e0204 */
[----:B0-----:R-:W-:Y:S01]  /*7f90*/  IABS R0, R2 ;  /* 0x0000000200007213 */ /* 0x001fe20000000000 */
[----:B------:R-:W-:Y:S02]  /*7fa0*/  IMAD R2, R26, R8, R6 ;  /* 0x000000081a027224 */ /* 0x000fe400078e0206 */
[----:B------:R-:W3:Y:S01]  /*7fb0*/  LDL R6, [R1+0x11f0] ;  /* 0x0011f00001067983 */ /* 0x000ee20000100800 */
[----:B------:R-:W-:-:S03]  /*7fc0*/  IMAD.MOV R10, RZ, RZ, -R10 ;  /* 0x000000ffff0a7224 */ /* 0x000fc600078e0a0a */
[----:B------:R0:W-:Y:S04]  /*7fd0*/  STL [R1+0xa4], R2 ;  /* 0x0000a40201007387 */ /* 0x0001e80000100800 */
[----:B------:R-:W4:Y:S04]  /*7fe0*/  LDL R22, [R1+0x11dc] ;  /* 0x0011dc0001167983 */ /* 0x000f280000100800 */
[----:B0-----:R-:W5:Y:S04]  /*7ff0*/  LDL R2, [R1+0x11d8] ;  /* 0x0011d80001027983 */ /* 0x001f680000100800 */
[----:B------:R0:W-:Y:S02]  /*8000*/  STL [R1+0x9c], R4 ;  /* 0x00009c0401007387 */ /* 0x0001e40000100800 */
[----:B0-----:R-:W-:Y:S01]  /*8010*/  IABS R4, R28 ;  /* 0x0000001c00047213 */ /* 0x001fe20000000000 */
[----:B------:R-:W-:-:S02]  /*8020*/  IMAD R28, R26, R10, R9 ;  /* 0x0000000a1a1c7224 */ /* 0x000fc400078e0209 */
[----:B------:R-:W4:Y:S04]  /*8030*/  LDL R9, [R1+0x11e8] ;  /* 0x0011e80001097983 */ /* 0x000f280000100800 */
[----:B------:R-:W5:Y:S01]  /*8040*/  LDL R10, [R1+0x11e4] ;  /* 0x0011e400010a7983 */ /* 0x000f620000100800 */
[----:B------:R-:W-:-:S04]  /*8050*/  IMAD.HI.U32 R8, R25, R7, RZ ;  /* 0x0000000719087227 */ /* 0x000fc800078e00ff */
[----:B------:R-:W-:-:S04]  /*8060*/  IMAD.HI.U32 R5, R25, R0, RZ ;  /* 0x0000000019057227 */ /* 0x000fc800078e00ff */
[----:B------:R-:W-:Y:S02]  /*8070*/  IMAD.MOV R8, RZ, RZ, -R8 ;  /* 0x000000ffff087224 */ /* 0x000fe400078e0a08 */
[----:B------:R-:W-:Y:S02]  /*8080*/  IMAD.MOV R5, RZ, RZ, -R5 ;  /* 0x000000ffff057224 */ /* 0x000fe400078e0a05 */
[C---:B------:R-:W-:Y:S02]  /*8090*/  IMAD R7, R26.reuse, R8, R7 ;  /* 0x000000081a077224 */ /* 0x040fe400078e0207 */
[C---:B------:R-:W-:Y:S02]  /*80a0*/  IMAD R0, R26.reuse, R5, R0 ;  /* 0x000000051a007224 */ /* 0x040fe400078e0200 */
[----:B------:R-:W-:Y:S01]  /*80b0*/  IMAD.HI.U32 R5, R25, R4, RZ ;  /* 0x0000000419057227 */ /* 0x000fe200078e00ff */
[----:B------:R0:W-:Y:S03]  /*80c0*/  STL [R1+0x8c], R28 ;  /* 0x00008c1c01007387 */ /* 0x0001e60000100800 */
[----:B------:R-:W-:Y:S01]  /*80d0*/  IMAD.MOV R5, RZ, RZ, -R5 ;  /* 0x000000ffff057224 */ /* 0x000fe200078e0a05 */
[----:B------:R-:W-:Y:S03]  /*80e0*/  STL [R1+0x94], R7 ;  /* 0x0000940701007387 */ /* 0x000fe60000100800 */
[----:B------:R-:W-:Y:S01]  /*80f0*/  IMAD R4, R26, R5, R4 ;  /* 0x000000051a047224 */ /* 0x000fe200078e0204 */
[----:B0-----:R-:W5:Y:S04]  /*8100*/  LDL R28, [R1+0x11d4] ;  /* 0x0011d400011c7983 */ /* 0x001f680000100800 */
[----:B------:R2:W-:Y:S01]  /*8110*/  STL [R1+0x98], R0 ;  /* 0x0000980001007387 */ /* 0x0005e20000100800 */
[----:B---3--:R-:W-:-:S05]  /*8120*/  IABS R6, R6 ;  /* 0x0000000600067213 */ /* 0x008fca0000000000 */
[----:B------:R-:W-:-:S04]  /*8130*/  IMAD.HI.U32 R8, R25, R6, RZ ;  /* 0x0000000619087227 */ /* 0x000fc800078e00ff */
[----:B------:R-:W-:-:S04]  /*8140*/  IMAD.MOV R8, RZ, RZ, -R8 ;  /* 0x000000ffff087224 */ /* 0x000fc800078e0a08 */
[----:B------:R-:W-:Y:S01]  /*8150*/  IMAD R6, R26, R8, R6 ;  /* 0x000000081a067224 */ /* 0x000fe200078e0206 */
[----:B--2---:R-:W-:-:S04]  /*8160*/  IABS R0, R11 ;  /* 0x0000000b00007213 */ /* 0x004fc80000000000 */
[----:B------:R-:W-:Y:S04]  /*8170*/  STL [R1+0x90], R6 ;  /* 0x0000900601007387 */ /* 0x000fe80000100800 */
[----:B------:R-:W2:Y:S01]  /*8180*/  LDL R11, [R1+0x11c4] ;  /* 0x0011c400010b7983 */ /* 0x000ea20000100800 */
[----:B----4-:R-:W-:Y:S02]  /*8190*/  IABS R9, R9 ;  /* 0x0000000900097213 */ /* 0x010fe40000000000 */
[----:B-----5:R-:W-:-:S03]  /*81a0*/  IABS R7, R10 ;  /* 0x0000000a00077213 */ /* 0x020fc60000000000 */
        /* <DEDUP_REMOVED lines=8> */
[----:B------:R-:W-:Y:S01]  /*8230*/  IABS R6, R22 ;  /* 0x0000001600067213 */ /* 0x000fe20000000000 */
[----:B------:R-:W-:Y:S01]  /*8240*/  IMAD.HI.U32 R5, R25, R0, RZ ;  /* 0x0000000019057227 */ /* 0x000fe200078e00ff */
[----:B------:R0:W-:Y:S03]  /*8250*/  STL [R1+0x78], R2 ;  /* 0x0000780201007387 */ /* 0x0001e60000100800 */
[----:B------:R-:W-:Y:S02]  /*8260*/  IMAD R8, R26, R8, R7 ;  /* 0x000000081a087224 */ /* 0x000fe400078e0207 */
[----:B------:R-:W4:Y:S01]  /*8270*/  LDL R7, [R1+0x11d0] ;  /* 0x0011d00001077983 */ /* 0x000f220000100800 */
[----:B------:R-:W-:-:S03]  /*8280*/  IMAD.MOV R5, RZ, RZ, -R5 ;  /* 0x000000ffff057224 */ /* 0x000fc600078e0a05 */
[----:B0-----:R-:W5:Y:S04]  /*8290*/  LDL R2, [R1+0x11c0] ;  /* 0x0011c00001027983 */ /* 0x001f680000100800 */
[----:B------:R0:W-:Y:S01]  /*82a0*/  STL [R1+0x80], R8 ;  /* 0x0000800801007387 */ /* 0x0001e20000100800 */
[----:B------:R-:W-:-:S03]  /*82b0*/  IMAD R0, R26, R5, R0 ;  /* 0x000000051a007224 */ /* 0x000fc600078e0200 */
[----:B------:R-:W5:Y:S01]  /*82c0*/  LDL R22, [R1+0x11bc] ;  /* 0x0011bc0001167983 */ /* 0x000f620000100800 */
[----:B0-----:R-:W-:-:S04]  /*82d0*/  IMAD.HI.U32 R8, R25, R6, RZ ;  /* 0x0000000619087227 */ /* 0x001fc800078e00ff */
[----:B------:R-:W-:Y:S01]  /*82e0*/  IMAD.MOV R8, RZ, RZ, -R8 ;  /* 0x000000ffff087224 */ /* 0x000fe200078e0a08 */
[----:B------:R-:W-:Y:S03]  /*82f0*/  STL [R1+0x84], R0 ;  /* 0x0000840001007387 */ /* 0x000fe60000100800 */
[----:B------:R-:W-:Y:S02]  /*8300*/  IMAD R8, R26, R8, R6 ;  /* 0x000000081a087224 */ /* 0x000fe400078e0206 */
[----:B------:R-:W5:Y:S01]  /*8310*/  LDL R6, [R1+0x11c8] ;  /* 0x0011c80001067983 */ /* 0x000f620000100800 */
[----:B------:R-:W-:Y:S01]  /*8320*/  IABS R9, R28 ;  /* 0x0000001c00097213 */ /* 0x000fe20000000000 */
[----:B------:R-:W-:Y:S02]  /*8330*/  IMAD.HI.U32 R5, R25, R4, RZ ;  /* 0x0000000419057227 */ /* 0x000fe400078e00ff */
[----:B------:R-:W5:Y:S02]  /*8340*/  LDL R28, [R1+0x11b8] ;  /* 0x0011b800011c7983 */ /* 0x000f640000100800 */
[----:B------:R-:W-:-:S04]  /*8350*/  IMAD.MOV R5, RZ, RZ, -R5 ;  /* 0x000000ffff057224 */ /* 0x000fc800078e0a05 */
[----:B------:R-:W-:Y:S01]  /*8360*/  IMAD R4, R26, R5, R4 ;  /* 0x000000051a047224 */ /* 0x000fe200078e0204 */
[----:B------:R-:W-:Y:S04]  /*8370*/  STL [R1+0x7c], R8 ;  /* 0x00007c0801007387 */ /* 0x000fe80000100800 */
[----:B------:R2:W-:Y:S02]  /*8380*/  STL [R1+0x74], R4 ;  /* 0x0000740401007387 */ /* 0x0005e40000100800 */
[----:B--2---:R-:W-:Y:S02]  /*8390*/  IABS R4, R11 ;  /* 0x0000000b00047213 */ /* 0x004fe40000000000 */
[----:B---3--:R-:W-:Y:S01]  /*83a0*/  IABS R0, R10 ;  /* 0x0000000a00007213 */ /* 0x008fe20000000000 */
[----:B------:R-:W-:-:S04]  /*83b0*/  IMAD.HI.U32 R10, R25, R9, RZ ;  /* 0x00000009190a7227 */ /* 0x000fc800078e00ff */
[----:B------:R-:W-:-:S04]  /*83c0*/  IMAD.MOV R10, RZ, RZ, -R10 ;  /* 0x000000ffff0a7224 */ /* 0x000fc800078e0a0a */
[----:B------:R-:W-:-:S05]  /*83d0*/  IMAD R9, R26, R10, R9 ;  /* 0x0000000a1a097224 */ /* 0x000fca00078e0209 */
[----:B------:R0:W-:Y:S04]  /*83e0*/  STL [R1+0x64], R9 ;  /* 0x0000640901007387 */ /* 0x0001e80000100800 */
[----:B------:R-:W2:Y:S01]  /*83f0*/  LDL R11, [R1+0x11ac] ;  /* 0x0011ac00010b7983 */ /* 0x000ea20000100800 */
[----:B----4-:R-:W-:-:S05]  /*8400*/  IABS R7, R7 ;  /* 0x0000000700077213 */ /* 0x010fca0000000000 */
[----:B------:R-:W-:-:S04]  /*8410*/  IMAD.HI.U32 R8, R25, R7, RZ ;  /* 0x0000000719087227 */ /* 0x000fc800078e00ff */
[----:B------:R-:W-:Y:S02]  /*8420*/  IMAD.MOV R8, RZ, RZ, -R8 ;  /* 0x000000ffff087224 */ /* 0x000fe400078e0a08 */
[----:B------:R-:W-:-:S04]  /*8430*/  IMAD.HI.U32 R5, R25, R0, RZ ;  /* 0x0000000019057227 */ /* 0x000fc800078e00ff */
[----:B------:R-:W-:Y:S02]  /*8440*/  IMAD R7, R26, R8, R7 ;  /* 0x000000081a077224 */ /* 0x000fe400078e0207 */
[----:B------:R-:W-:Y:S01]  /*8450*/  IMAD.MOV R5, RZ, RZ, -R5 ;  /* 0x000000ffff057224 */ /* 0x000fe200078e0a05 */
[----:B-----5:R-:W-:-:S03]  /*8460*/  IABS R6, R6 ;  /* 0x0000000600067213 */ /* 0x020fc60000000000 */
[C---:B------:R-:W-:Y:S02]  /*8470*/  IMAD R0, R26.reuse, R5, R0 ;  /* 0x000000051a007224 */ /* 0x040fe400078e0200 */
[C---:B------:R-:W-:Y:S01]  /*8480*/  IMAD.HI.U32 R8, R25.reuse, R6, RZ ;  /* 0x0000000619087227 */ /* 0x040fe200078e00ff */
[----:B------:R1:W-:Y:S03]  /*8490*/  STL [R1+0x6c], R7 ;  /* 0x00006c0701007387 */ /* 0x0003e60000100800 */
[----:B------:R-:W-:Y:S02]  /*84a0*/  IMAD.MOV R8, RZ, RZ, -R8 ;  /* 0x000000ffff087224 */ /* 0x000fe400078e0a08 */
[----:B------:R-:W-:Y:S01]  /*84b0*/  IMAD.HI.U32 R5, R25, R4, RZ ;  /* 0x0000000419057227 */ /* 0x000fe200078e00ff */
[----:B0-----:R-:W-:Y:S02]  /*84c0*/  IABS R9, R2 ;  /* 0x0000000200097213 */ /* 0x001fe40000000000 */
[----:B------:R-:W3:Y:S01]  /*84d0*/  LDL R2, [R1+0x11a4] ;  /* 0x0011a40001027983 */ /* 0x000ee20000100800 */
[----:B-1----:R-:W-:Y:S01]  /*84e0*/  IABS R7, R22 ;  /* 0x0000001600077213 */ /* 0x002fe20000000000 */
[----:B------:R-:W-:-:S02]  /*84f0*/  IMAD R22, R26, R8, R6 ;  /* 0x000000081a167224 */ /* 0x000fc400078e0206 */
[----:B------:R-:W-:Y:S01]  /*8500*/  IMAD.MOV R5, RZ, RZ, -R5 ;  /* 0x000000ffff057224 */ /* 0x000fe200078e0a05 */
[----:B------:R-:W-:Y:S01]  /*8510*/  STL [R1+0x70], R0 ;  /* 0x0000700001007387 */ /* 0x000fe20000100800 */
[----:B------:R-:W-:-:S03]  /*8520*/  IMAD.HI.U32 R10, R25, R9, RZ ;  /* 0x00000009190a7227 */ /* 0x000fc600078e00ff */
[----:B------:R-:W4:Y:S01]  /*8530*/  LDL R6, [R1+0x11b4] ;  /* 0x0011b40001067983 */ /* 0x000f220000100800 */
[----:B------:R-:W-:-:S03]  /*8540*/  IMAD R5, R26, R5, R4 ;  /* 0x000000051a057224 */ /* 0x000fc600078e0204 */
[----:B------:R0:W-:Y:S01]  /*8550*/  STL [R1+0x68], R22 ;  /* 0x0000681601007387 */ /* 0x0001e20000100800 */
[----:B------:R-:W-:-:S03]  /*8560*/  IMAD.MOV R10, RZ, RZ, -R10 ;  /* 0x000000ffff0a7224 */ /* 0x000fc600078e0a0a */
[----:B------:R-:W5:Y:S01]  /*8570*/  LDL R4, [R1+0x11b0] ;  /* 0x0011b00001047983 */ /* 0x000f620000100800 */
[----:B------:R-:W-:-:S03]  /*8580*/  IMAD R9, R26, R10, R9 ;  /* 0x0000000a1a097224 */ /* 0x000fc600078e0209 */
[----:B0-----:R-:W3:Y:S04]  /*8590*/  LDL R22, [R1+0x11a0] ;  /* 0x0011a00001167983 */ /* 0x001ee80000100800 */
[----:B------:R-:W-:Y:S04]  /*85a0*/  STL [R1+0x60], R5 ;  /* 0x0000600501007387 */ /* 0x000fe80000100800 */
[----:B------:R-:W3:Y:S01]  /*85b0*/  LDL R10, [R1+0x11a8] ;  /* 0x0011a800010a7983 */ /* 0x000ee20000100800 */
[----:B------:R-:W-:Y:S01]  /*85c0*/  IMAD.HI.U32 R8, R25, R7, RZ ;  /* 0x0000000719087227 */ /* 0x000fe200078e00ff */
[----:B------:R-:W-:-:S02]  /*85d0*/  IABS R0, R28 ;  /* 0x0000001c00007213 */ /* 0x000fc40000000000 */
[----:B------:R-:W3:Y:S01]  /*85e0*/  LDL R28, [R1+0x119c] ;  /* 0x00119c00011c7983 */ /* 0x000ee20000100800 */
[----:B------:R-:W-:-:S04]  /*85f0*/  IMAD.MOV R8, RZ, RZ, -R8 ;  /* 0x000000ffff087224 */ /* 0x000fc800078e0a08 */
[----:B------:R-:W-:Y:S01]  /*8600*/  IMAD R7, R26, R8, R7 ;  /* 0x000000081a077224 */ /* 0x000fe200078e0207 */
[----:B------:R2:W-:Y:S04]  /*8610*/  STL [R1+0x58], R9 ;  /* 0x0000580901007387 */ /* 0x0005e80000100800 */
[----:B------:R-:W-:Y:S01]  /*8620*/  STL [R1+0x5c], R7 ;  /* 0x00005c0701007387 */ /* 0x000fe20000100800 */
[----:B--2---:R-:W-:-:S03]  /*8630*/  IABS R9, R11 ;  /* 0x0000000b00097213 */ /* 0x004fc60000000000 */
[----:B------:R-:W2:Y:S01]  /*8640*/  LDL R11, [R1+0x1190] ;  /* 0x00119000010b7983 */ /* 0x000ea20000100800 */
[----:B------:R-:W-:-:S04]  /*8650*/  IMAD.HI.U32 R5, R25, R0, RZ ;  /* 0x0000000019057227 */ /* 0x000fc800078e00ff */
[----:B------:R-:W-:-:S04]  /*8660*/  IMAD.MOV R5, RZ, RZ, -R5 ;  /* 0x000000ffff057224 */ /* 0x000fc800078e0a05 */
[----:B------:R-:W-:-:S05]  /*8670*/  IMAD R0, R26, R5, R0 ;  /* 0x000000051a007224 */ /* 0x000fca00078e0200 */
[----:B------:R3:W-:Y:S01]  /*8680*/  STL [R1+0x184], R0 ;  /* 0x0001840001007387 */ /* 0x0007e20000100800 */
[----:B----4-:R-:W-:-:S05]  /*8690*/  IABS R6, R6 ;  /* 0x0000000600067213 */ /* 0x010fca0000000000 */
[----:B------:R-:W-:Y:S01]  /*86a0*/  IMAD.HI.U32 R8, R25, R6, RZ ;  /* 0x0000000619087227 */ /* 0x000fe200078e00ff */
[----:B-----5:R-:W-:-:S03]  /*86b0*/  IABS R4, R4 ;  /* 0x0000000400047213 */ /* 0x020fc60000000000 */
[----:B------:R-:W-:Y:S02]  /*86c0*/  IMAD.MOV R8, RZ, RZ, -R8 ;  /* 0x000000ffff087224 */ /* 0x000fe400078e0a08 */
[----:B------:R-:W-:Y:S01]  /*86d0*/  IMAD.HI.U32 R5, R25, R4, RZ ;  /* 0x0000000419057227 */ /* 0x000fe200078e00ff */
[----:B---3--:R-:W-:-:S03]  /*86e0*/  IABS R0, R2 ;  /* 0x0000000200007213 */ /* 0x008fc60000000000 */
[----:B------:R-:W-:Y:S02]  /*86f0*/  IMAD.MOV R5, RZ, RZ, -R5 ;  /* 0x000000ffff057224 */ /* 0x000fe400078e0a05 */
[----:B------:R-:W-:Y:S01]  /*8700*/  IMAD R2, R26, R8, R6 ;  /* 0x000000081a027224 */ /* 0x000fe200078e0206 */
[----:B------:R-:W-:Y:S01]  /*8710*/  IABS R7, R10 ;  /* 0x0000000a00077213 */ /* 0x000fe20000000000 */
[----:B------:R-:W-:-:S03]  /*8720*/  IMAD.HI.U32 R10, R25, R9, RZ ;  /* 0x00000009190a7227 */ /* 0x000fc600078e00ff */
[----:B------:R0:W-:Y:S01]  /*8730*/  STL [R1+0x170], R2 ;  /* 0x0001700201007387 */ /* 0x0001e20000100800 */
[C---:B------:R-:W-:Y:S02]  /*8740*/  IMAD R4, R26.reuse, R5, R4 ;  /* 0x000000051a047224 */ /* 0x040fe400078e0204 */
[----:B------:R-:W-:Y:S01]  /*8750*/  IMAD.MOV R10, RZ, RZ, -R10 ;  /* 0x000000ffff0a7224 */ /* 0x000fe200078e0a0a */
[----:B------:R-:W-:Y:S01]  /*8760*/  IABS R6, R22 ;  /* 0x0000001600067213 */ /* 0x000fe20000000000 */
[C---:B------:R-:W-:Y:S01]  /*8770*/  IMAD.HI.U32 R8, R25.reuse, R7, RZ ;  /* 0x0000000719087227 */ /* 0x040fe200078e00ff */
[----:B0-----:R-:W3:Y:S03]  /*8780*/  LDL R2, [R1+0x1188] ;  /* 0x0011880001027983 */ /* 0x001ee60000100800 */
[----:B------:R-:W-:Y:S02]  /*8790*/  IMAD R22, R26, R10, R9 ;  /* 0x0000000a1a167224 */ /* 0x000fe400078e0209 */
[----:B------:R-:W-:Y:S01]  /*87a0*/  IMAD.HI.U32 R5, R25, R0, RZ ;  /* 0x0000000019057227 */ /* 0x000fe200078e00ff */
[----:B------:R0:W-:Y:S04]  /*87b0*/  STL [R1+0x54], R4 ;  /* 0x0000540401007387 */ /* 0x0001e80000100800 */
[----:B------:R-:W4:Y:S01]  /*87c0*/  LDL R9, [R1+0x1198] ;  /* 0x0011980001097983 */ /* 0x000f220000100800 */
[----:B------:R-:W-:-:S02]  /*87d0*/  IMAD.MOV R8, RZ, RZ, -R8 ;  /* 0x000000ffff087224 */ /* 0x000fc400078e0a08 */
[----:B------:R-:W-:Y:S01]  /*87e0*/  IMAD.MOV R5, RZ, RZ, -R5 ;  /* 0x000000ffff057224 */ /* 0x000fe200078e0a05 */
[----:B------:R-:W5:Y:S01]  /*87f0*/  LDL R10, [R1+0x1194] ;  /* 0x00119400010a7983 */ /* 0x000f620000100800 */
[----:B0-----:R-:W-:Y:S01]  /*8800*/  IABS R4, R28 ;  /* 0x0000001c00047213 */ /* 0x001fe20000000000 */
[C---:B------:R-:W-:Y:S02]  /*8810*/  IMAD R28, R26.reuse, R8, R7 ;  /* 0x000000081a1c7224 */ /* 0x040fe400078e0207 */
[----:B------:R-:W-:Y:S01]  /*8820*/  IMAD.HI.U32 R8, R25, R6, RZ ;  /* 0x0000000619087227 */ /* 0x000fe200078e00ff */
[----:B------:R0:W-:Y:S03]  /*8830*/  STL [R1+0x134], R22 ;  /* 0x0001341601007387 */ /* 0x0001e60000100800 */
[C---:B------:R-:W-:Y:S02]  /*8840*/  IMAD R0, R26.reuse, R5, R0 ;  /* 0x000000051a007224 */ /* 0x040fe400078e0200 */
[----:B------:R-:W-:Y:S01]  /*8850*/  IMAD.MOV R8, RZ, RZ, -R8 ;  /* 0x000000ffff087224 */ /* 0x000fe200078e0a08 */
[----:B0-----:R-:W3:Y:S04]  /*8860*/  LDL R22, [R1+0x117c] ;  /* 0x00117c0001167983 */ /* 0x001ee80000100800 */
[----:B------:R2:W-:Y:S02]  /*8870*/  STL [R1+0x150], R0 ;  /* 0x0001500001007387 */ /* 0x0005e40000100800 */
[----:B--2---:R-:W-:Y:S01]  /*8880*/  IABS R0, R11 ;  /* 0x0000000b00007213 */ /* 0x004fe20000000000 */
[----:B------:R-:W-:-:S02]  /*8890*/  IMAD R11, R26, R8, R6 ;  /* 0x000000081a0b7224 */ /* 0x000fc400078e0206 */
[----:B------:R-:W2:Y:S01]  /*88a0*/  LDL R6, [R1+0x118c] ;  /* 0x00118c0001067983 */ /* 0x000ea20000100800 */
[----:B------:R-:W-:-:S04]  /*88b0*/  IMAD.HI.U32 R5, R25, R4, RZ ;  /* 0x0000000419057227 */ /* 0x000fc800078e00ff */
[----:B------:R-:W-:Y:S01]  /*88c0*/  IMAD.MOV R5, RZ, RZ, -R5 ;  /* 0x000000ffff057224 */ /* 0x000fe200078e0a05 */
[----:B------:R0:W-:Y:S03]  /*88d0*/  STL [R1+0x138], R11 ;  /* 0x0001380b01007387 */ /* 0x0001e60000100800 */
[----:B------:R-:W-:Y:S02]  /*88e0*/  IMAD R4, R26, R5, R4 ;  /* 0x000000051a047224 */ /* 0x000fe400078e0204 */
[----:B------:R-:W-:Y:S01]  /*88f0*/  IMAD.HI.U32 R5, R25, R0, RZ ;  /* 0x0000000019057227 */ /* 0x000fe200078e00ff */
[----:B0-----:R-:W2:Y:S04]  /*8900*/  LDL R11, [R1+0x1174] ;  /* 0x00117400010b7983 */ /* 0x001ea80000100800 */
[----:B------:R3:W-:Y:S01]  /*8910*/  STL [R1+0x130], R4 ;  /* 0x0001300401007387 */ /* 0x0007e20000100800 */
[----:B------:R-:W-:-:S04]  /*8920*/  IMAD.MOV R5, RZ, RZ, -R5 ;  /* 0x000000ffff057224 */ /* 0x000fc800078e0a05 */
[----:B------:R-:W-:Y:S01]  /*8930*/  IMAD R0, R26, R5, R0 ;  /* 0x000000051a007224 */ /* 0x000fe200078e0200 */
[----:B----4-:R-:W-:Y:S02]  /*8940*/  IABS R9, R9 ;  /* 0x0000000900097213 */ /* 0x010fe40000000000 */
[----:B-----5:R-:W-:-:S03]  /*8950*/  IABS R7, R10 ;  /* 0x0000000a00077213 */ /* 0x020fc60000000000 */
[----:B------:R-:W-:Y:S01]  /*8960*/  IMAD.HI.U32 R10, R25, R9, RZ ;  /* 0x00000009190a7227 */ /* 0x000fe200078e00ff */
[----:B---3--:R-:W-:-:S03]  /*8970*/  IABS R4, R2 ;  /* 0x0000000200047213 */ /* 0x008fc60000000000 */
[----:B------:R-:W-:Y:S02]  /*8980*/  IMAD.MOV R10, RZ, RZ, -R10 ;  /* 0x000000ffff0a7224 */ /* 0x000fe400078e0a0a */
[----:B------:R-:W-:-:S04]  /*8990*/  IMAD.HI.U32 R8, R25, R7, RZ ;  /* 0x0000000719087227 */ /* 0x000fc800078e00ff */
[----:B------:R-:W-:Y:S02]  /*89a0*/  IMAD R2, R26, R10, R9 ;  /* 0x0000000a1a027224 */ /* 0x000fe400078e0209 */
[----:B------:R-:W3:Y:S01]  /*89b0*/  LDL R9, [R1+0x1184] ;  /* 0x0011840001097983 */ /* 0x000ee20000100800 */
[----:B------:R-:W-:-:S03]  /*89c0*/  IMAD.MOV R8, RZ, RZ, -R8 ;  /* 0x000000ffff087224 */ /* 0x000fc600078e0a08 */
[----:B------:R-:W4:Y:S01]  /*89d0*/  LDL R10, [R1+0x1180] ;  /* 0x00118000010a7983 */ /* 0x000f220000100800 */
[----:B------:R-:W-:-:S05]  /*89e0*/  IMAD R7, R26, R8, R7 ;  /* 0x000000081a077224 */ /* 0x000fca00078e0207 */
[----:B------:R-:W-:Y:S04]  /*89f0*/  STL [R1+0x110], R7 ;  /* 0x0001100701007387 */ /* 0x000fe80000100800 */
[----:B------:R0:W-:Y:S02]  /*8a00*/  STL [R1+0x118], R0 ;  /* 0x0001180001007387 */ /* 0x0001e40000100800 */
[----:B0-----:R-:W-:Y:S02]  /*8a10*/  IABS R0, R22 ;  /* 0x0000001600007213 */ /* 0x001fe40000000000 */
[----:B--2---:R-:W-:-:S05]  /*8a20*/  IABS R6, R6 ;  /* 0x0000000600067213 */ /* 0x004fca0000000000 */
        /* <DEDUP_REMOVED lines=8> */
[----:B0-----:R-:W5:Y:S04]  /*8ab0*/  LDL R22, [R1+0x1160] ;  /* 0x0011600001167983 */ /* 0x001f680000100800 */
[----:B------:R0:W-:Y:S01]  /*8ac0*/  STL [R1+0xf0], R4 ;  /* 0x0000f00401007387 */ /* 0x0001e20000100800 */
[----:B------:R-:W-:Y:S01]  /*8ad0*/  IMAD.HI.U32 R5, R25, R0, RZ ;  /* 0x0000000019057227 */ /* 0x000fe200078e00ff */
[----:B0-----:R-:W-:-:S03]  /*8ae0*/  IABS R4, R11 ;  /* 0x0000000b00047213 */ /* 0x001fc60000000000 */
[----:B------:R-:W-:-:S04]  /*8af0*/  IMAD.MOV R5, RZ, RZ, -R5 ;  /* 0x000000ffff057224 */ /* 0x000fc800078e0a05 */
[----:B------:R-:W-:Y:S02]  /*8b00*/  IMAD R0, R26, R5, R0 ;  /* 0x000000051a007224 */ /* 0x000fe400078e0200 */
[----:B------:R-:W-:-:S04]  /*8b10*/  IMAD.HI.U32 R5, R25, R4, RZ ;  /* 0x0000000419057227 */ /* 0x000fc800078e00ff */
[----:B------:R-:W-:-:S04]  /*8b20*/  IMAD.MOV R5, RZ, RZ, -R5 ;  /* 0x000000ffff057224 */ /* 0x000fc800078e0a05 */
[----:B------:R-:W-:Y:S01]  /*8b30*/  IMAD R5, R26, R5, R4 ;  /* 0x000000051a057224 */ /* 0x000fe200078e0204 */
[----:B---3--:R-:W-:Y:S02]  /*8b40*/  IABS R9, R9 ;  /* 0x0000000900097213 */ /* 0x008fe40000000000 */
[----:B----4-:R-:W-:-:S03]  /*8b50*/  IABS R7, R10 ;  /* 0x0000000a00077213 */ /* 0x010fc60000000000 */
[----:B------:R-:W-:-:S04]  /*8b60*/  IMAD.HI.U32 R10, R25, R9, RZ ;  /* 0x00000009190a7227 */ /* 0x000fc800078e00ff */
[----:B------:R-:W-:-:S04]  /*8b70*/  IMAD.HI.U32 R8, R25, R7, RZ ;  /* 0x0000000719087227 */ /* 0x000fc800078e00ff */
[----:B------:R-:W-:Y:S02]  /*8b80*/  IMAD.MOV R10, RZ, RZ, -R10 ;  /* 0x000000ffff0a7224 */ /* 0x000fe400078e0a0a */
[----:B------:R-:W-:Y:S02]  /*8b90*/  IMAD.MOV R8, RZ, RZ, -R8 ;  /* 0x000000ffff087224 */ /* 0x000fe400078e0a08 */
[C---:B------:R-:W-:Y:S02]  /*8ba0*/  IMAD R11, R26.reuse, R10, R9 ;  /* 0x0000000a1a0b7224 */ /* 0x040fe400078e0209 */
[----:B------:R-:W-:Y:S01]  /*8bb0*/  IMAD R8, R26, R8, R7 ;  /* 0x000000081a087224 */ /* 0x000fe200078e0207 */
[----:B------:R-:W3:Y:S04]  /*8bc0*/  LDL R9, [R1+0x1170] ;  /* 0x0011700001097983 */ /* 0x000ee80000100800 */
[----:B------:R-:W4:Y:S04]  /*8bd0*/  LDL R10, [R1+0x1168] ;  /* 0x00116800010a7983 */ /* 0x000f280000100800 */
[----:B------:R0:W-:Y:S04]  /*8be0*/  STL [R1+0xbc], R11 ;  /* 0x0000bc0b01007387 */ /* 0x0001e80000100800 */
[----:B------:R-:W5:Y:S04]  /*8bf0*/  LDL R7, [R1+0x116c] ;  /* 0x00116c0001077983 */ /* 0x000f680000100800 */
[----:B0-----:R-:W5:Y:S04]  /*8c00*/  LDL R11, [R1+0x115c] ;  /* 0x00115c00010b7983 */ /* 0x001f680000100800 */
[----:B------:R0:W-:Y:S04]  /*8c10*/  STL [R1+0xd4], R8 ;  /* 0x0000d40801007387 */ /* 0x0001e80000100800 */
[----:B------:R4:W-:Y:S01]  /*8c20*/  STL [R1+0xd8], R0 ;  /* 0x0000d80001007387 */ /* 0x0009e20000100800 */
[----:B--2---:R-:W-:-:S05]  /*8c30*/  IABS R6, R6 ;  /* 0x0000000600067213 */ /* 0x004fca0000000000 */
[----:B0-----:R-:W-:-:S04]  /*8c40*/  IMAD.HI.U32 R8, R25, R6, RZ ;  /* 0x0000000619087227 */ /* 0x001fc800078e00ff */
[----:B------:R-:W-:-:S04]  /*8c50*/  IMAD.MOV R8, RZ, RZ, -R8 ;  /* 0x000000ffff087224 */ /* 0x000fc800078e0a08 */
[----:B------:R-:W-:-:S05]  /*8c60*/  IMAD R6, R26, R8, R6 ;  /* 0x000000081a067224 */ /* 0x000fca00078e0206 */
[----:B------:R0:W-:Y:S04]  /*8c70*/  STL [R1+0xc0], R6 ;  /* 0x0000c00601007387 */ /* 0x0001e80000100800 */
[----:B------:R-:W2:Y:S04]  /*8c80*/  LDL R4, [R1+0x1164] ;  /* 0x0011640001047983 */ /* 0x000ea80000100800 */
[----:B------:R-:W-:Y:S01]  /*8c90*/  STL [R1+0xb8], R5 ;  /* 0x0000b80501007387 */ /* 0x000fe20000100800 */
[----:B---3--:R-:W-:Y:S02]  /*8ca0*/  IABS R9, R9 ;  /* 0x0000000900097213 */ /* 0x008fe40000000000 */
[----:B----4-:R-:W-:-:S03]  /*8cb0*/  IABS R0, R10 ;  /* 0x0000000a00007213 */ /* 0x010fc60000000000 */
[----:B------:R-:W-:Y:S01]  /*8cc0*/  IMAD.HI.U32 R10, R25, R9, RZ ;  /* 0x00000009190a7227 */ /* 0x000fe200078e00ff */
[----:B-----5:R-:W-:-:S03]  /*8cd0*/  IABS R7, R7 ;  /* 0x0000000700077213 */ /* 0x020fc60000000000 */
[----:B0-----:R-:W-:-:S04]  /*8ce0*/  IMAD.HI.U32 R6, R25, R0, RZ ;  /* 0x0000000019067227 */ /* 0x001fc800078e00ff */
        /* <DEDUP_REMOVED lines=8> */
[----:B------:R-:W3:Y:S04]  /*8d70*/  LDL R10, [R1+0x1148] ;  /* 0x00114800010a7983 */ /* 0x000ee80000100800 */
[----:B------:R1:W-:Y:S01]  /*8d80*/  STL [R1+0x10], R7 ;  /* 0x0000100701007387 */ /* 0x0003e20000100800 */
[----:B------:R-:W-:-:S05]  /*8d90*/  IABS R0, R11 ;  /* 0x0000000b00007213 */ /* 0x000fca0000000000 */
[C---:B0-----:R-:W-:Y:S01]  /*8da0*/  IMAD.HI.U32 R9, R25.reuse, R0, RZ ;  /* 0x0000000019097227 */ /* 0x041fe200078e00ff */
[----:B--2---:R-:W-:Y:S02]  /*8db0*/  IABS R5, R4 ;  /* 0x0000000400057213 */ /* 0x004fe40000000000 */
[----:B------:R-:W-:Y:S02]  /*8dc0*/  IABS R4, R22 ;  /* 0x0000001600047213 */ /* 0x000fe40000000000 */
[----:B------:R-:W2:Y:S04]  /*8dd0*/  LDL R22, [R1+0x1144] ;  /* 0x0011440001167983 */ /* 0x000ea80000100800 */
[----:B------:R0:W-:Y:S01]  /*8de0*/  STL [R1+0xc], R6 ;  /* 0x00000c0601007387 */ /* 0x0001e20000100800 */
[----:B-1----:R-:W-:-:S03]  /*8df0*/  IMAD.HI.U32 R7, R25, R4, RZ ;  /* 0x0000000419077227 */ /* 0x002fc600078e00ff */
[----:B------:R-:W4:Y:S01]  /*8e00*/  LDL R11, [R1+0x1140] ;  /* 0x00114000010b7983 */ /* 0x000f220000100800 */
[----:B------:R-:W-:Y:S02]  /*8e10*/  IMAD.MOV R7, RZ, RZ, -R7 ;  /* 0x000000ffff077224 */ /* 0x000fe400078e0a07 */
[----:B0-----:R-:W-:-:S04]  /*8e20*/  IMAD.HI.U32 R6, R25, R5, RZ ;  /* 0x0000000519067227 */ /* 0x001fc800078e00ff */
[----:B------:R-:W-:Y:S02]  /*8e30*/  IMAD.MOV R6, RZ, RZ, -R6 ;  /* 0x000000ffff067224 */ /* 0x000fe400078e0a06 */
[C---:B------:R-:W-:Y:S02]  /*8e40*/  IMAD R7, R26.reuse, R7, R4 ;  /* 0x000000071a077224 */ /* 0x040fe400078e0204 */
[----:B------:R-:W-:Y:S02]  /*8e50*/  IMAD R5, R26, R6, R5 ;  /* 0x000000061a057224 */ /* 0x000fe400078e0205 */
[----:B------:R-:W5:Y:S01]  /*8e60*/  LDL R6, [R1+0x1150] ;  /* 0x0011500001067983 */ /* 0x000f620000100800 */
[----:B------:R-:W-:-:S03]  /*8e70*/  IMAD.MOV R4, RZ, RZ, -R9 ;  /* 0x000000ffff047224 */ /* 0x000fc600078e0a09 */
[----:B------:R0:W-:Y:S04]  /*8e80*/  STL [R1+0x8], R5 ;  /* 0x0000080501007387 */ /* 0x0001e80000100800 */
[----:B------:R1:W-:Y:S04]  /*8e90*/  STL [R1+0x4], R7 ;  /* 0x0000040701007387 */ /* 0x0003e80000100800 */
[----:B------:R-:W2:Y:S01]  /*8ea0*/  LDL R9, [R1+0x114c] ;  /* 0x00114c0001097983 */ /* 0x000ea20000100800 */
[----:B------:R-:W-:-:S04]  /*8eb0*/  IMAD.HI.U32 R8, R25, R29, RZ ;  /* 0x0000001d19087227 */ /* 0x000fc800078e00ff */
[----:B0-----:R-:W-:-:S04]  /*8ec0*/  IMAD.HI.U32 R5, R25, R27, RZ ;  /* 0x0000001b19057227 */ /* 0x001fc800078e00ff */
[----:B-1----:R-:W-:Y:S02]  /*8ed0*/  IMAD.MOV R7, RZ, RZ, -R8 ;  /* 0x000000ffff077224 */ /* 0x002fe400078e0a08 */
[----:B------:R-:W-:Y:S02]  /*8ee0*/  IMAD R4, R26, R4, R0 ;  /* 0x000000041a047224 */ /* 0x000fe400078e0200 */
[----:B------:R-:W-:-:S03]  /*8ef0*/  IMAD.MOV R5, RZ, RZ, -R5 ;  /* 0x000000ffff057224 */ /* 0x000fc600078e0a05 */
[----:B------:R0:W-:Y:S01]  /*8f00*/  STL [R1], R4 ;  /* 0x0000000401007387 */ /* 0x0001e20000100800 */
[C---:B------:R-:W-:Y:S02]  /*8f10*/  IMAD R27, R26.reuse, R5, R27 ;  /* 0x000000051a1b7224 */ /* 0x040fe400078e021b */
[----:B------:R-:W-:-:S05]  /*8f20*/  IMAD R29, R26, R7, R29 ;  /* 0x000000071a1d7224 */ /* 0x000fca00078e021d */
[----:B------:R-:W-:Y:S04]  /*8f30*/  STL [R1+0x16e8], R29 ;  /* 0x0016e81d01007387 */ /* 0x000fe80000100800 */
[----:B------:R-:W-:Y:S01]  /*8f40*/  STL [R1+0x16cc], R27 ;  /* 0x0016cc1b01007387 */ /* 0x000fe20000100800 */
[----:B---3--:R-:W-:Y:S02]  /*8f50*/  IABS R5, R10 ;  /* 0x0000000a00057213 */ /* 0x008fe40000000000 */
[----:B----4-:R-:W-:Y:S02]  /*8f60*/  IABS R10, R11 ;  /* 0x0000000b000a7213 */ /* 0x010fe40000000000 */
[----:B-----5:R-:W-:-:S05]  /*8f70*/  IABS R6, R6 ;  /* 0x0000000600067213 */ /* 0x020fca0000000000 */
[----:B------:R-:W-:Y:S01]  /*8f80*/  IMAD.MOV.U32 R0, RZ, RZ, R6 ;  /* 0x000000ffff007224 */ /* 0x000fe200078e0006 */
[----:B--2---:R-:W-:-:S03]  /*8f90*/  IABS R8, R9 ;  /* 0x0000000900087213 */ /* 0x004fc60000000000 */
[----:B------:R-:W-:-:S04]  /*8fa0*/  IMAD.HI.U32 R7, R25, R0, RZ ;  /* 0x0000000019077227 */ /* 0x000fc800078e00ff */
[----:B0-----:R-:W-:-:S04]  /*8fb0*/  IMAD.MOV.U32 R4, RZ, RZ, R8 ;  /* 0x000000ffff047224 */ /* 0x001fc800078e0008 */
[----:B------:R-:W-:Y:S01]  /*8fc0*/  IMAD.HI.U32 R8, R25, R4, RZ ;  /* 0x0000000419087227 */ /* 0x000fe200078e00ff */
[----:B------:R-:W-:-:S03]  /*8fd0*/  IABS R6, R22 ;  /* 0x0000001600067213 */ /* 0x000fc60000000000 */
[----:B------:R-:W-:Y:S02]  /*8fe0*/  IMAD.MOV R9, RZ, RZ, -R7 ;  /* 0x000000ffff097224 */ /* 0x000fe400078e0a07 */
[----:B------:R-:W-:Y:S02]  /*8ff0*/  IMAD.MOV R8, RZ, RZ, -R8 ;  /* 0x000000ffff087224 */ /* 0x000fe400078e0a08 */
[----:B------:R-:W-:Y:S02]  /*9000*/  IMAD.MOV.U32 R7, RZ, RZ, R10 ;  /* 0x000000ffff077224 */ /* 0x000fe400078e000a */
[----:B------:R-:W-:-:S04]  /*9010*/  IMAD.HI.U32 R10, R25, R5, RZ ;  /* 0x00000005190a7227 */ /* 0x000fc800078e00ff */
[----:B------:R-:W-:Y:S02]  /*9020*/  IMAD R4, R26, R8, R4 ;  /* 0x000000081a047224 */ /* 0x000fe400078e0204 */
[----:B------:R-:W-:-:S04]  /*9030*/  IMAD.HI.U32 R11, R25, R6, RZ ;  /* 0x00000006190b7227 */ /* 0x000fc800078e00ff */
[----:B------:R-:W-:Y:S01]  /*9040*/  IMAD.MOV R8, RZ, RZ, -R10 ;  /* 0x000000ffff087224 */ /* 0x000fe200078e0a0a */
[----:B------:R-:W-:Y:S01]  /*9050*/  IABS R10, R13 ;  /* 0x0000000d000a7213 */ /* 0x000fe20000000000 */
[----:B------:R-:W-:Y:S02]  /*9060*/  IMAD R0, R26, R9, R0 ;  /* 0x000000091a007224 */ /* 0x000fe400078e0200 */
[----:B------:R-:W-:-:S04]  /*9070*/  IMAD.HI.U32 R9, R25, R7, RZ ;  /* 0x0000000719097227 */ /* 0x000fc800078e00ff */
[----:B------:R-:W-:Y:S02]  /*9080*/  IMAD.MOV R11, RZ, RZ, -R11 ;  /* 0x000000ffff0b7224 */ /* 0x000fe400078e0a0b */
[C---:B------:R-:W-:Y:S02]  /*9090*/  IMAD R5, R26.reuse, R8, R5 ;  /* 0x000000081a057224 */ /* 0x040fe400078e0205 */
[----:B------:R-:W-:Y:S02]  /*90a0*/  IMAD.MOV R13, RZ, RZ, -R9 ;  /* 0x000000ffff0d7224 */ /* 0x000fe400078e0a09 */
[----:B------:R-:W-:Y:S02]  /*90b0*/  IMAD.MOV.U32 R8, RZ, RZ, R10 ;  /* 0x000000ffff087224 */ /* 0x000fe400078e000a */
[----:B------:R-:W-:Y:S02]  /*90c0*/  IMAD.MOV.U32 R9, RZ, RZ, R12 ;  /* 0x000000ffff097224 */ /* 0x000fe400078e000c */
[C---:B------:R-:W-:Y:S01]  /*90d0*/  IMAD R6, R26.reuse, R11, R6 ;  /* 0x0000000b1a067224 */ /* 0x040fe200078e0206 */
[----:B------:R-:W-:Y:S01]  /*90e0*/  IABS R11, R15 ;  /* 0x0000000f000b7213 */ /* 0x000fe20000000000 */
[----:B------:R-:W-:Y:S01]  /*90f0*/  IMAD R7, R26, R13, R7 ;  /* 0x0000000d1a077224 */ /* 0x000fe200078e0207 */
[----:B------:R-:W-:Y:S01]  /*9100*/  IABS R15, R14 ;  /* 0x0000000e000f7213 */ /* 0x000fe20000000000 */
[----:B------:R-:W-:Y:S01]  /*9110*/  IMAD.HI.U32 R12, R25, R8, RZ ;  /* 0x00000008190c7227 */ /* 0x000fe200078e00ff */
[----:B------:R-:W-:-:S03]  /*9120*/  IABS R10, R16 ;  /* 0x00000010000a7213 */ /* 0x000fc60000000000 */
[----:B------:R-:W-:-:S04]  /*9130*/  IMAD.HI.U32 R13, R25, R9, RZ ;  /* 0x00000009190d7227 */ /* 0x000fc800078e00ff */
[----:B------:R-:W-:Y:S02]  /*9140*/  IMAD.MOV R14, RZ, RZ, -R12 ;  /* 0x000000ffff0e7224 */ /* 0x000fe400078e0a0c */
[----:B------:R-:W-:Y:S02]  /*9150*/  IMAD.MOV R13, RZ, RZ, -R13 ;  /* 0x000000ffff0d7224 */ /* 0x000fe400078e0a0d */
[----:B------:R-:W-:Y:S02]  /*9160*/  IMAD.MOV.U32 R12, RZ, RZ, R15 ;  /* 0x000000ffff0c7224 */ /* 0x000fe400078e000f */
[----:B------:R-:W-:-:S04]  /*9170*/  IMAD.HI.U32 R15, R25, R10, RZ ;  /* 0x0000000a190f7227 */ /* 0x000fc800078e00ff */
[C---:B------:R-:W-:Y:S02]  /*9180*/  IMAD R9, R26.reuse, R13, R9 ;  /* 0x0000000d1a097224 */ /* 0x040fe400078e0209 */
[----:B------:R-:W-:Y:S02]  /*9190*/  IMAD R8, R26, R14, R8 ;  /* 0x0000000e1a087224 */ /* 0x000fe400078e0208 */
[----:B------:R-:W-:-:S04]  /*91a0*/  IMAD.HI.U32 R16, R25, R11, RZ ;  /* 0x0000000b19107227 */ /* 0x000fc800078e00ff */
[----:B------:R-:W-:Y:S01]  /*91b0*/  IMAD.MOV R13, RZ, RZ, -R15 ;  /* 0x000000ffff0d7224 */ /* 0x000fe200078e0a0f */
[----:B------:R-:W-:Y:S01]  /*91c0*/  IABS R15, R18 ;  /* 0x00000012000f7213 */ /* 0x000fe20000000000 */
[----:B------:R-:W-:Y:S01]  /*91d0*/  IMAD.HI.U32 R14, R25, R12, RZ ;  /* 0x0000000c190e7227 */ /* 0x000fe200078e00ff */
[----:B------:R-:W-:Y:S03]  /*91e0*/  STL [R1+0x16c8], R0 ;  /* 0x0016c80001007387 */ /* 0x000fe60000100800 */
[----:B------:R-:W-:Y:S01]  /*91f0*/  IMAD.MOV R16, RZ, RZ, -R16 ;  /* 0x000000ffff107224 */ /* 0x000fe200078e0a10 */
[----:B------:R-:W-:Y:S01]  /*9200*/  STL [R1+0x16c4], R4 ;  /* 0x0016c40401007387 */ /* 0x000fe20000100800 */
[----:B------:R-:W-:Y:S02]  /*9210*/  IMAD.MOV R18, RZ, RZ, -R14 ;  /* 0x000000ffff127224 */ /* 0x000fe400078e0a0e */
[----:B------:R-:W-:Y:S01]  /*9220*/  IMAD R10, R26, R13, R10 ;  /* 0x0000000d1a0a7224 */ /* 0x000fe200078e020a */
[----:B------:R-:W-:Y:S01]  /*9230*/  STL [R1+0x16c0], R5 ;  /* 0x0016c00501007387 */ /* 0x000fe20000100800 */
[----:B------:R-:W-:-:S02]  /*9240*/  IMAD.MOV.U32 R13, RZ, RZ, R15 ;  /* 0x000000ffff0d7224 */ /* 0x000fc400078e000f */
[----:B------:R-:W-:Y:S01]  /*9250*/  IMAD.MOV.U32 R14, RZ, RZ, R17 ;  /* 0x000000ffff0e7224 */ /* 0x000fe200078e0011 */
[----:B------:R-:W-:Y:S01]  /*9260*/  STL [R1+0x16bc], R6 ;  /* 0x0016bc0601007387 */ /* 0x000fe20000100800 */
[C---:B------:R-:W-:Y:S01]  /*9270*/  IMAD R11, R26.reuse, R16, R11 ;  /* 0x000000101a0b7224 */ /* 0x040fe200078e020b */
[----:B------:R-:W-:Y:S01]  /*9280*/  IABS R15, R21 ;  /* 0x00000015000f7213 */ /* 0x000fe20000000000 */
[----:B------:R-:W-:Y:S01]  /*9290*/  IMAD R12, R26, R18, R12 ;  /* 0x000000121a0c7224 */ /* 0x000fe200078e020c */
[----:B------:R-:W-:Y:S01]  /*92a0*/  STL [R1+0x16b8], R7 ;  /* 0x0016b80701007387 */ /* 0x000fe20000100800 */
[C---:B------:R-:W-:Y:S01]  /*92b0*/  IMAD.HI.U32 R17, R25.reuse, R13, RZ ;  /* 0x0000000d19117227 */ /* 0x040fe200078e00ff */
[----:B------:R-:W-:Y:S02]  /*92c0*/  IABS R16, R20 ;  /* 0x0000001400107213 */ /* 0x000fe40000000000 */
[----:B------:R-:W-:Y:S01]  /*92d0*/  STL [R1+0x16d0], R8 ;  /* 0x0016d00801007387 */ /* 0x000fe20000100800 */
[----:B------:R-:W-:Y:S01]  /*92e0*/  IMAD.HI.U32 R18, R25, R14, RZ ;  /* 0x0000000e19127227 */ /* 0x000fe200078e00ff */
[----:B------:R-:W-:-:S02]  /*92f0*/  IABS R20, R19 ;  /* 0x0000001300147213 */ /* 0x000fc40000000000 */
[----:B------:R-:W-:Y:S01]  /*9300*/  STL [R1+0x16d4], R9 ;  /* 0x0016d40901007387 */ /* 0x000fe20000100800 */
[----:B------:R-:W-:-:S03]  /*9310*/  IMAD.MOV R19, RZ, RZ, -R17 ;  /* 0x000000ffff137224 */ /* 0x000fc600078e0a11 */
[----:B------:R-:W-:Y:S01]  /*9320*/  STL [R1+0x16d8], R10 ;  /* 0x0016d80a01007387 */ /* 0x000fe20000100800 */
[----:B------:R-:W-:-:S03]  /*9330*/  IMAD.MOV R18, RZ, RZ, -R18 ;  /* 0x000000ffff127224 */ /* 0x000fc600078e0a12 */
[----:B------:R-:W-:Y:S01]  /*9340*/  STL [R1+0x16dc], R11 ;  /* 0x0016dc0b01007387 */ /* 0x000fe20000100800 */
[----:B------:R-:W-:-:S03]  /*9350*/  IMAD.HI.U32 R21, R25, R15, RZ ;  /* 0x0000000f19157227 */ /* 0x000fc600078e00ff */
[----:B------:R0:W-:Y:S01]  /*9360*/  STL [R1+0x16e0], R12 ;  /* 0x0016e00c01007387 */ /* 0x0001e20000100800 */
[----:B------:R-:W-:Y:S02]  /*9370*/  IMAD.MOV.U32 R17, RZ, RZ, R20 ;  /* 0x000000ffff117224 */ /* 0x000fe400078e0014 */
[C---:B------:R-:W-:Y:S02]  /*9380*/  IMAD R13, R26.reuse, R19, R13 ;  /* 0x000000131a0d7224 */ /* 0x040fe400078e020d */
[----:B------:R-:W-:Y:S01]  /*9390*/  IMAD.HI.U32 R20, R25, R16, RZ ;  /* 0x0000001019147227 */ /* 0x000fe200078e00ff */
[----:B0-----:R-:W2:Y:S03]  /*93a0*/  LDL.LU R12, [R1+0x44] ;  /* 0x00004400010c7983 */ /* 0x001ea60000300800 */
[----:B------:R-:W-:Y:S01]  /*93b0*/  IMAD R14, R26, R18, R14 ;  /* 0x000000121a0e7224 */ /* 0x000fe200078e020e */
[----:B------:R-:W3:Y:S01]  /*93c0*/  LDL.LU R11, [R1+0x40] ;  /* 0x00004000010b7983 */ /* 0x000ee20000300800 */
[----:B------:R-:W-:-:S03]  /*93d0*/  IMAD.MOV R18, RZ, RZ, -R21 ;  /* 0x000000ffff127224 */ /* 0x000fc600078e0a15 */
[----:B------:R-:W4:Y:S04]  /*93e0*/  LDL R22, [R1+0x1110] ;  /* 0x0011100001167983 */ /* 0x000f280000100800 */
[----:B------:R-:W5:Y:S01]  /*93f0*/  LDL.LU R0, [R1+0x3c] ;  /* 0x00003c0001007983 */ /* 0x000f620000300800 */
[----:B------:R-:W-:-:S03]  /*9400*/  IMAD.MOV R20, RZ, RZ, -R20 ;  /* 0x000000ffff147224 */ /* 0x000fc600078e0a14 */
[----:B------:R-:W5:Y:S01]  /*9410*/  LDL.LU R10, [R1+0x2c] ;  /* 0x00002c00010a7983 */ /* 0x000f620000300800 */
[----:B------:R-:W-:-:S03]  /*9420*/  IMAD R15, R26, R18, R15 ;  /* 0x000000121a0f7224 */ /* 0x000fc600078e020f */
[----:B------:R-:W5:Y:S04]  /*9430*/  LDL.LU R9, [R1+0x28] ;  /* 0x0000280001097983 */ /* 0x000f680000300800 */
[----:B------:R-:W5:Y:S04]  /*9440*/  LDL.LU R8, [R1+0x24] ;  /* 0x0000240001087983 */ /* 0x000f680000300800 */
[----:B------:R-:W5:Y:S01]  /*9450*/  LDL.LU R29, [R1+0x20] ;  /* 0x00002000011d7983 */ /* 0x000f620000300800 */
[----:B------:R-:W-:-:S03]  /*9460*/  IMAD R16, R26, R20, R16 ;  /* 0x000000141a107224 */ /* 0x000fc600078e0210 */
[----:B------:R0:W-:Y:S04]  /*9470*/  STL [R1+0x16e4], R13 ;  /* 0x0016e40d01007387 */ /* 0x0001e80000100800 */
[----:B0-----:R-:W5:Y:S04]  /*9480*/  LDL.LU R13, [R1+0x48] ;  /* 0x00004800010d7983 */ /* 0x001f680000300800 */
[----:B------:R0:W-:Y:S04]  /*9490*/  STL [R1+0x16ec], R14 ;  /* 0x0016ec0e01007387 */ /* 0x0001e80000100800 */
[----:B0-----:R-:W5:Y:S04]  /*94a0*/  LDL.LU R14, [R1+0x4c] ;  /* 0x00004c00010e7983 */ /* 0x001f680000300800 */
[----:B------:R0:W-:Y:S04]  /*94b0*/  STL [R1+0x16f0], R15 ;  /* 0x0016f00f01007387 */ /* 0x0001e80000100800 */
[----:B0-----:R-:W5:Y:S04]  /*94c0*/  LDL.LU R15, [R1+0x30] ;  /* 0x00003000010f7983 */ /* 0x001f680000300800 */
[----:B------:R-:W5:Y:S04]  /*94d0*/  LDL.LU R20, [R1+0x34] ;  /* 0x0000340001147983 */ /* 0x000f680000300800 */
[----:B------:R0:W-:Y:S04]  /*94e0*/  STL [R1+0x16f4], R16 ;  /* 0x0016f41001007387 */ /* 0x0001e80000100800 */
[----:B0-----:R-:W5:Y:S01]  /*94f0*/  LDL.LU R16, [R1+0x38] ;  /* 0x0000380001107983 */ /* 0x001f620000300800 */
[----:B------:R-:W-:-:S04]  /*9500*/  IMAD.HI.U32 R19, R25, R17, RZ ;  /* 0x0000001119137227 */ /* 0x000fc800078e00ff */
[----:B------:R-:W-:-:S04]  /*9510*/  IMAD.MOV R19, RZ, RZ, -R19 ;  /* 0x000000ffff137224 */ /* 0x000fc800078e0a13 */
[----:B------:R-:W-:-:S05]  /*9520*/  IMAD R17, R26, R19, R17 ;  /* 0x000000131a117224 */ /* 0x000fca00078e0211 */
[----:B------:R0:W-:Y:S04]  /*9530*/  STL [R1+0x16f8], R17 ;  /* 0x0016f81101007387 */ /* 0x0001e80000100800 */
[----:B------:R-:W5:Y:S01]  /*9540*/  LDL.LU R27, [R1+0x1c] ;  /* 0x00001c00011b7983 */ /* 0x000f620000300800 */
[C---:B--2---:R-:W-:Y:S02]  /*9550*/  ISETP.GT.U32.AND P5, PT, R26.reuse, R12, PT ;  /* 0x0000000c1a00720c */ /* 0x044fe40003fa4070 */
[----:B---3--:R-:W-:Y:S02]  /*9560*/  ISETP.GT.U32.AND P1, PT, R26, R11, PT ;  /* 0x0000000b1a00720c */ /* 0x008fe40003f24070 */
[----:B----4-:R-:W-:Y:S02]  /*9570*/  IABS R18, R22 ;  /* 0x0000001600127213 */ /* 0x010fe40000000000 */
[----:B------:R-:W2:Y:S07]  /*9580*/  LDL.LU R22, [R1+0x18] ;  /* 0x0000180001167983 */ /* 0x000eae0000300800 */
[----:B------:R-:W-:Y:S01]  /*9590*/  @!P5 IMAD.IADD R12, R12, 0x1, -R26 ;  /* 0x000000010c0cd824 */ /* 0x000fe200078e0a1a */
[----:B------:R-:W3:Y:S01]  /*95a0*/  LDL.LU R7, [R1+0x3a0] ;  /* 0x0003a00001077983 */ /* 0x000ee20000300800 */
[----:B-----5:R-:W-:-:S03]  /*95b0*/  ISETP.GT.U32.AND P6, PT, R26, R0, PT ;  /* 0x000000001a00720c */ /* 0x020fc60003fc4070 */
[----:B------:R-:W4:Y:S01]  /*95c0*/  LDL.LU R6, [R1+0x3a4] ;  /* 0x0003a40001067983 */ /* 0x000f220000300800 */
[----:B------:R-:W-:-:S03]  /*95d0*/  ISETP.GT.U32.AND P4, PT, R26, R13, PT ;  /* 0x0000000d1a00720c */ /* 0x000fc60003f84070 */
[----:B------:R-:W5:Y:S01]  /*95e0*/  LDL.LU R5, [R1+0x390] ;  /* 0x0003900001057983 */ /* 0x000f620000300800 */
[----:B------:R-:W-:-:S09]  /*95f0*/  ISETP.GT.U32.AND P3, PT, R26, R14, PT ;  /* 0x0000000e1a00720c */ /* 0x000fd20003f64070 */
[--C-:B------:R-:W-:Y:S01]  /*9600*/  @!P4 IMAD.IADD R13, R13, 0x1, -R26.reuse ;  /* 0x000000010d0dc824 */ /* 0x100fe200078e0a1a */
[----:B------:R-:W5:Y:S01]  /*9610*/  LDL.LU R4, [R1+0x398] ;  /* 0x0003980001047983 */ /* 0x000f620000300800 */
[----:B------:R-:W-:Y:S02]  /*9620*/  ISETP.GT.U32.AND P2, PT, R26, R20, PT ;  /* 0x000000141a00720c */ /* 0x000fe40003f44070 */
[----:B------:R-:W-:Y:S01]  /*9630*/  @!P3 IMAD.IADD R14, R14, 0x1, -R26 ;  /* 0x000000010e0eb824 */ /* 0x000fe200078e0a1a */
[C---:B------:R-:W-:Y:S01]  /*9640*/  ISETP.GT.U32.AND P3, PT, R26.reuse, R15, PT ;  /* 0x0000000f1a00720c */ /* 0x040fe20003f64070 */
[----:B0-----:R-:W5:Y:S01]  /*9650*/  LDL.LU R17, [R1+0x39c] ;  /* 0x00039c0001117983 */ /* 0x001f620000300800 */
[----:B------:R-:W-:-:S08]  /*9660*/  ISETP.GT.U32.AND P0, PT, R26, R16, PT ;  /* 0x000000101a00720c */ /* 0x000fd00003f04070 */
[--C-:B------:R-:W-:Y:S01]  /*9670*/  @!P2 IMAD.IADD R20, R20, 0x1, -R26.reuse ;  /* 0x000000011414a824 */ /* 0x100fe200078e0a1a */
[C---:B------:R-:W-:Y:S02]  /*9680*/  ISETP.GT.U32.AND P2, PT, R26.reuse, R13, PT ;  /* 0x0000000d1a00720c */ /* 0x040fe40003f44070 */
[--C-:B------:R-:W-:Y:S01]  /*9690*/  @!P3 IMAD.IADD R15, R15, 0x1, -R26.reuse ;  /* 0x000000010f0fb824 */ /* 0x100fe200078e0a1a */
[----:B------:R-:W-:Y:S01]  /*96a0*/  ISETP.GT.U32.AND P3, PT, R26, R12, PT ;  /* 0x0000000c1a00720c */ /* 0x000fe20003f64070 */
[----:B------:R-:W-:Y:S01]  /*96b0*/  @!P0 IMAD.IADD R16, R16, 0x1, -R26 ;  /* 0x0000000110108824 */ /* 0x000fe200078e0a1a */
[C---:B------:R-:W-:Y:S02]  /*96c0*/  ISETP.GT.U32.AND P0, PT, R26.reuse, R14, PT ;  /* 0x0000000e1a00720c */ /* 0x040fe40003f04070 */
[----:B------:R-:W-:-:S06]  /*96d0*/  ISETP.GT.U32.AND P4, PT, R26, R10, PT ;  /* 0x0000000a1a00720c */ /* 0x000fcc0003f84070 */
[--C-:B------:R-:W-:Y:S02]  /*96e0*/  @!P2 IMAD.IADD R13, R13, 0x1, -R26.reuse ;  /* 0x000000010d0da824 */ /* 0x100fe400078e0a1a */
[--C-:B------:R-:W-:Y:S01]  /*96f0*/  @!P1 IMAD.IADD R11, R11, 0x1, -R26.reuse ;  /* 0x000000010b0b9824 */ /* 0x100fe200078e0a1a */
[----:B------:R-:W-:Y:S02]  /*9700*/  ISETP.GT.U32.AND P5, PT, R26, R9, PT ;  /* 0x000000091a00720c */ /* 0x000fe40003fa4070 */
[--C-:B------:R-:W-:Y:S02]  /*9710*/  @!P0 IMAD.IADD R14, R14, 0x1, -R26.reuse ;  /* 0x000000010e0e8824 */ /* 0x100fe400078e0a1a */
[----:B------:R-:W-:-:S03]  /*9720*/  @!P3 IMAD.IADD R12, R12, 0x1, -R26 ;  /* 0x000000010c0cb824 */ /* 0x000fc600078e0a1a */
[----:B------:R0:W-:Y:S01]  /*9730*/  STL [R1+0x4c], R14 ;  /* 0x00004c0e01007387 */ /* 0x0001e20000100800 */
[----:B------:R-:W-:-:S03]  /*9740*/  @!P4 IMAD.IADD R10, R10, 0x1, -R26 ;  /* 0x000000010a0ac824 */ /* 0x000fc600078e0a1a */
[----:B------:R1:W-:Y:S01]  /*9750*/  STL [R1+0x48], R13 ;  /* 0x0000480d01007387 */ /* 0x0003e20000100800 */
[----:B------:R-:W-:-:S03]  /*9760*/  ISETP.GT.U32.AND P4, PT, R26, R11, PT ;  /* 0x0000000b1a00720c */ /* 0x000fc60003f84070 */
[----:B------:R-:W5:Y:S04]  /*9770*/  LDL.LU R21, [R1+0x394] ;  /* 0x0003940001157983 */ /* 0x000f680000300800 */
[----:B0-----:R-:W5:Y:S01]  /*9780*/  LDL.LU R14, [R1+0x38c] ;  /* 0x00038c00010e7983 */ /* 0x001f620000300800 */
[----:B------:R-:W-:-:S03]  /*9790*/  @!P6 IMAD.IADD R0, R0, 0x1, -R26 ;  /* 0x000000010000e824 */ /* 0x000fc600078e0a1a */
[----:B------:R-:W-:Y:S04]  /*97a0*/  STL [R1+0x44], R12 ;  /* 0x0000440c01007387 */ /* 0x000fe80000100800 */
[----:B-1----:R-:W5:Y:S01]  /*97b0*/  LDL.LU R13, [R1+0x37c] ;  /* 0x00037c00010d7983 */ /* 0x002f620000300800 */
[--C-:B------:R-:W-:Y:S01]  /*97c0*/  @!P5 IMAD.IADD R9, R9, 0x1, -R26.reuse ;  /* 0x000000010909d824 */ /* 0x100fe200078e0a1a */
[----:B------:R-:W-:Y:S01]  /*97d0*/  ISETP.GT.U32.AND P5, PT, R26, R0, PT ;  /* 0x000000001a00720c */ /* 0x000fe20003fa4070 */
[----:B------:R-:W-:-:S05]  /*97e0*/  @!P4 IMAD.IADD R11, R11, 0x1, -R26 ;  /* 0x000000010b0bc824 */ /* 0x000fca00078e0a1a */
[----:B------:R0:W-:Y:S04]  /*97f0*/  STL [R1+0x40], R11 ;  /* 0x0000400b01007387 */ /* 0x0001e80000100800 */
[----:B0-----:R-:W5:Y:S03]  /*9800*/  LDL.LU R11, [R1+0x384] ;  /* 0x00038400010b7983 */ /* 0x001f660000300800 */
[----:B------:R-:W-:Y:S01]  /*9810*/  @!P5 IMAD.IADD R0, R0, 0x1, -R26 ;  /* 0x000000010000d824 */ /* 0x000fe200078e0a1a */
[----:B------:R-:W5:Y:S04]  /*9820*/  LDL.LU R12, [R1+0x388] ;  /* 0x00038800010c7983 */ /* 0x000f680000300800 */
[----:B------:R0:W-:Y:S04]  /*9830*/  STL [R1+0x3c], R0 ;  /* 0x00003c0001007387 */ /* 0x0001e80000100800 */
[----:B0-----:R-:W5:Y:S01]  /*9840*/  LDL.LU R0, [R1+0x380] ;  /* 0x0003800001007983 */ /* 0x001f620000300800 */
[----:B------:R-:W-:-:S02]  /*9850*/  ISETP.GT.U32.AND P1, PT, R26, R8, PT ;  /* 0x000000081a00720c */ /* 0x000fc40003f24070 */
[C---:B------:R-:W-:Y:S02]  /*9860*/  ISETP.GT.U32.AND P6, PT, R26.reuse, R29, PT ;  /* 0x0000001d1a00720c */ /* 0x040fe40003fc4070 */
[----:B------:R-:W-:-:S09]  /*9870*/  ISETP.GT.U32.AND P0, PT, R26, R20, PT ;  /* 0x000000141a00720c */ /* 0x000fd20003f04070 */
[--C-:B------:R-:W-:Y:S01]  /*9880*/  @!P1 IMAD.IADD R8, R8, 0x1, -R26.reuse ;  /* 0x0000000108089824 */ /* 0x100fe200078e0a1a */
[C---:B------:R-:W-:Y:S01]  /*9890*/  ISETP.GT.U32.AND P1, PT, R26.reuse, R16, PT ;  /* 0x000000101a00720c */ /* 0x040fe20003f24070 */
[----:B------:R-:W-:Y:S01]  /*98a0*/  @!P6 IMAD.IADD R29, R29, 0x1, -R26 ;  /* 0x000000011d1de824 */ /* 0x000fe200078e0a1a */
[----:B------:R-:W-:-:S04]  /*98b0*/  ISETP.GT.U32.AND P2, PT, R26, R15, PT ;  /* 0x0000000f1a00720c */ /* 0x000fc80003f44070 */
[----:B------:R-:W-:Y:S01]  /*98c0*/  ISETP.GT.U32.AND P6, PT, R26, R29, PT ;  /* 0x0000001d1a00720c */ /* 0x000fe20003fc4070 */
[----:B------:R-:W-:Y:S01]  /*98d0*/  @!P0 IMAD.IADD R20, R20, 0x1, -R26 ;  /* 0x0000000114148824 */ /* 0x000fe200078e0a1a */
[----:B------:R-:W-:-:S05]  /*98e0*/  ISETP.GT.U32.AND P3, PT, R26, R10, PT ;  /* 0x0000000a1a00720c */ /* 0x000fca0003f64070 */
[--C-:B------:R-:W-:Y:S01]  /*98f0*/  @!P1 IMAD.IADD R16, R16, 0x1, -R26.reuse ;  /* 0x0000000110109824 */ /* 0x100fe200078e0a1a */
[----:B------:R-:W-:Y:S01]  /*9900*/  ISETP.GT.U32.AND P1, PT, R26, R27, PT ;  /* 0x0000001b1a00720c */ /* 0x000fe20003f24070 */
[----:B------:R-:W-:-:S04]  /*9910*/  @!P2 IMAD.IADD R15, R15, 0x1, -R26 ;  /* 0x000000010f0fa824 */ /* 0x000fc800078e0a1a */
[--C-:B------:R-:W-:Y:S01]  /*9920*/  @!P6 IMAD.IADD R29, R29, 0x1, -R26.reuse ;  /* 0x000000011d1de824 */ /* 0x100fe200078e0a1a */
[----:B------:R-:W-:Y:S01]  /*9930*/  ISETP.GT.U32.AND P4, PT, R26, R9, PT ;  /* 0x000000091a00720c */ /* 0x000fe20003f84070 */
[----:B------:R-:W-:Y:S01]  /*9940*/  @!P3 IMAD.IADD R10, R10, 0x1, -R26 ;  /* 0x000000010a0ab824 */ /* 0x000fe200078e0a1a */
[----:B------:R-:W-:-:S05]  /*9950*/  ISETP.GT.U32.AND P5, PT, R26, R8, PT ;  /* 0x000000081a00720c */ /* 0x000fca0003fa4070 */
[--C-:B------:R-:W-:Y:S01]  /*9960*/  @!P1 IMAD.IADD R27, R27, 0x1, -R26.reuse ;  /* 0x000000011b1b9824 */ /* 0x100fe200078e0a1a */
[----:B------:R-:W-:Y:S05]  /*9970*/  STL [R1+0x38], R16 ;  /* 0x0000381001007387 */ /* 0x000fea0000100800 */
[--C-:B------:R-:W-:Y:S01]  /*9980*/  @!P4 IMAD.IADD R9, R9, 0x1, -R26.reuse ;  /* 0x000000010909c824 */ /* 0x100fe200078e0a1a */
[----:B------:R-:W-:Y:S01]  /*9990*/  STL [R1+0x34], R20 ;  /* 0x0000341401007387 */ /* 0x000fe20000100800 */
[----:B------:R-:W-:-:S03]  /*99a0*/  @!P5 IMAD.IADD R8, R8, 0x1, -R26 ;  /* 0x000000010808d824 */ /* 0x000fc600078e0a1a */
[----:B------:R-:W-:Y:S04]  /*99b0*/  STL [R1+0x30], R15 ;  /* 0x0000300f01007387 */ /* 0x000fe80000100800 */
[----:B------:R-:W-:Y:S04]  /*99c0*/  STL [R1+0x2c], R10 ;  /* 0x00002c0a01007387 */ /* 0x000fe80000100800 */
[----:B------:R-:W-:Y:S04]  /*99d0*/  STL [R1+0x28], R9 ;  /* 0x0000280901007387 */ /* 0x000fe80000100800 */
[----:B------:R0:W-:Y:S04]  /*99e0*/  STL [R1+0x20], R29 ;  /* 0x0000201d01007387 */ /* 0x0001e80000100800 */
[----:B------:R1:W-:Y:S04]  /*99f0*/  STL [R1+0x24], R8 ;  /* 0x0000240801007387 */ /* 0x0003e80000100800 */
[----:B0-----:R-:W5:Y:S04]  /*9a00*/  LDL.LU R29, [R1+0x378] ;  /* 0x00037800011d7983 */ /* 0x001f680000300800 */
[----:B------:R-:W5:Y:S04]  /*9a10*/  LDL.LU R10, [R1+0x368] ;  /* 0x00036800010a7983 */ /* 0x000f680000300800 */
[----:B------:R-:W5:Y:S04]  /*9a20*/  LDL.LU R9, [R1+0x370] ;  /* 0x0003700001097983 */ /* 0x000f680000300800 */
[----:B-1----:R-:W5:Y:S01]  /*9a30*/  LDL.LU R8, [R1+0x374] ;  /* 0x0003740001087983 */ /* 0x002f620000300800 */
[----:B--2---:R-:W-:-:S02]  /*9a40*/  ISETP.GT.U32.AND P0, PT, R26, R22, PT ;  /* 0x000000161a00720c */ /* 0x004fc40003f04070 */
[C---:B---3--:R-:W-:Y:S02]  /*9a50*/  ISETP.GT.U32.AND P2, PT, R26.reuse, R7, PT ;  /* 0x000000071a00720c */ /* 0x048fe40003f44070 */
[----:B----4-:R-:W-:-:S09]  /*9a60*/  ISETP.GT.U32.AND P3, PT, R26, R6, PT ;  /* 0x000000061a00720c */ /* 0x010fd20003f64070 */
[--C-:B------:R-:W-:Y:S02]  /*9a70*/  @!P0 IMAD.IADD R22, R22, 0x1, -R26.reuse ;  /* 0x0000000116168824 */ /* 0x100fe400078e0a1a */
[--C-:B------:R-:W-:Y:S02]  /*9a80*/  @!P2 IMAD.IADD R7, R7, 0x1, -R26.reuse ;  /* 0x000000010707a824 */ /* 0x100fe400078e0a1a */
[----:B------:R-:W-:Y:S01]  /*9a90*/  @!P3 IMAD.IADD R6, R6, 0x1, -R26 ;  /* 0x000000010606b824 */ /* 0x000fe200078e0a1a */
[C---:B-----5:R-:W-:Y:S02]  /*9aa0*/  ISETP.GT.U32.AND P4, PT, R26.reuse, R5, PT ;  /* 0x000000051a00720c */ /* 0x060fe40003f84070 */
[C---:B------:R-:W-:Y:S02]  /*9ab0*/  ISETP.GT.U32.AND P6, PT, R26.reuse, R17, PT ;  /* 0x000000111a00720c */ /* 0x040fe40003fc4070 */
[----:B------:R-:W-:-:S11]  /*9ac0*/  ISETP.GT.U32.AND P5, PT, R26, R4, PT ;  /* 0x000000041a00720c */ /* 0x000fd60003fa4070 */
[--C-:B------:R-:W-:Y:S01]  /*9ad0*/  @!P6 IMAD.IADD R17, R17, 0x1, -R26.reuse ;  /* 0x000000011111e824 */ /* 0x100fe200078e0a1a */
[----:B------:R-:W-:Y:S01]  /*9ae0*/  ISETP.GT.U32.AND P6, PT, R26, R27, PT ;  /* 0x0000001b1a00720c */ /* 0x000fe20003fc4070 */
[--C-:B------:R-:W-:Y:S02]  /*9af0*/  @!P4 IMAD.IADD R5, R5, 0x1, -R26.reuse ;  /* 0x000000010505c824 */ /* 0x100fe400078e0a1a */
[----:B------:R-:W-:Y:S01]  /*9b00*/  @!P5 IMAD.IADD R4, R4, 0x1, -R26 ;  /* 0x000000010404d824 */ /* 0x000fe200078e0a1a */
[C---:B------:R-:W-:Y:S02]  /*9b10*/  ISETP.GT.U32.AND P1, PT, R26.reuse, R21, PT ;  /* 0x000000151a00720c */ /* 0x040fe40003f24070 */
[C---:B------:R-:W-:Y:S02]  /*9b20*/  ISETP.GT.U32.AND P0, PT, R26.reuse, R14, PT ;  /* 0x0000000e1a00720c */ /* 0x040fe40003f04070 */
[----:B------:R-:W-:-:S09]  /*9b30*/  ISETP.GT.U32.AND P2, PT, R26, R13, PT ;  /* 0x0000000d1a00720c */ /* 0x000fd20003f44070 */
[--C-:B------:R-:W-:Y:S01]  /*9b40*/  @!P1 IMAD.IADD R21, R21, 0x1, -R26.reuse ;  /* 0x0000000115159824 */ /* 0x100fe200078e0a1a */
[----:B------:R-:W-:Y:S01]  /*9b50*/  ISETP.GT.U32.AND P1, PT, R26, R22, PT ;  /* 0x000000161a00720c */ /* 0x000fe20003f24070 */
[--C-:B------:R-:W-:Y:S01]  /*9b60*/  @!P0 IMAD.IADD R14, R14, 0x1, -R26.reuse ;  /* 0x000000010e0e8824 */ /* 0x100fe200078e0a1a */
[C---:B------:R-:W-:Y:S01]  /*9b70*/  ISETP.GT.U32.AND P0, PT, R26.reuse, R7, PT ;  /* 0x000000071a00720c */ /* 0x040fe20003f04070 */
[--C-:B------:R-:W-:Y:S02]  /*9b80*/  @!P6 IMAD.IADD R27, R27, 0x1, -R26.reuse ;  /* 0x000000011b1be824 */ /* 0x100fe400078e0a1a */
[----:B------:R-:W-:Y:S01]  /*9b90*/  @!P2 IMAD.IADD R13, R13, 0x1, -R26 ;  /* 0x000000010d0da824 */ /* 0x000fe200078e0a1a */
[C---:B------:R-:W-:Y:S02]  /*9ba0*/  ISETP.GT.U32.AND P2, PT, R26.reuse, R6, PT ;  /* 0x000000061a00720c */ /* 0x040fe40003f44070 */
[----:B------:R-:W-:-:S05]  /*9bb0*/  ISETP.GT.U32.AND P3, PT, R26, R11, PT ;  /* 0x0000000b1a00720c */ /* 0x000fca0003f64070 */
[--C-:B------:R-:W-:Y:S01]  /*9bc0*/  @!P1 IMAD.IADD R22, R22, 0x1, -R26.reuse ;  /* 0x0000000116169824 */ /* 0x100fe200078e0a1a */
[----:B------:R0:W-:Y:S01]  /*9bd0*/  STL [R1+0x1c], R27 ;  /* 0x00001c1b01007387 */ /* 0x0001e20000100800 */
[----:B------:R-:W-:Y:S01]  /*9be0*/  @!P0 IMAD.IADD R7, R7, 0x1, -R26 ;  /* 0x0000000107078824 */ /* 0x000fe200078e0a1a */
[----:B------:R-:W-:-:S03]  /*9bf0*/  ISETP.GT.U32.AND P4, PT, R26, R12, PT ;  /* 0x0000000c1a00720c */ /* 0x000fc60003f84070 */
[--C-:B------:R-:W-:Y:S01]  /*9c00*/  @!P2 IMAD.IADD R6, R6, 0x1, -R26.reuse ;  /* 0x000000010606a824 */ /* 0x100fe200078e0a1a */
[----:B0-----:R-:W2:Y:S01]  /*9c10*/  LDL.LU R27, [R1+0x36c] ;  /* 0x00036c00011b7983 */ /* 0x001ea20000300800 */
[----:B------:R-:W-:-:S03]  /*9c20*/  @!P3 IMAD.IADD R11, R11, 0x1, -R26 ;  /* 0x000000010b0bb824 */ /* 0x000fc600078e0a1a */
[----:B------:R0:W-:Y:S01]  /*9c30*/  STL [R1+0x18], R22 ;  /* 0x0000181601007387 */ /* 0x0001e20000100800 */
[C---:B------:R-:W-:Y:S02]  /*9c40*/  ISETP.GT.U32.AND P5, PT, R26.reuse, R0, PT ;  /* 0x000000001a00720c */ /* 0x040fe40003fa4070 */
[----:B------:R-:W-:Y:S01]  /*9c50*/  ISETP.GT.U32.AND P3, PT, R26, R5, PT ;  /* 0x000000051a00720c */ /* 0x000fe20003f64070 */
[----:B0-----:R-:W3:Y:S04]  /*9c60*/  LDL.LU R22, [R1+0x364] ;  /* 0x0003640001167983 */ /* 0x001ee80000300800 */
[----:B------:R-:W4:Y:S04]  /*9c70*/  LDL.LU R16, [R1+0x354] ;  /* 0x0003540001107983 */ /* 0x000f280000300800 */
[----:B------:R0:W-:Y:S04]  /*9c80*/  STL [R1+0x3a0], R7 ;  /* 0x0003a00701007387 */ /* 0x0001e80000100800 */
[----:B------:R-:W5:Y:S04]  /*9c90*/  LDL.LU R20, [R1+0x35c] ;  /* 0x00035c0001147983 */ /* 0x000f680000300800 */
[----:B------:R-:W2:Y:S04]  /*9ca0*/  LDL.LU R15, [R1+0x360] ;  /* 0x00036000010f7983 */ /* 0x000ea80000300800 */
[----:B------:R1:W-:Y:S01]  /*9cb0*/  STL [R1+0x3a4], R6 ;  /* 0x0003a40601007387 */ /* 0x0003e20000100800 */
[----:B------:R-:W-:-:S03]  /*9cc0*/  @!P4 IMAD.IADD R12, R12, 0x1, -R26 ;  /* 0x000000010c0cc824 */ /* 0x000fc600078e0a1a */
[----:B0-----:R-:W3:Y:S01]  /*9cd0*/  LDL.LU R7, [R1+0x358] ;  /* 0x0003580001077983 */ /* 0x001ee20000300800 */
[----:B------:R-:W-:Y:S01]  /*9ce0*/  ISETP.GT.U32.AND P4, PT, R26, R4, PT ;  /* 0x000000041a00720c */ /* 0x000fe20003f84070 */
[--C-:B------:R-:W-:Y:S01]  /*9cf0*/  @!P5 IMAD.IADD R0, R0, 0x1, -R26.reuse ;  /* 0x000000010000d824 */ /* 0x100fe200078e0a1a */
[C---:B------:R-:W-:Y:S01]  /*9d00*/  ISETP.GT.U32.AND P5, PT, R26.reuse, R17, PT ;  /* 0x000000111a00720c */ /* 0x040fe20003fa4070 */
[----:B------:R-:W-:Y:S01]  /*9d10*/  @!P3 IMAD.IADD R5, R5, 0x1, -R26 ;  /* 0x000000010505b824 */ /* 0x000fe200078e0a1a */
[C---:B------:R-:W-:Y:S01]  /*9d20*/  ISETP.GT.U32.AND P1, PT, R26.reuse, R21, PT ;  /* 0x000000151a00720c */ /* 0x040fe20003f24070 */
[----:B------:R-:W-:Y:S01]  /*9d30*/  IMAD.HI.U32 R19, R25, R18, RZ ;  /* 0x0000001219137227 */ /* 0x000fe200078e00ff */
[C---:B------:R-:W-:Y:S01]  /*9d40*/  ISETP.GT.U32.AND P0, PT, R26.reuse, R14, PT ;  /* 0x0000000e1a00720c */ /* 0x040fe20003f04070 */
[----:B-1----:R-:W3:Y:S01]  /*9d50*/  LDL.LU R6, [R1+0x350] ;  /* 0x0003500001067983 */ /* 0x002ee20000300800 */
[C---:B------:R-:W-:Y:S02]  /*9d60*/  ISETP.GT.U32.AND P3, PT, R26.reuse, R11, PT ;  /* 0x0000000b1a00720c */ /* 0x040fe40003f64070 */
[----:B------:R-:W-:Y:S01]  /*9d70*/  ISETP.GT.U32.AND P2, PT, R26, R13, PT ;  /* 0x0000000d1a00720c */ /* 0x000fe20003f44070 */
[----:B------:R-:W-:-:S02]  /*9d80*/  IMAD.MOV R19, RZ, RZ, -R19 ;  /* 0x000000ffff137224 */ /* 0x000fc400078e0a13 */
[----:B------:R-:W-:Y:S01]  /*9d90*/  @!P4 IMAD.IADD R4, R4, 0x1, -R26 ;  /* 0x000000010404c824 */ /* 0x000fe200078e0a1a */
[----:B------:R0:W-:Y:S01]  /*9da0*/  STL [R1+0x390], R5 ;  /* 0x0003900501007387 */ /* 0x0001e20000100800 */
[----:B------:R-:W-:Y:S02]  /*9db0*/  IMAD R18, R26, R19, R18 ;  /* 0x000000131a127224 */ /* 0x000fe400078e0212 */
[--C-:B------:R-:W-:Y:S02]  /*9dc0*/  @!P5 IMAD.IADD R17, R17, 0x1, -R26.reuse ;  /* 0x000000011111d824 */ /* 0x100fe400078e0a1a */
[--C-:B------:R-:W-:Y:S02]  /*9dd0*/  @!P1 IMAD.IADD R21, R21, 0x1, -R26.reuse ;  /* 0x0000000115159824 */ /* 0x100fe400078e0a1a */
[--C-:B------:R-:W-:Y:S01]  /*9de0*/  @!P0 IMAD.IADD R14, R14, 0x1, -R26.reuse ;  /* 0x000000010e0e8824 */ /* 0x100fe200078e0a1a */
[----:B0-----:R-:W3:Y:S01]  /*9df0*/  LDL.LU R5, [R1+0x340] ;  /* 0x0003400001057983 */ /* 0x001ee20000300800 */
[----:B------:R-:W-:-:S03]  /*9e00*/  @!P3 IMAD.IADD R11, R11, 0x1, -R26 ;  /* 0x000000010b0bb824 */ /* 0x000fc600078e0a1a */
[----:B------:R0:W-:Y:S01]  /*9e10*/  STL [R1+0x398], R4 ;  /* 0x0003980401007387 */ /* 0x0001e20000100800 */
[----:B------:R-:W-:-:S03]  /*9e20*/  @!P2 IMAD.IADD R13, R13, 0x1, -R26 ;  /* 0x000000010d0da824 */ /* 0x000fc600078e0a1a */
[----:B0-----:R-:W3:Y:S04]  /*9e30*/  LDL.LU R4, [R1+0x348] ;  /* 0x0003480001047983 */ /* 0x001ee80000300800 */
[----:B------:R-:W-:Y:S04]  /*9e40*/  STL [R1+0x16fc], R18 ;  /* 0x0016fc1201007387 */ /* 0x000fe80000100800 */
[----:B------:R-:W-:Y:S04]  /*9e50*/  STL [R1+0x39c], R17 ;  /* 0x00039c1101007387 */ /* 0x000fe80000100800 */
[----:B------:R-:W-:Y:S04]  /*9e60*/  STL [R1+0x394], R21 ;  /* 0x0003941501007387 */ /* 0x000fe80000100800 */
[----:B------:R-:W-:Y:S04]  /*9e70*/  STL [R1+0x38c], R14 ;  /* 0x00038c0e01007387 */ /* 0x000fe80000100800 */
[----:B------:R0:W-:Y:S04]  /*9e80*/  STL [R1+0x384], R11 ;  /* 0x0003840b01007387 */ /* 0x0001e80000100800 */
[----:B------:R-:W-:Y:S04]  /*9e90*/  STL [R1+0x37c], R13 ;  /* 0x00037c0d01007387 */ /* 0x000fe80000100800 */
[----:B0-----:R-:W3:Y:S01]  /*9ea0*/  LDL R11, [R1+0x110c] ;  /* 0x00110c00010b7983 */ /* 0x001ee20000100800 */
[----:B------:R-:W-:-:S02]  /*9eb0*/  ISETP.GT.U32.AND P6, PT, R26, R0, PT ;  /* 0x000000001a00720c */ /* 0x000fc40003fc4070 */
[C---:B------:R-:W-:Y:S02]  /*9ec0*/  ISETP.GT.U32.AND P5, PT, R26.reuse, R29, PT ;  /* 0x0000001d1a00720c */ /* 0x040fe40003fa4070 */
[C---:B------:R-:W-:Y:S02]  /*9ed0*/  ISETP.GT.U32.AND P1, PT, R26.reuse, R10, PT ;  /* 0x0000000a1a00720c */ /* 0x040fe40003f24070 */
[C---:B------:R-:W-:Y:S02]  /*9ee0*/  ISETP.GT.U32.AND P0, PT, R26.reuse, R9, PT ;  /* 0x000000091a00720c */ /* 0x040fe40003f04070 */
[----:B------:R-:W-:-:S05]  /*9ef0*/  ISETP.GT.U32.AND P2, PT, R26, R8, PT ;  /* 0x000000081a00720c */ /* 0x000fca0003f44070 */
[--C-:B------:R-:W-:Y:S02]  /*9f00*/  @!P6 IMAD.IADD R0, R0, 0x1, -R26.reuse ;  /* 0x000000010000e824 */ /* 0x100fe400078e0a1a */
[--C-:B------:R-:W-:Y:S01]  /*9f10*/  @!P5 IMAD.IADD R29, R29, 0x1, -R26.reuse ;  /* 0x000000011d1dd824 */ /* 0x100fe200078e0a1a */
[----:B------:R-:W-:Y:S01]  /*9f20*/  ISETP.GT.U32.AND P4, PT, R26, R12, PT ;  /* 0x0000000c1a00720c */ /* 0x000fe20003f84070 */
[--C-:B------:R-:W-:Y:S02]  /*9f30*/  @!P1 IMAD.IADD R10, R10, 0x1, -R26.reuse ;  /* 0x000000010a0a9824 */ /* 0x100fe400078e0a1a */
[--C-:B------:R-:W-:Y:S02]  /*9f40*/  @!P0 IMAD.IADD R9, R9, 0x1, -R26.reuse ;  /* 0x0000000109098824 */ /* 0x100fe400078e0a1a */
[--C-:B------:R-:W-:Y:S01]  /*9f50*/  @!P2 IMAD.IADD R8, R8, 0x1, -R26.reuse ;  /* 0x000000010808a824 */ /* 0x100fe200078e0a1a */
[----:B------:R0:W-:Y:S07]  /*9f60*/  STL [R1+0x380], R0 ;  /* 0x0003800001007387 */ /* 0x0001ee0000100800 */
[----:B------:R-:W-:-:S05]  /*9f70*/  @!P4 IMAD.IADD R12, R12, 0x1, -R26 ;  /* 0x000000010c0cc824 */ /* 0x000fca00078e0a1a */
[----:B------:R1:W-:Y:S04]  /*9f80*/  STL [R1+0x388], R12 ;  /* 0x0003880c01007387 */ /* 0x0003e80000100800 */
[----:B0-----:R-:W3:Y:S04]  /*9f90*/  LDL.LU R0, [R1+0x34c] ;  /* 0x00034c0001007983 */ /* 0x001ee80000300800 */
[----:B------:R-:W3:Y:S04]  /*9fa0*/  LDL.LU R21, [R1+0x344] ;  /* 0x0003440001157983 */ /* 0x000ee80000300800 */
[----:B------:R-:W3:Y:S04]  /*9fb0*/  LDL.LU R14, [R1+0x33c] ;  /* 0x00033c00010e7983 */ /* 0x000ee80000300800 */
[----:B------:R-:W3:Y:S04]  /*9fc0*/  LDL.LU R13, [R1+0x32c] ;  /* 0x00032c00010d7983 */ /* 0x000ee80000300800 */
[----:B-1----:R-:W3:Y:S01]  /*9fd0*/  LDL.LU R12, [R1+0x334] ;  /* 0x00033400010c7983 */ /* 0x002ee20000300800 */
[----:B----4-:R-:W-:-:S02]  /*9fe0*/  ISETP.GT.U32.AND P6, PT, R26, R16, PT ;  /* 0x000000101a00720c */ /* 0x010fc40003fc4070 */
[C---:B-----5:R-:W-:Y:S02]  /*9ff0*/  ISETP.GT.U32.AND P5, PT, R26.reuse, R20, PT ;  /* 0x000000141a00720c */ /* 0x060fe40003fa4070 */
[----:B--2---:R-:W-:-:S09]  /*a000*/  ISETP.GT.U32.AND P1, PT, R26, R15, PT ;  /* 0x0000000f1a00720c */ /* 0x004fd20003f24070 */
[--C-:B------:R-:W-:Y:S01]  /*a010*/  @!P6 IMAD.IADD R16, R16, 0x1, -R26.reuse ;  /* 0x000000011010e824 */ /* 0x100fe200078e0a1a */
[----:B---3--:R-:W-:Y:S01]  /*a020*/  ISETP.GT.U32.AND P0, PT, R26, R7, PT ;  /* 0x000000071a00720c */ /* 0x008fe20003f04070 */
[--C-:B------:R-:W-:Y:S01]  /*a030*/  @!P5 IMAD.IADD R20, R20, 0x1, -R26.reuse ;  /* 0x000000011414d824 */ /* 0x100fe200078e0a1a */
[C---:B------:R-:W-:Y:S02]  /*a040*/  ISETP.GT.U32.AND P6, PT, R26.reuse, R29, PT ;  /* 0x0000001d1a00720c */ /* 0x040fe40003fc4070 */
[C---:B------:R-:W-:Y:S01]  /*a050*/  ISETP.GT.U32.AND P5, PT, R26.reuse, R10, PT ;  /* 0x0000000a1a00720c */ /* 0x040fe20003fa4070 */
[----:B------:R-:W-:Y:S01]  /*a060*/  @!P1 IMAD.IADD R15, R15, 0x1, -R26 ;  /* 0x000000010f0f9824 */ /* 0x000fe200078e0a1a */
[C---:B------:R-:W-:Y:S02]  /*a070*/  ISETP.GT.U32.AND P1, PT, R26.reuse, R9, PT ;  /* 0x000000091a00720c */ /* 0x040fe40003f24070 */
[----:B------:R-:W-:-:S05]  /*a080*/  ISETP.GT.U32.AND P3, PT, R26, R27, PT ;  /* 0x0000001b1a00720c */ /* 0x000fca0003f64070 */
[--C-:B------:R-:W-:Y:S01]  /*a090*/  @!P0 IMAD.IADD R7, R7, 0x1, -R26.reuse ;  /* 0x0000000107078824 */ /* 0x100fe200078e0a1a */
[C---:B------:R-:W-:Y:S02]  /*a0a0*/  ISETP.GT.U32.AND P0, PT, R26.reuse, R8, PT ;  /* 0x000000081a00720c */ /* 0x040fe40003f04070 */
[----:B------:R-:W-:Y:S01]  /*a0b0*/  ISETP.GT.U32.AND P2, PT, R26, R6, PT ;  /* 0x000000061a00720c */ /* 0x000fe20003f44070 */
[--C-:B------:R-:W-:Y:S02]  /*a0c0*/  @!P6 IMAD.IADD R29, R29, 0x1, -R26.reuse ;  /* 0x000000011d1de824 */ /* 0x100fe400078e0a1a */
[--C-:B------:R-:W-:Y:S02]  /*a0d0*/  @!P5 IMAD.IADD R10, R10, 0x1, -R26.reuse ;  /* 0x000000010a0ad824 */ /* 0x100fe400078e0a1a */
[--C-:B------:R-:W-:Y:S01]  /*a0e0*/  @!P1 IMAD.IADD R9, R9, 0x1, -R26.reuse ;  /* 0x0000000109099824 */ /* 0x100fe200078e0a1a */
[----:B------:R0:W-:Y:S01]  /*a0f0*/  STL [R1+0x378], R29 ;  /* 0x0003781d01007387 */ /* 0x0001e20000100800 */
[----:B------:R-:W-:-:S04]  /*a100*/  @!P3 IMAD.IADD R27, R27, 0x1, -R26 ;  /* 0x000000011b1bb824 */ /* 0x000fc800078e0a1a */
[--C-:B------:R-:W-:Y:S02]  /*a110*/  @!P0 IMAD.IADD R8, R8, 0x1, -R26.reuse ;  /* 0x0000000108088824 */ /* 0x100fe400078e0a1a */
[----:B------:R-:W-:Y:S01]  /*a120*/  @!P2 IMAD.IADD R6, R6, 0x1, -R26 ;  /* 0x000000010606a824 */ /* 0x000fe200078e0a1a */
[----:B0-----:R-:W2:Y:S01]  /*a130*/  LDL.LU R29, [R1+0x338] ;  /* 0x00033800011d7983 */ /* 0x001ea20000300800 */
[----:B------:R-:W-:-:S03]  /*a140*/  ISETP.GT.U32.AND P2, PT, R26, R27, PT ;  /* 0x0000001b1a00720c */ /* 0x000fc60003f44070 */
[----:B------:R0:W-:Y:S04]  /*a150*/  STL [R1+0x368], R10 ;  /* 0x0003680a01007387 */ /* 0x0001e80000100800 */
[----:B------:R-:W3:Y:S04]  /*a160*/  LDL.LU R18, [R1+0x330] ;  /* 0x0003300001127983 */ /* 0x000ee80000300800 */
[----:B------:R1:W-:Y:S02]  /*a170*/  STL [R1+0x370], R9 ;  /* 0x0003700901007387 */ /* 0x0003e40000100800 */
[----:B------:R-:W-:Y:S01]  /*a180*/  @!P2 IMAD.IADD R27, R27, 0x1, -R26 ;  /* 0x000000011b1ba824 */ /* 0x000fe200078e0a1a */
[----:B------:R-:W-:-:S02]  /*a190*/  IABS R19, R11 ;  /* 0x0000000b00137213 */ /* 0x000fc40000000000 */
[----:B------:R-:W4:Y:S04]  /*a1a0*/  LDL.LU R11, [R1+0x328] ;  /* 0x00032800010b7983 */ /* 0x000f280000300800 */
[----:B------:R5:W-:Y:S04]  /*a1b0*/  STL [R1+0x374], R8 ;  /* 0x0003740801007387 */ /* 0x000be80000100800 */
[----:B0-----:R-:W2:Y:S04]  /*a1c0*/  LDL.LU R10, [R1+0x318] ;  /* 0x00031800010a7983 */ /* 0x001ea80000300800 */
[----:B-1----:R-:W2:Y:S04]  /*a1d0*/  LDL.LU R9, [R1+0x320] ;  /* 0x0003200001097983 */ /* 0x002ea80000300800 */
[----:B------:R0:W-:Y:S04]  /*a1e0*/  STL [R1+0x36c], R27 ;  /* 0x00036c1b01007387 */ /* 0x0001e80000100800 */
[----:B-----5:R-:W5:Y:S01]  /*a1f0*/  LDL.LU R8, [R1+0x324] ;  /* 0x0003240001087983 */ /* 0x020f620000300800 */
[----:B------:R-:W-:-:S02]  /*a200*/  ISETP.GT.U32.AND P4, PT, R26, R22, PT ;  /* 0x000000161a00720c */ /* 0x000fc40003f84070 */
[C---:B------:R-:W-:Y:S02]  /*a210*/  ISETP.GT.U32.AND P3, PT, R26.reuse, R5, PT ;  /* 0x000000051a00720c */ /* 0x040fe40003f64070 */
[----:B------:R-:W-:Y:S01]  /*a220*/  ISETP.GT.U32.AND P5, PT, R26, R20, PT ;  /* 0x000000141a00720c */ /* 0x000fe20003fa4070 */
[----:B0-----:R-:W5:Y:S08]  /*a230*/  LDL.LU R27, [R1+0x31c] ;  /* 0x00031c00011b7983 */ /* 0x001f700000300800 */
[--C-:B------:R-:W-:Y:S01]  /*a240*/  @!P4 IMAD.IADD R22, R22, 0x1, -R26.reuse ;  /* 0x000000011616c824 */ /* 0x100fe200078e0a1a */
[C---:B------:R-:W-:Y:S01]  /*a250*/  ISETP.GT.U32.AND P4, PT, R26.reuse, R4, PT ;  /* 0x000000041a00720c */ /* 0x040fe20003f84070 */
[----:B------:R-:W-:Y:S01]  /*a260*/  @!P3 IMAD.IADD R5, R5, 0x1, -R26 ;  /* 0x000000010505b824 */ /* 0x000fe200078e0a1a */
[----:B------:R-:W-:-:S02]  /*a270*/  ISETP.GT.U32.AND P1, PT, R26, R15, PT ;  /* 0x0000000f1a00720c */ /* 0x000fc40003f24070 */
[----:B------:R-:W-:-:S09]  /*a280*/  ISETP.GT.U32.AND P3, PT, R26, R22, PT ;  /* 0x000000161a00720c */ /* 0x000fd20003f64070 */
[--C-:B------:R-:W-:Y:S01]  /*a290*/  @!P4 IMAD.IADD R4, R4, 0x1, -R26.reuse ;  /* 0x000000010404c824 */ /* 0x100fe200078e0a1a */
[----:B------:R-:W-:Y:S01]  /*a2a0*/  ISETP.GT.U32.AND P4, PT, R26, R16, PT ;  /* 0x000000101a00720c */ /* 0x000fe20003f84070 */
[--C-:B------:R-:W-:Y:S01]  /*a2b0*/  @!P5 IMAD.IADD R20, R20, 0x1, -R26.reuse ;  /* 0x000000011414d824 */ /* 0x100fe200078e0a1a */
[C---:B------:R-:W-:Y:S02]  /*a2c0*/  ISETP.GT.U32.AND P0, PT, R26.reuse, R7, PT ;  /* 0x000000071a00720c */ /* 0x040fe40003f04070 */
[----:B------:R-:W-:Y:S01]  /*a2d0*/  ISETP.GT.U32.AND P6, PT, R26, R4, PT ;  /* 0x000000041a00720c */ /* 0x000fe20003fc4070 */
[--C-:B------:R-:W-:Y:S01]  /*a2e0*/  @!P3 IMAD.IADD R22, R22, 0x1, -R26.reuse ;  /* 0x000000011616b824 */ /* 0x100fe200078e0a1a */
[C---:B------:R-:W-:Y:S01]  /*a2f0*/  ISETP.GT.U32.AND P5, PT, R26.reuse, R21, PT ;  /* 0x000000151a00720c */ /* 0x040fe20003fa4070 */
[----:B------:R-:W-:Y:S01]  /*a300*/  @!P1 IMAD.IADD R15, R15, 0x1, -R26 ;  /* 0x000000010f0f9824 */ /* 0x000fe200078e0a1a */
[----:B------:R-:W-:-:S05]  /*a310*/  ISETP.GT.U32.AND P1, PT, R26, R14, PT ;  /* 0x0000000e1a00720c */ /* 0x000fca0003f24070 */
[--C-:B------:R-:W-:Y:S01]  /*a320*/  @!P4 IMAD.IADD R16, R16, 0x1, -R26.reuse ;  /* 0x000000011010c824 */ /* 0x100fe200078e0a1a */
[----:B------:R-:W-:Y:S01]  /*a330*/  ISETP.GT.U32.AND P4, PT, R26, R0, PT ;  /* 0x000000001a00720c */ /* 0x000fe20003f84070 */
[----:B------:R0:W-:Y:S02]  /*a340*/  STL [R1+0x364], R22 ;  /* 0x0003641601007387 */ /* 0x0001e40000100800 */
[--C-:B------:R-:W-:Y:S02]  /*a350*/  @!P6 IMAD.IADD R4, R4, 0x1, -R26.reuse ;  /* 0x000000010404e824 */ /* 0x100fe400078e0a1a */
[----:B------:R-:W-:Y:S01]  /*a360*/  @!P0 IMAD.IADD R7, R7, 0x1, -R26 ;  /* 0x0000000107078824 */ /* 0x000fe200078e0a1a */
[----:B0-----:R-:W5:Y:S01]  /*a370*/  LDL.LU R22, [R1+0x314] ;  /* 0x0003140001167983 */ /* 0x001f620000300800 */
[----:B------:R-:W-:-:S06]  /*a380*/  ISETP.GT.U32.AND P0, PT, R26, R13, PT ;  /* 0x0000000d1a00720c */ /* 0x000fcc0003f04070 */
[--C-:B------:R-:W-:Y:S01]  /*a390*/  @!P4 IMAD.IADD R0, R0, 0x1, -R26.reuse ;  /* 0x000000010000c824 */ /* 0x100fe200078e0a1a */
[C---:B------:R-:W-:Y:S01]  /*a3a0*/  ISETP.GT.U32.AND P2, PT, R26.reuse, R6, PT ;  /* 0x000000061a00720c */ /* 0x040fe20003f44070 */
[--C-:B------:R-:W-:Y:S01]  /*a3b0*/  @!P5 IMAD.IADD R21, R21, 0x1, -R26.reuse ;  /* 0x000000011515d824 */ /* 0x100fe200078e0a1a */
[----:B------:R-:W-:Y:S01]  /*a3c0*/  ISETP.GT.U32.AND P3, PT, R26, R5, PT ;  /* 0x000000051a00720c */ /* 0x000fe20003f64070 */
[--C-:B------:R-:W-:Y:S01]  /*a3d0*/  @!P1 IMAD.IADD R14, R14, 0x1, -R26.reuse ;  /* 0x000000010e0e9824 */ /* 0x100fe200078e0a1a */
[----:B------:R-:W-:Y:S02]  /*a3e0*/  STL [R1+0x354], R16 ;  /* 0x0003541001007387 */ /* 0x000fe40000100800 */
[----:B------:R-:W-:-:S07]  /*a3f0*/  @!P0 IMAD.IADD R13, R13, 0x1, -R26 ;  /* 0x000000010d0d8824 */ /* 0x000fce00078e0a1a */
[--C-:B------:R-:W-:Y:S01]  /*a400*/  @!P2 IMAD.IADD R6, R6, 0x1, -R26.reuse ;  /* 0x000000010606a824 */ /* 0x100fe200078e0a1a */
[----:B------:R-:W-:Y:S01]  /*a410*/  ISETP.GT.U32.AND P2, PT, R26, R12, PT ;  /* 0x0000000c1a00720c */ /* 0x000fe20003f44070 */
[----:B------:R-:W-:Y:S01]  /*a420*/  STL [R1+0x35c], R20 ;  /* 0x00035c1401007387 */ /* 0x000fe20000100800 */
[----:B------:R-:W-:-:S03]  /*a430*/  @!P3 IMAD.IADD R5, R5, 0x1, -R26 ;  /* 0x000000010505b824 */ /* 0x000fc600078e0a1a */
[----:B------:R-:W-:Y:S04]  /*a440*/  STL [R1+0x360], R15 ;  /* 0x0003600f01007387 */ /* 0x000fe80000100800 */
[----:B------:R0:W-:Y:S04]  /*a450*/  STL [R1+0x358], R7 ;  /* 0x0003580701007387 */ /* 0x0001e80000100800 */
[----:B------:R1:W-:Y:S04]  /*a460*/  STL [R1+0x350], R6 ;  /* 0x0003500601007387 */ /* 0x0003e80000100800 */
[----:B0-----:R-:W5:Y:S04]  /*a470*/  LDL.LU R7, [R1+0x304] ;  /* 0x0003040001077983 */ /* 0x001f680000300800 */
[----:B------:R0:W-:Y:S04]  /*a480*/  STL [R1+0x340], R5 ;  /* 0x0003400501007387 */ /* 0x0001e80000100800 */
[----:B------:R-:W5:Y:S01]  /*a490*/  LDL.LU R17, [R1+0x30c] ;  /* 0x00030c0001117983 */ /* 0x000f620000300800 */
[----:B------:R-:W-:-:S03]  /*a4a0*/  @!P2 IMAD.IADD R12, R12, 0x1, -R26 ;  /* 0x000000010c0ca824 */ /* 0x000fc600078e0a1a */
[----:B-1----:R-:W5:Y:S04]  /*a4b0*/  LDL.LU R6, [R1+0x310] ;  /* 0x0003100001067983 */ /* 0x002f680000300800 */
[----:B------:R1:W-:Y:S04]  /*a4c0*/  STL [R1+0x348], R4 ;  /* 0x0003480401007387 */ /* 0x0003e80000100800 */
[----:B0-----:R-:W5:Y:S04]  /*a4d0*/  LDL.LU R5, [R1+0x308] ;  /* 0x0003080001057983 */ /* 0x001f680000300800 */
[----:B-1----:R-:W5:Y:S01]  /*a4e0*/  LDL.LU R4, [R1+0x300] ;  /* 0x0003000001047983 */ /* 0x002f620000300800 */
[----:B---3--:R-:W-:-:S13]  /*a4f0*/  ISETP.GT.U32.AND P6, PT, R26, R18, PT ;  /* 0x000000121a00720c */ /* 0x008fda0003fc4070 */
[----:B------:R-:W-:Y:S01]  /*a500*/  @!P6 IMAD.IADD R18, R18, 0x1, -R26 ;  /* 0x000000011212e824 */ /* 0x000fe200078e0a1a */
[C---:B------:R-:W-:Y:S02]  /*a510*/  ISETP.GT.U32.AND P6, PT, R26.reuse, R0, PT ;  /* 0x000000001a00720c */ /* 0x040fe40003fc4070 */
[C---:B----4-:R-:W-:Y:S02]  /*a520*/  ISETP.GT.U32.AND P4, PT, R26.reuse, R11, PT ;  /* 0x0000000b1a00720c */ /* 0x050fe40003f84070 */
[C---:B--2---:R-:W-:Y:S02]  /*a530*/  ISETP.GT.U32.AND P5, PT, R26.reuse, R10, PT ;  /* 0x0000000a1a00720c */ /* 0x044fe40003fa4070 */
[----:B------:R-:W-:-:S09]  /*a540*/  ISETP.GT.U32.AND P1, PT, R26, R9, PT ;  /* 0x000000091a00720c */ /* 0x000fd20003f24070 */
[--C-:B------:R-:W-:Y:S01]  /*a550*/  @!P4 IMAD.IADD R11, R11, 0x1, -R26.reuse ;  /* 0x000000010b0bc824 */ /* 0x100fe200078e0a1a */
[----:B------:R-:W-:Y:S01]  /*a560*/  ISETP.GT.U32.AND P4, PT, R26, R21, PT ;  /* 0x000000151a00720c */ /* 0x000fe20003f84070 */
[--C-:B------:R-:W-:Y:S01]  /*a570*/  @!P5 IMAD.IADD R10, R10, 0x1, -R26.reuse ;  /* 0x000000010a0ad824 */ /* 0x100fe200078e0a1a */
[C---:B------:R-:W-:Y:S01]  /*a580*/  ISETP.GT.U32.AND P5, PT, R26.reuse, R14, PT ;  /* 0x0000000e1a00720c */ /* 0x040fe20003fa4070 */
[--C-:B------:R-:W-:Y:S01]  /*a590*/  @!P1 IMAD.IADD R9, R9, 0x1, -R26.reuse ;  /* 0x0000000109099824 */ /* 0x100fe200078e0a1a */
[C---:B------:R-:W-:Y:S02]  /*a5a0*/  ISETP.GT.U32.AND P1, PT, R26.reuse, R13, PT ;  /* 0x0000000d1a00720c */ /* 0x040fe40003f24070 */
[----:B-----5:R-:W-:Y:S01]  /*a5b0*/  ISETP.GT.U32.AND P0, PT, R26, R8, PT ;  /* 0x000000081a00720c */ /* 0x020fe20003f04070 */
[----:B------:R-:W-:-:S06]  /*a5c0*/  @!P6 IMAD.IADD R0, R0, 0x1, -R26 ;  /* 0x000000010000e824 */ /* 0x000fcc00078e0a1a */
[--C-:B------:R-:W-:Y:S01]  /*a5d0*/  @!P4 IMAD.IADD R21, R21, 0x1, -R26.reuse ;  /* 0x000000011515c824 */ /* 0x100fe200078e0a1a */
[----:B------:R0:W-:Y:S01]  /*a5e0*/  STL [R1+0x34c], R0 ;  /* 0x00034c0001007387 */ /* 0x0001e20000100800 */
[--C-:B------:R-:W-:Y:S02]  /*a5f0*/  @!P5 IMAD.IADD R14, R14, 0x1, -R26.reuse ;  /* 0x000000010e0ed824 */ /* 0x100fe400078e0a1a */
[--C-:B------:R-:W-:Y:S02]  /*a600*/  @!P1 IMAD.IADD R13, R13, 0x1, -R26.reuse ;  /* 0x000000010d0d9824 */ /* 0x100fe400078e0a1a */
[--C-:B------:R-:W-:Y:S01]  /*a610*/  @!P0 IMAD.IADD R8, R8, 0x1, -R26.reuse ;  /* 0x0000000108088824 */ /* 0x100fe200078e0a1a */
[----:B------:R-:W-:Y:S01]  /*a620*/  ISETP.GT.U32.AND P0, PT, R26, R12, PT ;  /* 0x0000000c1a00720c */ /* 0x000fe20003f04070 */
[----:B0-----:R-:W2:Y:S04]  /*a630*/  LDL.LU R0, [R1+0x2f0] ;  /* 0x0002f00001007983 */ /* 0x001ea80000300800 */
[----:B------:R0:W-:Y:S04]  /*a640*/  STL [R1+0x344], R21 ;  /* 0x0003441501007387 */ /* 0x0001e80000100800 */
[----:B------:R-:W3:Y:S04]  /*a650*/  LDL.LU R16, [R1+0x2f8] ;  /* 0x0002f80001107983 */ /* 0x000ee80000300800 */
[----:B------:R1:W-:Y:S04]  /*a660*/  STL [R1+0x33c], R14 ;  /* 0x00033c0e01007387 */ /* 0x0003e80000100800 */
[----:B------:R-:W4:Y:S04]  /*a670*/  LDL.LU R15, [R1+0x2fc] ;  /* 0x0002fc00010f7983 */ /* 0x000f280000300800 */
[----:B------:R5:W-:Y:S04]  /*a680*/  STL [R1+0x32c], R13 ;  /* 0x00032c0d01007387 */ /* 0x000be80000100800 */
[----:B0-----:R-:W2:Y:S04]  /*a690*/  LDL.LU R21, [R1+0x2f4] ;  /* 0x0002f40001157983 */ /* 0x001ea80000300800 */
[----:B-1----:R-:W2:Y:S01]  /*a6a0*/  LDL.LU R14, [R1+0x2ec] ;  /* 0x0002ec00010e7983 */ /* 0x002ea20000300800 */
[----:B------:R-:W-:-:S05]  /*a6b0*/  @!P0 IMAD.IADD R12, R12, 0x1, -R26 ;  /* 0x000000010c0c8824 */ /* 0x000fca00078e0a1a */
[----:B------:R0:W-:Y:S04]  /*a6c0*/  STL [R1+0x334], R12 ;  /* 0x0003340c01007387 */ /* 0x0001e80000100800 */
[----:B-----5:R-:W5:Y:S04]  /*a6d0*/  LDL.LU R13, [R1+0x2dc] ;  /* 0x0002dc00010d7983 */ /* 0x020f680000300800 */
[----:B0-----:R-:W5:Y:S01]  /*a6e0*/  LDL.LU R12, [R1+0x2e4] ;  /* 0x0002e400010c7983 */ /* 0x001f620000300800 */
[C---:B------:R-:W-:Y:S02]  /*a6f0*/  ISETP.GT.U32.AND P3, PT, R26.reuse, R29, PT ;  /* 0x0000001d1a00720c */ /* 0x040fe40003f64070 */
[----:B------:R-:W-:-:S11]  /*a700*/  ISETP.GT.U32.AND P2, PT, R26, R27, PT ;  /* 0x0000001b1a00720c */ /* 0x000fd60003f44070 */
[--C-:B------:R-:W-:Y:S01]  /*a710*/  @!P3 IMAD.IADD R29, R29, 0x1, -R26.reuse ;  /* 0x000000011d1db824 */ /* 0x100fe200078e0a1a */
[C---:B------:R-:W-:Y:S01]  /*a720*/  ISETP.GT.U32.AND P3, PT, R26.reuse, R22, PT ;  /* 0x000000161a00720c */ /* 0x040fe20003f64070 */
[----:B------:R-:W-:Y:S01]  /*a730*/  @!P2 IMAD.IADD R27, R27, 0x1, -R26 ;  /* 0x000000011b1ba824 */ /* 0x000fe200078e0a1a */
[C---:B------:R-:W-:Y:S02]  /*a740*/  ISETP.GT.U32.AND P4, PT, R26.reuse, R11, PT ;  /* 0x0000000b1a00720c */ /* 0x040fe40003f84070 */
[C---:B------:R-:W-:Y:S02]  /*a750*/  ISETP.GT.U32.AND P2, PT, R26.reuse, R29, PT ;  /* 0x0000001d1a00720c */ /* 0x040fe40003f44070 */
[----:B------:R-:W-:-:S07]  /*a760*/  ISETP.GT.U32.AND P5, PT, R26, R10, PT ;  /* 0x0000000a1a00720c */ /* 0x000fce0003fa4070 */
[--C-:B------:R-:W-:Y:S01]  /*a770*/  @!P3 IMAD.IADD R22, R22, 0x1, -R26.reuse ;  /* 0x000000011616b824 */ /* 0x100fe200078e0a1a */
[----:B------:R-:W-:Y:S01]  /*a780*/  ISETP.GT.U32.AND P3, PT, R26, R18, PT ;  /* 0x000000121a00720c */ /* 0x000fe20003f64070 */
[----:B------:R-:W-:-:S03]  /*a790*/  @!P4 IMAD.IADD R11, R11, 0x1, -R26 ;  /* 0x000000010b0bc824 */ /* 0x000fc600078e0a1a */
[C---:B------:R-:W-:Y:S01]  /*a7a0*/  ISETP.GT.U32.AND P6, PT, R26.reuse, R22, PT ;  /* 0x000000161a00720c */ /* 0x040fe20003fc4070 */
[----:B------:R-:W-:Y:S01]  /*a7b0*/  @!P2 IMAD.IADD R29, R29, 0x1, -R26 ;  /* 0x000000011d1da824 */ /* 0x000fe200078e0a1a */
[C---:B------:R-:W-:Y:S02]  /*a7c0*/  ISETP.GT.U32.AND P1, PT, R26.reuse, R9, PT ;  /* 0x000000091a00720c */ /* 0x040fe40003f24070 */
[----:B------:R-:W-:-:S05]  /*a7d0*/  ISETP.GT.U32.AND P4, PT, R26, R17, PT ;  /* 0x000000111a00720c */ /* 0x000fca0003f84070 */
[--C-:B------:R-:W-:Y:S01]  /*a7e0*/  @!P3 IMAD.IADD R18, R18, 0x1, -R26.reuse ;  /* 0x000000011212b824 */ /* 0x100fe200078e0a1a */
[----:B------:R-:W-:Y:S01]  /*a7f0*/  ISETP.GT.U32.AND P3, PT, R26, R7, PT ;  /* 0x000000071a00720c */ /* 0x000fe20003f64070 */
[--C-:B------:R-:W-:Y:S01]  /*a800*/  @!P5 IMAD.IADD R10, R10, 0x1, -R26.reuse ;  /* 0x000000010a0ad824 */ /* 0x100fe200078e0a1a */
[C---:B------:R-:W-:Y:S01]  /*a810*/  ISETP.GT.U32.AND P0, PT, R26.reuse, R8, PT ;  /* 0x000000081a00720c */ /* 0x040fe20003f04070 */
[----:B------:R0:W-:Y:S01]  /*a820*/  STL [R1+0x338], R29 ;  /* 0x0003381d01007387 */ /* 0x0001e20000100800 */
[----:B------:R-:W-:Y:S01]  /*a830*/  ISETP.GT.U32.AND P5, PT, R26, R6, PT ;  /* 0x000000061a00720c */ /* 0x000fe20003fa4070 */
[--C-:B------:R-:W-:Y:S01]  /*a840*/  @!P6 IMAD.IADD R22, R22, 0x1, -R26.reuse ;  /* 0x000000011616e824 */ /* 0x100fe200078e0a1a */
[----:B------:R-:W-:Y:S01]  /*a850*/  ISETP.GT.U32.AND P2, PT, R26, R27, PT ;  /* 0x0000001b1a00720c */ /* 0x000fe20003f44070 */
[----:B0-----:R-:W5:Y:S06]  /*a860*/  LDL.LU R29, [R1+0x2e8] ;  /* 0x0002e800011d7983 */ /* 0x001f6c0000300800 */
[----:B------:R-:W-:-:S02]  /*a870*/  @!P3 IMAD.IADD R7, R7, 0x1, -R26 ;  /* 0x000000010707b824 */ /* 0x000fc400078e0a1a */
[--C-:B------:R-:W-:Y:S01]  /*a880*/  @!P1 IMAD.IADD R9, R9, 0x1, -R26.reuse ;  /* 0x0000000109099824 */ /* 0x100fe200078e0a1a */
[----:B------:R-:W-:Y:S01]  /*a890*/  ISETP.GT.U32.AND P1, PT, R26, R5, PT ;  /* 0x000000051a00720c */ /* 0x000fe20003f24070 */
[--C-:B------:R-:W-:Y:S02]  /*a8a0*/  @!P4 IMAD.IADD R17, R17, 0x1, -R26.reuse ;  /* 0x000000011111c824 */ /* 0x100fe400078e0a1a */
[--C-:B------:R-:W-:Y:S01]  /*a8b0*/  @!P0 IMAD.IADD R8, R8, 0x1, -R26.reuse ;  /* 0x0000000108088824 */ /* 0x100fe200078e0a1a */
[----:B------:R-:W-:Y:S01]  /*a8c0*/  ISETP.GT.U32.AND P0, PT, R26, R4, PT ;  /* 0x000000041a00720c */ /* 0x000fe20003f04070 */
[--C-:B------:R-:W-:Y:S01]  /*a8d0*/  @!P5 IMAD.IADD R6, R6, 0x1, -R26.reuse ;  /* 0x000000010606d824 */ /* 0x100fe200078e0a1a */
[----:B------:R-:W-:Y:S01]  /*a8e0*/  STL [R1+0x330], R18 ;  /* 0x0003301201007387 */ /* 0x000fe20000100800 */
[--C-:B------:R-:W-:Y:S02]  /*a8f0*/  @!P2 IMAD.IADD R27, R27, 0x1, -R26.reuse ;  /* 0x000000011b1ba824 */ /* 0x100fe400078e0a1a */
[----:B------:R-:W-:Y:S01]  /*a900*/  IMAD.HI.U32 R20, R25, R19, RZ ;  /* 0x0000001319147227 */ /* 0x000fe200078e00ff */
[----:B------:R-:W-:Y:S03]  /*a910*/  STL [R1+0x328], R11 ;  /* 0x0003280b01007387 */ /* 0x000fe60000100800 */
[----:B------:R-:W-:Y:S01]  /*a920*/  @!P1 IMAD.IADD R5, R5, 0x1, -R26 ;  /* 0x0000000105059824 */ /* 0x000fe200078e0a1a */
[----:B------:R-:W-:Y:S01]  /*a930*/  STL [R1+0x318], R10 ;  /* 0x0003180a01007387 */ /* 0x000fe20000100800 */
[----:B------:R-:W-:-:S03]  /*a940*/  IMAD.MOV R20, RZ, RZ, -R20 ;  /* 0x000000ffff147224 */ /* 0x000fc600078e0a14 */
[----:B------:R-:W-:Y:S01]  /*a950*/  STL [R1+0x320], R9 ;  /* 0x0003200901007387 */ /* 0x000fe20000100800 */
[----:B------:R-:W-:-:S03]  /*a960*/  @!P0 IMAD.IADD R4, R4, 0x1, -R26 ;  /* 0x0000000104048824 */ /* 0x000fc600078e0a1a */
[----:B------:R-:W-:Y:S04]  /*a970*/  STL [R1+0x324], R8 ;  /* 0x0003240801007387 */ /* 0x000fe80000100800 */
[----:B------:R0:W-:Y:S01]  /*a980*/  STL [R1+0x31c], R27 ;  /* 0x00031c1b01007387 */ /* 0x0001e20000100800 */
[----:B------:R-:W-:-:S03]  /*a990*/  IMAD R19, R26, R20, R19 ;  /* 0x000000141a137224 */ /* 0x000fc600078e0213 */
[----:B0-----:R-:W5:Y:S04]  /*a9a0*/  LDL R27, [R1+0x1108] ;  /* 0x00110800011b7983 */ /* 0x001f680000100800 */
[----:B------:R0:W-:Y:S04]  /*a9b0*/  STL [R1+0x314], R22 ;  /* 0x0003141601007387 */ /* 0x0001e80000100800 */
[----:B0-----:R-:W5:Y:S04]  /*a9c0*/  LDL.LU R22, [R1+0x2e0] ;  /* 0x0002e00001167983 */ /* 0x001f680000300800 */
[----:B------:R-:W5:Y:S04]  /*a9d0*/  LDL.LU R11, [R1+0x2d8] ;  /* 0x0002d800010b7983 */ /* 0x000f680000300800 */
[----:B------:R-:W5:Y:S04]  /*a9e0*/  LDL.LU R10, [R1+0x2c8] ;  /* 0x0002c800010a7983 */ /* 0x000f680000300800 */
[----:B------:R-:W5:Y:S04]  /*a9f0*/  LDL.LU R9, [R1+0x2d0] ;  /* 0x0002d00001097983 */ /* 0x000f680000300800 */
[----:B------:R-:W-:Y:S04]  /*aa00*/  STL [R1+0x1700], R19 ;  /* 0x0017001301007387 */ /* 0x000fe80000100800 */
[----:B------:R-:W5:Y:S01]  /*aa10*/  LDL.LU R8, [R1+0x2d4] ;  /* 0x0002d40001087983 */ /* 0x000f620000300800 */
[----:B---3--:R-:W-:-:S02]  /*aa20*/  ISETP.GT.U32.AND P6, PT, R26, R16, PT ;  /* 0x000000101a00720c */ /* 0x008fc40003fc4070 */
[C---:B----4-:R-:W-:Y:S02]  /*aa30*/  ISETP.GT.U32.AND P3, PT, R26.reuse, R15, PT ;  /* 0x0000000f1a00720c */ /* 0x050fe40003f64070 */
[C---:B--2---:R-:W-:Y:S02]  /*aa40*/  ISETP.GT.U32.AND P4, PT, R26.reuse, R21, PT ;  /* 0x000000151a00720c */ /* 0x044fe40003f84070 */
[----:B------:R-:W-:-:S07]  /*aa50*/  ISETP.GT.U32.AND P5, PT, R26, R14, PT ;  /* 0x0000000e1a00720c */ /* 0x000fce0003fa4070 */
[--C-:B------:R-:W-:Y:S01]  /*aa60*/  @!P6 IMAD.IADD R16, R16, 0x1, -R26.reuse ;  /* 0x000000011010e824 */ /* 0x100fe200078e0a1a */
[C---:B------:R-:W-:Y:S01]  /*aa70*/  ISETP.GT.U32.AND P6, PT, R26.reuse, R7, PT ;  /* 0x000000071a00720c */ /* 0x040fe20003fc4070 */
[--C-:B------:R-:W-:Y:S01]  /*aa80*/  @!P3 IMAD.IADD R15, R15, 0x1, -R26.reuse ;  /* 0x000000010f0fb824 */ /* 0x100fe200078e0a1a */
[C---:B------:R-:W-:Y:S02]  /*aa90*/  ISETP.GT.U32.AND P3, PT, R26.reuse, R17, PT ;  /* 0x000000111a00720c */ /* 0x040fe40003f64070 */
[C---:B------:R-:W-:Y:S01]  /*aaa0*/  ISETP.GT.U32.AND P2, PT, R26.reuse, R0, PT ;  /* 0x000000001a00720c */ /* 0x040fe20003f44070 */
[--C-:B------:R-:W-:Y:S01]  /*aab0*/  @!P4 IMAD.IADD R21, R21, 0x1, -R26.reuse ;  /* 0x000000011515c824 */ /* 0x100fe200078e0a1a */
[C---:B------:R-:W-:Y:S02]  /*aac0*/  ISETP.GT.U32.AND P4, PT, R26.reuse, R6, PT ;  /* 0x000000061a00720c */ /* 0x040fe40003f84070 */
[----:B-----5:R-:W-:Y:S01]  /*aad0*/  ISETP.GT.U32.AND P1, PT, R26, R13, PT ;  /* 0x0000000d1a00720c */ /* 0x020fe20003f24070 */
[----:B------:R-:W-:Y:S01]  /*aae0*/  @!P5 IMAD.IADD R14, R14, 0x1, -R26 ;  /* 0x000000010e0ed824 */ /* 0x000fe200078e0a1a */
[----:B------:R-:W-:-:S02]  /*aaf0*/  ISETP.GT.U32.AND P5, PT, R26, R5, PT ;  /* 0x000000051a00720c */ /* 0x000fc40003fa4070 */
[----:B------:R-:W-:Y:S01]  /*ab00*/  ISETP.GT.U32.AND P0, PT, R26, R12, PT ;  /* 0x0000000c1a00720c */ /* 0x000fe20003f04070 */
[--C-:B------:R-:W-:Y:S02]  /*ab10*/  @!P6 IMAD.IADD R7, R7, 0x1, -R26.reuse ;  /* 0x000000010707e824 */ /* 0x100fe400078e0a1a */
[--C-:B------:R-:W-:Y:S02]  /*ab20*/  @!P3 IMAD.IADD R17, R17, 0x1, -R26.reuse ;  /* 0x000000011111b824 */ /* 0x100fe400078e0a1a */
[--C-:B------:R-:W-:Y:S01]  /*ab30*/  @!P2 IMAD.IADD R0, R0, 0x1, -R26.reuse ;  /* 0x000000010000a824 */ /* 0x100fe200078e0a1a */
[----:B------:R0:W-:Y:S01]  /*ab40*/  STL [R1+0x304], R7 ;  /* 0x0003040701007387 */ /* 0x0001e20000100800 */
[--C-:B------:R-:W-:Y:S02]  /*ab50*/  @!P4 IMAD.IADD R6, R6, 0x1, -R26.reuse ;  /* 0x000000010606c824 */ /* 0x100fe400078e0a1a */
[--C-:B------:R-:W-:Y:S01]  /*ab60*/  @!P1 IMAD.IADD R13, R13, 0x1, -R26.reuse ;  /* 0x000000010d0d9824 */ /* 0x100fe200078e0a1a */
[----:B------:R-:W-:Y:S01]  /*ab70*/  ISETP.GT.U32.AND P1, PT, R26, R4, PT ;  /* 0x000000041a00720c */ /* 0x000fe20003f24070 */
[----:B------:R-:W-:-:S02]  /*ab80*/  @!P5 IMAD.IADD R5, R5, 0x1, -R26 ;  /* 0x000000010505d824 */ /* 0x000fc400078e0a1a */
[--C-:B------:R-:W-:Y:S01]  /*ab90*/  @!P0 IMAD.IADD R12, R12, 0x1, -R26.reuse ;  /* 0x000000010c0c8824 */ /* 0x100fe200078e0a1a */
[----:B------:R-:W-:Y:S01]  /*aba0*/  ISETP.GT.U32.AND P0, PT, R26, R0, PT ;  /* 0x000000001a00720c */ /* 0x000fe20003f04070 */
[----:B0-----:R-:W2:Y:S04]  /*abb0*/  LDL.LU R7, [R1+0x2cc] ;  /* 0x0002cc0001077983 */ /* 0x001ea80000300800 */
[----:B------:R0:W-:Y:S04]  /*abc0*/  STL [R1+0x30c], R17 ;  /* 0x00030c1101007387 */ /* 0x0001e80000100800 */
[----:B------:R-:W3:Y:S04]  /*abd0*/  LDL.LU R18, [R1+0x2c4] ;  /* 0x0002c40001127983 */ /* 0x000ee80000300800 */
[----:B------:R1:W-:Y:S04]  /*abe0*/  STL [R1+0x310], R6 ;  /* 0x0003100601007387 */ /* 0x0003e80000100800 */
[----:B0-----:R-:W4:Y:S04]  /*abf0*/  LDL.LU R17, [R1+0x2b4] ;  /* 0x0002b40001117983 */ /* 0x001f280000300800 */
[----:B------:R0:W-:Y:S04]  /*ac00*/  STL [R1+0x308], R5 ;  /* 0x0003080501007387 */ /* 0x0001e80000100800 */
[----:B-1----:R-:W5:Y:S01]  /*ac10*/  LDL.LU R6, [R1+0x2bc] ;  /* 0x0002bc0001067983 */ /* 0x002f620000300800 */
[----:B------:R-:W-:-:S03]  /*ac20*/  @!P1 IMAD.IADD R4, R4, 0x1, -R26 ;  /* 0x0000000104049824 */ /* 0x000fc600078e0a1a */
[----:B0-----:R-:W2:Y:S01]  /*ac30*/  LDL.LU R5, [R1+0x2c0] ;  /* 0x0002c00001057983 */ /* 0x001ea20000300800 */
[----:B------:R-:W-:-:S03]  /*ac40*/  @!P0 IMAD.IADD R0, R0, 0x1, -R26 ;  /* 0x0000000100008824 */ /* 0x000fc600078e0a1a */
[----:B------:R0:W-:Y:S04]  /*ac50*/  STL [R1+0x300], R4 ;  /* 0x0003000401007387 */ /* 0x0001e80000100800 */
[----:B0-----:R-:W2:Y:S04]  /*ac60*/  LDL.LU R4, [R1+0x2b8] ;  /* 0x0002b80001047983 */ /* 0x001ea80000300800 */
[----:B------:R0:W-:Y:S04]  /*ac70*/  STL [R1+0x2f0], R0 ;  /* 0x0002f00001007387 */ /* 0x0001e80000100800 */
[----:B0-----:R-:W2:Y:S01]  /*ac80*/  LDL.LU R0, [R1+0x2b0] ;  /* 0x0002b00001007983 */ /* 0x001ea20000300800 */
[----:B------:R-:W-:-:S02]  /*ac90*/  ISETP.GT.U32.AND P2, PT, R26, R29, PT ;  /* 0x0000001d1a00720c */ /* 0x000fc40003f44070 */
[C---:B------:R-:W-:Y:S02]  /*aca0*/  ISETP.GT.U32.AND P3, PT, R26.reuse, R15, PT ;  /* 0x0000000f1a00720c */ /* 0x040fe40003f64070 */
[----:B------:R-:W-:-:S09]  /*acb0*/  ISETP.GT.U32.AND P4, PT, R26, R21, PT ;  /* 0x000000151a00720c */ /* 0x000fd20003f84070 */
[----:B------:R-:W-:Y:S01]  /*acc0*/  @!P2 IMAD.IADD R29, R29, 0x1, -R26 ;  /* 0x000000011d1da824 */ /* 0x000fe200078e0a1a */
[----:B------:R-:W-:-:S04]  /*acd0*/  ISETP.GT.U32.AND P2, PT, R26, R16, PT ;  /* 0x000000101a00720c */ /* 0x000fc80003f44070 */
[C---:B------:R-:W-:Y:S01]  /*ace0*/  ISETP.GT.U32.AND P6, PT, R26.reuse, R29, PT ;  /* 0x0000001d1a00720c */ /* 0x040fe20003fc4070 */
[--C-:B------:R-:W-:Y:S01]  /*acf0*/  @!P3 IMAD.IADD R15, R15, 0x1, -R26.reuse ;  /* 0x000000010f0fb824 */ /* 0x100fe200078e0a1a */
[C---:B------:R-:W-:Y:S01]  /*ad00*/  ISETP.GT.U32.AND P5, PT, R26.reuse, R14, PT ;  /* 0x0000000e1a00720c */ /* 0x040fe20003fa4070 */
[----:B------:R-:W-:Y:S01]  /*ad10*/  @!P4 IMAD.IADD R21, R21, 0x1, -R26 ;  /* 0x000000011515c824 */ /* 0x000fe200078e0a1a */
[----:B------:R-:W-:-:S05]  /*ad20*/  ISETP.GT.U32.AND P1, PT, R26, R13, PT ;  /* 0x0000000d1a00720c */ /* 0x000fca0003f24070 */
[--C-:B------:R-:W-:Y:S01]  /*ad30*/  @!P2 IMAD.IADD R16, R16, 0x1, -R26.reuse ;  /* 0x000000011010a824 */ /* 0x100fe200078e0a1a */
[----:B------:R-:W-:Y:S02]  /*ad40*/  IABS R20, R27 ;  /* 0x0000001b00147213 */ /* 0x000fe40000000000 */
[----:B------:R-:W2:Y:S01]  /*ad50*/  LDL.LU R27, [R1+0x2a0] ;  /* 0x0002a000011b7983 */ /* 0x000ea20000300800 */
[C---:B------:R-:W-:Y:S02]  /*ad60*/  ISETP.GT.U32.AND P2, PT, R26.reuse, R22, PT ;  /* 0x000000161a00720c */ /* 0x040fe40003f44070 */
[C---:B------:R-:W-:Y:S02]  /*ad70*/  ISETP.GT.U32.AND P3, PT, R26.reuse, R11, PT ;  /* 0x0000000b1a00720c */ /* 0x040fe40003f64070 */
[C---:B------:R-:W-:Y:S01]  /*ad80*/  ISETP.GT.U32.AND P4, PT, R26.reuse, R10, PT ;  /* 0x0000000a1a00720c */ /* 0x040fe20003f84070 */
[--C-:B------:R-:W-:Y:S01]  /*ad90*/  @!P6 IMAD.IADD R29, R29, 0x1, -R26.reuse ;  /* 0x000000011d1de824 */ /* 0x100fe200078e0a1a */
[----:B------:R-:W-:Y:S01]  /*ada0*/  ISETP.GT.U32.AND P0, PT, R26, R12, PT ;  /* 0x0000000c1a00720c */ /* 0x000fe20003f04070 */
[----:B------:R-:W-:-:S06]  /*adb0*/  @!P5 IMAD.IADD R14, R14, 0x1, -R26 ;  /* 0x000000010e0ed824 */ /* 0x000fcc00078e0a1a */
[--C-:B------:R-:W-:Y:S01]  /*adc0*/  @!P2 IMAD.IADD R22, R22, 0x1, -R26.reuse ;  /* 0x000000011616a824 */ /* 0x100fe200078e0a1a */
[C---:B------:R-:W-:Y:S01]  /*add0*/  ISETP.GT.U32.AND P5, PT, R26.reuse, R9, PT ;  /* 0x000000091a00720c */ /* 0x040fe20003fa4070 */
[--C-:B------:R-:W-:Y:S02]  /*ade0*/  @!P1 IMAD.IADD R13, R13, 0x1, -R26.reuse ;  /* 0x000000010d0d9824 */ /* 0x100fe400078e0a1a */
[--C-:B------:R-:W-:Y:S01]  /*adf0*/  @!P3 IMAD.IADD R11, R11, 0x1, -R26.reuse ;  /* 0x000000010b0bb824 */ /* 0x100fe200078e0a1a */
[----:B------:R-:W-:Y:S01]  /*ae00*/  ISETP.GT.U32.AND P1, PT, R26, R8, PT ;  /* 0x000000081a00720c */ /* 0x000fe20003f24070 */
[--C-:B------:R-:W-:Y:S02]  /*ae10*/  @!P4 IMAD.IADD R10, R10, 0x1, -R26.reuse ;  /* 0x000000010a0ac824 */ /* 0x100fe400078e0a1a */
[--C-:B------:R-:W-:Y:S01]  /*ae20*/  @!P0 IMAD.IADD R12, R12, 0x1, -R26.reuse ;  /* 0x000000010c0c8824 */ /* 0x100fe200078e0a1a */
[----:B------:R-:W-:Y:S05]  /*ae30*/  STL [R1+0x2f8], R16 ;  /* 0x0002f81001007387 */ /* 0x000fea0000100800 */
[--C-:B------:R-:W-:Y:S01]  /*ae40*/  @!P5 IMAD.IADD R9, R9, 0x1, -R26.reuse ;  /* 0x000000010909d824 */ /* 0x100fe200078e0a1a */
[----:B------:R-:W-:Y:S04]  /*ae50*/  STL [R1+0x2fc], R15 ;  /* 0x0002fc0f01007387 */ /* 0x000fe80000100800 */
[----:B------:R-:W-:Y:S01]  /*ae60*/  STL [R1+0x2f4], R21 ;  /* 0x0002f41501007387 */ /* 0x000fe20000100800 */
[----:B------:R-:W-:-:S03]  /*ae70*/  @!P1 IMAD.IADD R8, R8, 0x1, -R26 ;  /* 0x0000000108089824 */ /* 0x000fc600078e0a1a */
[----:B------:R-:W-:Y:S04]  /*ae80*/  STL [R1+0x2ec], R14 ;  /* 0x0002ec0e01007387 */ /* 0x000fe80000100800 */
[----:B------:R-:W-:Y:S04]  /*ae90*/  STL [R1+0x2dc], R13 ;  /* 0x0002dc0d01007387 */ /* 0x000fe80000100800 */
[----:B------:R0:W-:Y:S04]  /*aea0*/  STL [R1+0x2e8], R29 ;  /* 0x0002e81d01007387 */ /* 0x0001e80000100800 */
[----:B------:R-:W-:Y:S04]  /*aeb0*/  STL [R1+0x2e4], R12 ;  /* 0x0002e40c01007387 */ /* 0x000fe80000100800 */
[----:B0-----:R-:W2:Y:S04]  /*aec0*/  LDL.LU R29, [R1+0x2a8] ;  /* 0x0002a800011d7983 */ /* 0x001ea80000300800 */
[----:B------:R-:W2:Y:S04]  /*aed0*/  LDL.LU R16, [R1+0x2ac] ;  /* 0x0002ac0001107983 */ /* 0x000ea80000300800 */
[----:B------:R-:W2:Y:S04]  /*aee0*/  LDL.LU R15, [R1+0x2a4] ;  /* 0x0002a400010f7983 */ /* 0x000ea80000300800 */
[----:B------:R-:W2:Y:S04]  /*aef0*/  LDL.LU R14, [R1+0x29c] ;  /* 0x00029c00010e7983 */ /* 0x000ea80000300800 */
[----:B------:R-:W2:Y:S01]  /*af00*/  LDL.LU R13, [R1+0x28c] ;  /* 0x00028c00010d7983 */ /* 0x000ea20000300800 */
[----:B---3--:R-:W-:-:S02]  /*af10*/  ISETP.GT.U32.AND P6, PT, R26, R18, PT ;  /* 0x000000121a00720c */ /* 0x008fc40003fc4070 */
[C---:B----4-:R-:W-:Y:S02]  /*af20*/  ISETP.GT.U32.AND P2, PT, R26.reuse, R17, PT ;  /* 0x000000111a00720c */ /* 0x050fe40003f44070 */
[C---:B-----5:R-:W-:Y:S02]  /*af30*/  ISETP.GT.U32.AND P3, PT, R26.reuse, R6, PT ;  /* 0x000000061a00720c */ /* 0x060fe40003f64070 */
[----:B--2---:R-:W-:-:S07]  /*af40*/  ISETP.GT.U32.AND P4, PT, R26, R5, PT ;  /* 0x000000051a00720c */ /* 0x004fce0003f84070 */
[--C-:B------:R-:W-:Y:S01]  /*af50*/  @!P6 IMAD.IADD R18, R18, 0x1, -R26.reuse ;  /* 0x000000011212e824 */ /* 0x100fe200078e0a1a */
[C---:B------:R-:W-:Y:S01]  /*af60*/  ISETP.GT.U32.AND P6, PT, R26.reuse, R22, PT ;  /* 0x000000161a00720c */ /* 0x040fe20003fc4070 */
[--C-:B------:R-:W-:Y:S01]  /*af70*/  @!P2 IMAD.IADD R17, R17, 0x1, -R26.reuse ;  /* 0x000000011111a824 */ /* 0x100fe200078e0a1a */
[C---:B------:R-:W-:Y:S02]  /*af80*/  ISETP.GT.U32.AND P0, PT, R26.reuse, R7, PT ;  /* 0x000000071a00720c */ /* 0x040fe40003f04070 */
[----:B------:R-:W-:Y:S01]  /*af90*/  ISETP.GT.U32.AND P2, PT, R26, R11, PT ;  /* 0x0000000b1a00720c */ /* 0x000fe20003f44070 */
[--C-:B------:R-:W-:Y:S01]  /*afa0*/  @!P3 IMAD.IADD R6, R6, 0x1, -R26.reuse ;  /* 0x000000010606b824 */ /* 0x100fe200078e0a1a */
[C---:B------:R-:W-:Y:S02]  /*afb0*/  ISETP.GT.U32.AND P3, PT, R26.reuse, R10, PT ;  /* 0x0000000a1a00720c */ /* 0x040fe40003f64070 */
[C---:B------:R-:W-:Y:S01]  /*afc0*/  ISETP.GT.U32.AND P5, PT, R26.reuse, R4, PT ;  /* 0x000000041a00720c */ /* 0x040fe20003fa4070 */
[----:B------:R-:W-:Y:S01]  /*afd0*/  @!P4 IMAD.IADD R5, R5, 0x1, -R26 ;  /* 0x000000010505c824 */ /* 0x000fe200078e0a1a */
[----:B------:R-:W-:-:S03]  /*afe0*/  ISETP.GT.U32.AND P4, PT, R26, R9, PT ;  /* 0x000000091a00720c */ /* 0x000fc60003f84070 */
[--C-:B------:R-:W-:Y:S02]  /*aff0*/  @!P6 IMAD.IADD R22, R22, 0x1, -R26.reuse ;  /* 0x000000011616e824 */ /* 0x100fe400078e0a1a */
[--C-:B------:R-:W-:Y:S01]  /*b000*/  @!P0 IMAD.IADD R7, R7, 0x1, -R26.reuse ;  /* 0x0000000107078824 */ /* 0x100fe200078e0a1a */
[----:B------:R-:W-:Y:S01]  /*b010*/  ISETP.GT.U32.AND P1, PT, R26, R0, PT ;  /* 0x000000001a00720c */ /* 0x000fe20003f24070 */
[--C-:B------:R-:W-:Y:S01]  /*b020*/  @!P2 IMAD.IADD R11, R11, 0x1, -R26.reuse ;  /* 0x000000010b0ba824 */ /* 0x100fe200078e0a1a */
[----:B------:R0:W-:Y:S03]  /*b030*/  STL [R1+0x2e0], R22 ;  /* 0x0002e01601007387 */ /* 0x0001e60000100800 */
[--C-:B------:R-:W-:Y:S01]  /*b040*/  @!P5 IMAD.IADD R4, R4, 0x1, -R26.reuse ;  /* 0x000000010404d824 */ /* 0x100fe200078e0a1a */
[----:B------:R-:W-:Y:S01]  /*b050*/  ISETP.GT.U32.AND P5, PT, R26, R8, PT ;  /* 0x000000081a00720c */ /* 0x000fe20003fa4070 */
[----:B------:R-:W-:-:S02]  /*b060*/  @!P3 IMAD.IADD R10, R10, 0x1, -R26 ;  /* 0x000000010a0ab824 */ /* 0x000fc400078e0a1a */
[--C-:B------:R-:W-:Y:S01]  /*b070*/  @!P4 IMAD.IADD R9, R9, 0x1, -R26.reuse ;  /* 0x000000010909c824 */ /* 0x100fe200078e0a1a */
[----:B0-----:R-:W2:Y:S03]  /*b080*/  LDL.LU R22, [R1+0x294] ;  /* 0x0002940001167983 */ /* 0x001ea60000300800 */
[--C-:B------:R-:W-:Y:S01]  /*b090*/  @!P1 IMAD.IADD R0, R0, 0x1, -R26.reuse ;  /* 0x0000000100009824 */ /* 0x100fe200078e0a1a */
[----:B------:R-:W-:Y:S01]  /*b0a0*/  ISETP.GT.U32.AND P1, PT, R26, R7, PT ;  /* 0x000000071a00720c */ /* 0x000fe20003f24070 */
[----:B------:R0:W-:Y:S04]  /*b0b0*/  STL [R1+0x2d8], R11 ;  /* 0x0002d80b01007387 */ /* 0x0001e80000100800 */
[----:B------:R-:W3:Y:S04]  /*b0c0*/  LDL.LU R19, [R1+0x298] ;  /* 0x0002980001137983 */ /* 0x000ee80000300800 */
[----:B------:R1:W-:Y:S04]  /*b0d0*/  STL [R1+0x2c8], R10 ;  /* 0x0002c80a01007387 */ /* 0x0003e80000100800 */
[----:B------:R-:W4:Y:S04]  /*b0e0*/  LDL.LU R12, [R1+0x290] ;  /* 0x00029000010c7983 */ /* 0x000f280000300800 */
[----:B------:R-:W-:Y:S04]  /*b0f0*/  STL [R1+0x2d0], R9 ;  /* 0x0002d00901007387 */ /* 0x000fe80000100800 */
[----:B0-----:R-:W5:Y:S01]  /*b100*/  LDL.LU R11, [R1+0x288] ;  /* 0x00028800010b7983 */ /* 0x001f620000300800 */
[----:B------:R-:W-:-:S02]  /*b110*/  @!P5 IMAD.IADD R8, R8, 0x1, -R26 ;  /* 0x000000010808d824 */ /* 0x000fc400078e0a1a */
[----:B------:R-:W-:Y:S01]  /*b120*/  @!P1 IMAD.IADD R7, R7, 0x1, -R26 ;  /* 0x0000000107079824 */ /* 0x000fe200078e0a1a */
[----:B-1----:R-:W2:Y:S04]  /*b130*/  LDL.LU R10, [R1+0x278] ;  /* 0x00027800010a7983 */ /* 0x002ea80000300800 */
[----:B------:R-:W-:Y:S04]  /*b140*/  STL [R1+0x2d4], R8 ;  /* 0x0002d40801007387 */ /* 0x000fe80000100800 */
[----:B------:R0:W-:Y:S04]  /*b150*/  STL [R1+0x2cc], R7 ;  /* 0x0002cc0701007387 */ /* 0x0001e80000100800 */
[----:B0-----:R-:W2:Y:S04]  /*b160*/  LDL.LU R7, [R1+0x280] ;  /* 0x0002800001077983 */ /* 0x001ea80000300800 */
[----:B------:R-:W2:Y:S04]  /*b170*/  LDL.LU R9, [R1+0x284] ;  /* 0x0002840001097983 */ /* 0x000ea80000300800 */
[----:B------:R-:W2:Y:S01]  /*b180*/  LDL.LU R8, [R1+0x27c] ;  /* 0x00027c0001087983 */ /* 0x000ea20000300800 */
[----:B------:R-:W-:-:S02]  /*b190*/  ISETP.GT.U32.AND P0, PT, R26, R27, PT ;  /* 0x0000001b1a00720c */ /* 0x000fc40003f04070 */
[----:B------:R-:W-:-:S11]  /*b1a0*/  ISETP.GT.U32.AND P2, PT, R26, R17, PT ;  /* 0x000000111a00720c */ /* 0x000fd60003f44070 */
[--C-:B------:R-:W-:Y:S01]  /*b1b0*/  @!P0 IMAD.IADD R27, R27, 0x1, -R26.reuse ;  /* 0x000000011b1b8824 */ /* 0x100fe200078e0a1a */
[C---:B------:R-:W-:Y:S02]  /*b1c0*/  ISETP.GT.U32.AND P0, PT, R26.reuse, R18, PT ;  /* 0x000000121a00720c */ /* 0x040fe40003f04070 */
[C---:B------:R-:W-:Y:S02]  /*b1d0*/  ISETP.GT.U32.AND P3, PT, R26.reuse, R6, PT ;  /* 0x000000061a00720c */ /* 0x040fe40003f64070 */
[C---:B------:R-:W-:Y:S01]  /*b1e0*/  ISETP.GT.U32.AND P6, PT, R26.reuse, R27, PT ;  /* 0x0000001b1a00720c */ /* 0x040fe20003fc4070 */
[----:B------:R-:W-:Y:S01]  /*b1f0*/  @!P2 IMAD.IADD R17, R17, 0x1, -R26 ;  /* 0x000000011111a824 */ /* 0x000fe200078e0a1a */
[----:B------:R-:W-:-:S07]  /*b200*/  ISETP.GT.U32.AND P4, PT, R26, R5, PT ;  /* 0x000000051a00720c */ /* 0x000fce0003f84070 */
[--C-:B------:R-:W-:Y:S01]  /*b210*/  @!P0 IMAD.IADD R18, R18, 0x1, -R26.reuse ;  /* 0x0000000112128824 */ /* 0x100fe200078e0a1a */
[C---:B------:R-:W-:Y:S02]  /*b220*/  ISETP.GT.U32.AND P0, PT, R26.reuse, R29, PT ;  /* 0x0000001d1a00720c */ /* 0x040fe40003f04070 */
[----:B------:R-:W-:Y:S01]  /*b230*/  ISETP.GT.U32.AND P2, PT, R26, R16, PT ;  /* 0x000000101a00720c */ /* 0x000fe20003f44070 */
[--C-:B------:R-:W-:Y:S01]  /*b240*/  @!P3 IMAD.IADD R6, R6, 0x1, -R26.reuse ;  /* 0x000000010606b824 */ /* 0x100fe200078e0a1a */
[C---:B------:R-:W-:Y:S01]  /*b250*/  ISETP.GT.U32.AND P5, PT, R26.reuse, R4, PT ;  /* 0x000000041a00720c */ /* 0x040fe20003fa4070 */
[--C-:B------:R-:W-:Y:S01]  /*b260*/  @!P6 IMAD.IADD R27, R27, 0x1, -R26.reuse ;  /* 0x000000011b1be824 */ /* 0x100fe200078e0a1a */
[C---:B------:R-:W-:Y:S02]  /*b270*/  ISETP.GT.U32.AND P3, PT, R26.reuse, R15, PT ;  /* 0x0000000f1a00720c */ /* 0x040fe40003f64070 */
[C---:B------:R-:W-:Y:S01]  /*b280*/  ISETP.GT.U32.AND P1, PT, R26.reuse, R0, PT ;  /* 0x000000001a00720c */ /* 0x040fe20003f24070 */
[----:B------:R-:W-:Y:S01]  /*b290*/  @!P4 IMAD.IADD R5, R5, 0x1, -R26 ;  /* 0x000000010505c824 */ /* 0x000fe200078e0a1a */
[----:B------:R-:W-:-:S03]  /*b2a0*/  ISETP.GT.U32.AND P4, PT, R26, R14, PT ;  /* 0x0000000e1a00720c */ /* 0x000fc60003f84070 */
[--C-:B------:R-:W-:Y:S02]  /*b2b0*/  @!P0 IMAD.IADD R29, R29, 0x1, -R26.reuse ;  /* 0x000000011d1d8824 */ /* 0x100fe400078e0a1a */
[--C-:B------:R-:W-:Y:S02]  /*b2c0*/  @!P2 IMAD.IADD R16, R16, 0x1, -R26.reuse ;  /* 0x000000011010a824 */ /* 0x100fe400078e0a1a */
[--C-:B------:R-:W-:Y:S01]  /*b2d0*/  @!P5 IMAD.IADD R4, R4, 0x1, -R26.reuse ;  /* 0x000000010404d824 */ /* 0x100fe200078e0a1a */
[----:B------:R-:W-:Y:S01]  /*b2e0*/  ISETP.GT.U32.AND P5, PT, R26, R13, PT ;  /* 0x0000000d1a00720c */ /* 0x000fe20003fa4070 */
[--C-:B------:R-:W-:Y:S02]  /*b2f0*/  @!P3 IMAD.IADD R15, R15, 0x1, -R26.reuse ;  /* 0x000000010f0fb824 */ /* 0x100fe400078e0a1a */
[--C-:B------:R-:W-:Y:S01]  /*b300*/  @!P1 IMAD.IADD R0, R0, 0x1, -R26.reuse ;  /* 0x0000000100009824 */ /* 0x100fe200078e0a1a */
[----:B------:R-:W-:Y:S01]  /*b310*/  STL [R1+0x2c4], R18 ;  /* 0x0002c41201007387 */ /* 0x000fe20000100800 */
[----:B------:R-:W-:-:S03]  /*b320*/  @!P4 IMAD.IADD R14, R14, 0x1, -R26 ;  /* 0x000000010e0ec824 */ /* 0x000fc600078e0a1a */
[----:B------:R-:W-:Y:S04]  /*b330*/  STL [R1+0x2b4], R17 ;  /* 0x0002b41101007387 */ /* 0x000fe80000100800 */
[----:B------:R0:W-:Y:S04]  /*b340*/  STL [R1+0x2bc], R6 ;  /* 0x0002bc0601007387 */ /* 0x0001e80000100800 */
[----:B------:R1:W-:Y:S01]  /*b350*/  STL [R1+0x2c0], R5 ;  /* 0x0002c00501007387 */ /* 0x0003e20000100800 */
[----:B------:R-:W-:-:S03]  /*b360*/  @!P5 IMAD.IADD R13, R13, 0x1, -R26 ;  /* 0x000000010d0dd824 */ /* 0x000fc600078e0a1a */
[----:B------:R1:W-:Y:S04]  /*b370*/  STL [R1+0x2b8], R4 ;  /* 0x0002b80401007387 */ /* 0x0003e80000100800 */
[----:B0-----:R-:W2:Y:S04]  /*b380*/  LDL.LU R6, [R1+0x274] ;  /* 0x0002740001067983 */ /* 0x001ea80000300800 */
[----:B------:R0:W-:Y:S04]  /*b390*/  STL [R1+0x2b0], R0 ;  /* 0x0002b00001007387 */ /* 0x0001e80000100800 */
[----:B-1----:R-:W2:Y:S04]  /*b3a0*/  LDL.LU R5, [R1+0x264] ;  /* 0x0002640001057983 */ /* 0x002ea80000300800 */
[----:B------:R-:W2:Y:S04]  /*b3b0*/  LDL.LU R4, [R1+0x26c] ;  /* 0x00026c0001047983 */ /* 0x000ea80000300800 */
[----:B------:R1:W-:Y:S04]  /*b3c0*/  STL [R1+0x2a0], R27 ;  /* 0x0002a01b01007387 */ /* 0x0003e80000100800 */
[----:B0-----:R-:W2:Y:S04]  /*b3d0*/  LDL.LU R0, [R1+0x270] ;  /* 0x0002700001007983 */ /* 0x001ea80000300800 */
[----:B-1----:R-:W2:Y:S01]  /*b3e0*/  LDL.LU R27, [R1+0x268] ;  /* 0x00026800011b7983 */ /* 0x002ea20000300800 */
[----:B------:R-:W-:-:S04]  /*b3f0*/  IMAD.HI.U32 R21, R25, R20, RZ ;  /* 0x0000001419157227 */ /* 0x000fc800078e00ff */
[----:B------:R-:W-:-:S04]  /*b400*/  IMAD.MOV R21, RZ, RZ, -R21 ;  /* 0x000000ffff157224 */ /* 0x000fc800078e0a15 */
[C---:B------:R-:W-:Y:S01]  /*b410*/  IMAD R20, R26.reuse, R21, R20 ;  /* 0x000000151a147224 */ /* 0x040fe200078e0214 */
[C---:B---3--:R-:W-:Y:S02]  /*b420*/  ISETP.GT.U32.AND P6, PT, R26.reuse, R19, PT ;  /* 0x000000131a00720c */ /* 0x048fe40003fc4070 */
[C---:B----4-:R-:W-:Y:S02]  /*b430*/  ISETP.GT.U32.AND P0, PT, R26.reuse, R12, PT ;  /* 0x0000000c1a00720c */ /* 0x050fe40003f04070 */
[----:B-----5:R-:W-:-:S09]  /*b440*/  ISETP.GT.U32.AND P2, PT, R26, R11, PT ;  /* 0x0000000b1a00720c */ /* 0x020fd20003f44070 */
[--C-:B------:R-:W-:Y:S01]  /*b450*/  @!P6 IMAD.IADD R19, R19, 0x1, -R26.reuse ;  /* 0x000000011313e824 */ /* 0x100fe200078e0a1a */
[C---:B--2---:R-:W-:Y:S02]  /*b460*/  ISETP.GT.U32.AND P1, PT, R26.reuse, R22, PT ;  /* 0x000000161a00720c */ /* 0x044fe40003f24070 */
[C---:B------:R-:W-:Y:S02]  /*b470*/  ISETP.GT.U32.AND P3, PT, R26.reuse, R10, PT ;  /* 0x0000000a1a00720c */ /* 0x040fe40003f64070 */
[----:B------:R-:W-:Y:S01]  /*b480*/  ISETP.GT.U32.AND P6, PT, R26, R29, PT ;  /* 0x0000001d1a00720c */ /* 0x000fe20003fc4070 */
[--C-:B------:R-:W-:Y:S01]  /*b490*/  @!P0 IMAD.IADD R12, R12, 0x1, -R26.reuse ;  /* 0x000000010c0c8824 */ /* 0x100fe200078e0a1a */
        /* <DEDUP_REMOVED lines=8> */
[--C-:B------:R-:W-:Y:S01]  /*b520*/  @!P6 IMAD.IADD R29, R29, 0x1, -R26.reuse ;  /* 0x000000011d1de824 */ /* 0x100fe200078e0a1a */
[----:B------:R-:W-:Y:S01]  /*b530*/  ISETP.GT.U32.AND P1, PT, R26, R8, PT ;  /* 0x000000081a00720c */ /* 0x000fe20003f24070 */
[--C-:B------:R-:W-:Y:S02]  /*b540*/  @!P0 IMAD.IADD R16, R16, 0x1, -R26.reuse ;  /* 0x0000000110108824 */ /* 0x100fe400078e0a1a */
[----:B------:R-:W-:-:S02]  /*b550*/  @!P2 IMAD.IADD R15, R15, 0x1, -R26 ;  /* 0x000000010f0fa824 */ /* 0x000fc400078e0a1a */
[--C-:B------:R-:W-:Y:S01]  /*b560*/  @!P4 IMAD.IADD R7, R7, 0x1, -R26.reuse ;  /* 0x000000010707c824 */ /* 0x100fe200078e0a1a */
[C---:B------:R-:W-:Y:S01]  /*b570*/  ISETP.GT.U32.AND P4, PT, R26.reuse, R13, PT ;  /* 0x0000000d1a00720c */ /* 0x040fe20003f84070 */
[----:B------:R0:W-:Y:S02]  /*b580*/  STL [R1+0x2a8], R29 ;  /* 0x0002a81d01007387 */ /* 0x0001e40000100800 */
[--C-:B------:R-:W-:Y:S01]  /*b590*/  @!P5 IMAD.IADD R9, R9, 0x1, -R26.reuse ;  /* 0x000000010909d824 */ /* 0x100fe200078e0a1a */
[----:B------:R-:W-:Y:S01]  /*b5a0*/  ISETP.GT.U32.AND P5, PT, R26, R22, PT ;  /* 0x000000161a00720c */ /* 0x000fe20003fa4070 */
[----:B0-----:R-:W2:Y:S04]  /*b5b0*/  LDL.LU R29, [R1+0x260] ;  /* 0x00026000011d7983 */ /* 0x001ea80000300800 */
[----:B------:R-:W3:Y:S04]  /*b5c0*/  LDL.LU R18, [R1+0x250] ;  /* 0x0002500001127983 */ /* 0x000ee80000300800 */
[----:B------:R0:W-:Y:S04]  /*b5d0*/  STL [R1+0x2ac], R16 ;  /* 0x0002ac1001007387 */ /* 0x0001e80000100800 */
[----:B------:R-:W4:Y:S01]  /*b5e0*/  LDL.LU R17, [R1+0x258] ;  /* 0x0002580001117983 */ /* 0x000f220000300800 */
[----:B------:R-:W-:-:S03]  /*b5f0*/  @!P3 IMAD.IADD R14, R14, 0x1, -R26 ;  /* 0x000000010e0eb824 */ /* 0x000fc600078e0a1a */
[----:B------:R1:W-:Y:S01]  /*b600*/  STL [R1+0x2a4], R15 ;  /* 0x0002a40f01007387 */ /* 0x0003e20000100800 */
[----:B------:R-:W-:-:S03]  /*b610*/  @!P1 IMAD.IADD R8, R8, 0x1, -R26 ;  /* 0x0000000108089824 */ /* 0x000fc600078e0a1a */
[----:B0-----:R-:W5:Y:S01]  /*b620*/  LDL.LU R16, [R1+0x25c] ;  /* 0x00025c0001107983 */ /* 0x001f620000300800 */
[C---:B------:R-:W-:Y:S01]  /*b630*/  ISETP.GT.U32.AND P1, PT, R26.reuse, R19, PT ;  /* 0x000000131a00720c */ /* 0x040fe20003f24070 */
[--C-:B------:R-:W-:Y:S01]  /*b640*/  @!P4 IMAD.IADD R13, R13, 0x1, -R26.reuse ;  /* 0x000000010d0dc824 */ /* 0x100fe200078e0a1a */
[C---:B------:R-:W-:Y:S01]  /*b650*/  ISETP.GT.U32.AND P0, PT, R26.reuse, R12, PT ;  /* 0x0000000c1a00720c */ /* 0x040fe20003f04070 */
[----:B-1----:R-:W2:Y:S01]  /*b660*/  LDL.LU R15, [R1+0x254] ;  /* 0x00025400010f7983 */ /* 0x002ea20000300800 */
[C---:B------:R-:W-:Y:S02]  /*b670*/  ISETP.GT.U32.AND P2, PT, R26.reuse, R11, PT ;  /* 0x0000000b1a00720c */ /* 0x040fe40003f44070 */
[C---:B------:R-:W-:Y:S01]  /*b680*/  ISETP.GT.U32.AND P4, PT, R26.reuse, R7, PT ;  /* 0x000000071a00720c */ /* 0x040fe20003f84070 */
[----:B------:R0:W-:Y:S01]  /*b690*/  STL [R1+0x29c], R14 ;  /* 0x00029c0e01007387 */ /* 0x0001e20000100800 */
[----:B------:R-:W-:Y:S01]  /*b6a0*/  ISETP.GT.U32.AND P3, PT, R26, R10, PT ;  /* 0x0000000a1a00720c */ /* 0x000fe20003f64070 */
[----:B------:R-:W-:-:S02]  /*b6b0*/  @!P5 IMAD.IADD R22, R22, 0x1, -R26 ;  /* 0x000000011616d824 */ /* 0x000fc400078e0a1a */
[----:B0-----:R-:W2:Y:S02]  /*b6c0*/  LDL.LU R14, [R1+0x24c] ;  /* 0x00024c00010e7983 */ /* 0x001ea40000300800 */
[--C-:B------:R-:W-:Y:S02]  /*b6d0*/  @!P1 IMAD.IADD R19, R19, 0x1, -R26.reuse ;  /* 0x0000000113139824 */ /* 0x100fe400078e0a1a */
[--C-:B------:R-:W-:Y:S01]  /*b6e0*/  @!P0 IMAD.IADD R12, R12, 0x1, -R26.reuse ;  /* 0x000000010c0c8824 */ /* 0x100fe200078e0a1a */
[----:B------:R0:W-:Y:S01]  /*b6f0*/  STL [R1+0x28c], R13 ;  /* 0x00028c0d01007387 */ /* 0x0001e20000100800 */
[--C-:B------:R-:W-:Y:S02]  /*b700*/  @!P2 IMAD.IADD R11, R11, 0x1, -R26.reuse ;  /* 0x000000010b0ba824 */ /* 0x100fe400078e0a1a */
[--C-:B------:R-:W-:Y:S02]  /*b710*/  @!P4 IMAD.IADD R7, R7, 0x1, -R26.reuse ;  /* 0x000000010707c824 */ /* 0x100fe400078e0a1a */
[----:B------:R-:W-:Y:S01]  /*b720*/  @!P3 IMAD.IADD R10, R10, 0x1, -R26 ;  /* 0x000000010a0ab824 */ /* 0x000fe200078e0a1a */
[----:B0-----:R-:W2:Y:S04]  /*b730*/  LDL.LU R13, [R1+0x23c] ;  /* 0x00023c00010d7983 */ /* 0x001ea80000300800 */
[----:B------:R0:W-:Y:S04]  /*b740*/  STL [R1+0x294], R22 ;  /* 0x0002941601007387 */ /* 0x0001e80000100800 */
[----:B0-----:R-:W2:Y:S04]  /*b750*/  LDL.LU R22, [R1+0x170c] ;  /* 0x00170c0001167983 */ /* 0x001ea80000300800 */
[----:B------:R-:W-:Y:S04]  /*b760*/  STL [R1+0x1708], R20 ;  /* 0x0017081401007387 */ /* 0x000fe80000100800 */
[----:B------:R-:W-:Y:S04]  /*b770*/  STL [R1+0x298], R19 ;  /* 0x0002981301007387 */ /* 0x000fe80000100800 */
[----:B------:R-:W-:Y:S04]  /*b780*/  STL [R1+0x290], R12 ;  /* 0x0002900c01007387 */ /* 0x000fe80000100800 */
[----:B------:R-:W-:Y:S04]  /*b790*/  STL [R1+0x288], R11 ;  /* 0x0002880b01007387 */ /* 0x000fe80000100800 */
[----:B------:R0:W-:Y:S04]  /*b7a0*/  STL [R1+0x280], R7 ;  /* 0x0002800701007387 */ /* 0x0001e80000100800 */
[----:B------:R1:W-:Y:S04]  /*b7b0*/  STL [R1+0x278], R10 ;  /* 0x0002780a01007387 */ /* 0x0003e80000100800 */
[----:B0-----:R-:W2:Y:S01]  /*b7c0*/  LDL R7, [R1+0x1104] ;  /* 0x0011040001077983 */ /* 0x001ea20000100800 */
[----:B------:R-:W-:-:S02]  /*b7d0*/  ISETP.GT.U32.AND P6, PT, R26, R8, PT ;  /* 0x000000081a00720c */ /* 0x000fc40003fc4070 */
[C---:B------:R-:W-:Y:S01]  /*b7e0*/  ISETP.GT.U32.AND P1, PT, R26.reuse, R6, PT ;  /* 0x000000061a00720c */ /* 0x040fe20003f24070 */
[----:B------:R-:W2:Y:S01]  /*b7f0*/  LDL.LU R12, [R1+0x248] ;  /* 0x00024800010c7983 */ /* 0x000ea20000300800 */
[C---:B------:R-:W-:Y:S02]  /*b800*/  ISETP.GT.U32.AND P0, PT, R26.reuse, R5, PT ;  /* 0x000000051a00720c */ /* 0x040fe40003f04070 */
[C---:B------:R-:W-:Y:S02]  /*b810*/  ISETP.GT.U32.AND P2, PT, R26.reuse, R4, PT ;  /* 0x000000041a00720c */ /* 0x040fe40003f44070 */
[----:B------:R-:W-:-:S05]  /*b820*/  ISETP.GT.U32.AND P3, PT, R26, R0, PT ;  /* 0x000000001a00720c */ /* 0x000fca0003f64070 */
[--C-:B------:R-:W-:Y:S02]  /*b830*/  @!P6 IMAD.IADD R8, R8, 0x1, -R26.reuse ;  /* 0x000000010808e824 */ /* 0x100fe400078e0a1a */
[--C-:B------:R-:W-:Y:S02]  /*b840*/  @!P1 IMAD.IADD R6, R6, 0x1, -R26.reuse ;  /* 0x0000000106069824 */ /* 0x100fe400078e0a1a */
[--C-:B------:R-:W-:Y:S01]  /*b850*/  @!P0 IMAD.IADD R5, R5, 0x1, -R26.reuse ;  /* 0x0000000105058824 */ /* 0x100fe200078e0a1a */
[----:B------:R-:W-:Y:S01]  /*b860*/  ISETP.GT.U32.AND P5, PT, R26, R9, PT ;  /* 0x000000091a00720c */ /* 0x000fe20003fa4070 */
[--C-:B------:R-:W-:Y:S01]  /*b870*/  @!P2 IMAD.IADD R4, R4, 0x1, -R26.reuse ;  /* 0x000000010404a824 */ /* 0x100fe200078e0a1a */
[----:B------:R-:W-:Y:S01]  /*b880*/  ISETP.GT.U32.AND P4, PT, R26, R27, PT ;  /* 0x0000001b1a00720c */ /* 0x000fe20003f84070 */
[----:B------:R-:W-:-:S10]  /*b890*/  @!P3 IMAD.IADD R0, R0, 0x1, -R26 ;  /* 0x000000010000b824 */ /* 0x000fd400078e0a1a */
[--C-:B------:R-:W-:Y:S02]  /*b8a0*/  @!P5 IMAD.IADD R9, R9, 0x1, -R26.reuse ;  /* 0x000000010909d824 */ /* 0x100fe400078e0a1a */
[----:B------:R-:W-:-:S03]  /*b8b0*/  @!P4 IMAD.IADD R27, R27, 0x1, -R26 ;  /* 0x000000011b1bc824 */ /* 0x000fc600078e0a1a */
[----:B------:R0:W-:Y:S04]  /*b8c0*/  STL [R1+0x284], R9 ;  /* 0x0002840901007387 */ /* 0x0001e80000100800 */
[----:B------:R-:W2:Y:S04]  /*b8d0*/  LDL.LU R11, [R1+0x240] ;  /* 0x00024000010b7983 */ /* 0x000ea80000300800 */
[----:B------:R0:W-:Y:S04]  /*b8e0*/  STL [R1+0x27c], R8 ;  /* 0x00027c0801007387 */ /* 0x0001e80000100800 */
[----:B-1----:R-:W2:Y:S04]  /*b8f0*/  LDL.LU R10, [R1+0x238] ;  /* 0x00023800010a7983 */ /* 0x002ea80000300800 */
[----:B0-----:R-:W2:Y:S04]  /*b900*/  LDL.LU R9, [R1+0x228] ;  /* 0x0002280001097983 */ /* 0x001ea80000300800 */
        /* <DEDUP_REMOVED lines=8> */
[----:B------:R-:W-:Y:S01]  /*b990*/  ISETP.GT.U32.AND P1, PT, R26, R5, PT ;  /* 0x000000051a00720c */ /* 0x000fe20003f24070 */
[--C-:B------:R-:W-:Y:S01]  /*b9a0*/  @!P0 IMAD.IADD R16, R16, 0x1, -R26.reuse ;  /* 0x0000000110108824 */ /* 0x100fe200078e0a1a */
[C---:B------:R-:W-:Y:S02]  /*b9b0*/  ISETP.GT.U32.AND P0, PT, R26.reuse, R4, PT ;  /* 0x000000041a00720c */ /* 0x040fe40003f04070 */
[C---:B------:R-:W-:Y:S01]  /*b9c0*/  ISETP.GT.U32.AND P3, PT, R26.reuse, R14, PT ;  /* 0x0000000e1a00720c */ /* 0x040fe20003f64070 */
[----:B------:R-:W-:Y:S01]  /*b9d0*/  @!P2 IMAD.IADD R15, R15, 0x1, -R26 ;  /* 0x000000010f0fa824 */ /* 0x000fe200078e0a1a */
[----:B------:R-:W-:-:S05]  /*b9e0*/  ISETP.GT.U32.AND P2, PT, R26, R0, PT ;  /* 0x000000001a00720c */ /* 0x000fca0003f44070 */
[--C-:B------:R-:W-:Y:S02]  /*b9f0*/  @!P6 IMAD.IADD R6, R6, 0x1, -R26.reuse ;  /* 0x000000010606e824 */ /* 0x100fe400078e0a1a */
[--C-:B------:R-:W-:Y:S02]  /*ba00*/  @!P1 IMAD.IADD R5, R5, 0x1, -R26.reuse ;  /* 0x0000000105059824 */ /* 0x100fe400078e0a1a */
[--C-:B------:R-:W-:Y:S02]  /*ba10*/  @!P0 IMAD.IADD R4, R4, 0x1, -R26.reuse ;  /* 0x0000000104048824 */ /* 0x100fe400078e0a1a */
[--C-:B------:R-:W-:Y:S01]  /*ba20*/  @!P3 IMAD.IADD R14, R14, 0x1, -R26.reuse ;  /* 0x000000010e0eb824 */ /* 0x100fe200078e0a1a */
[----:B------:R-:W-:Y:S01]  /*ba30*/  ISETP.GT.U32.AND P3, PT, R26, R27, PT ;  /* 0x0000001b1a00720c */ /* 0x000fe20003f64070 */
[----:B------:R-:W-:-:S12]  /*ba40*/  @!P2 IMAD.IADD R0, R0, 0x1, -R26 ;  /* 0x000000010000a824 */ /* 0x000fd800078e0a1a */
[----:B------:R-:W-:Y:S01]  /*ba50*/  @!P3 IMAD.IADD R27, R27, 0x1, -R26 ;  /* 0x000000011b1bb824 */ /* 0x000fe200078e0a1a */
[----:B------:R-:W-:Y:S02]  /*ba60*/  IABS R21, R7 ;  /* 0x0000000700157213 */ /* 0x000fe40000000000 */
[----:B------:R-:W2:Y:S04]  /*ba70*/  LDL.LU R7, [R1+0x234] ;  /* 0x0002340001077983 */ /* 0x000ea80000300800 */
[----:B------:R0:W-:Y:S04]  /*ba80*/  STL [R1+0x274], R6 ;  /* 0x0002740601007387 */ /* 0x0001e80000100800 */
[----:B------:R1:W-:Y:S04]  /*ba90*/  STL [R1+0x264], R5 ;  /* 0x0002640501007387 */ /* 0x0003e80000100800 */
[----:B------:R-:W3:Y:S04]  /*baa0*/  LDL.LU R20, [R1+0x22c] ;  /* 0x00022c0001147983 */ /* 0x000ee80000300800 */
[----:B------:R4:W-:Y:S04]  /*bab0*/  STL [R1+0x26c], R4 ;  /* 0x00026c0401007387 */ /* 0x0009e80000100800 */
[----:B0-----:R-:W5:Y:S04]  /*bac0*/  LDL.LU R6, [R1+0x224] ;  /* 0x0002240001067983 */ /* 0x001f680000300800 */
[----:B------:R0:W-:Y:S04]  /*bad0*/  STL [R1+0x270], R0 ;  /* 0x0002700001007387 */ /* 0x0001e80000100800 */
[----:B-1----:R-:W2:Y:S04]  /*bae0*/  LDL.LU R5, [R1+0x214] ;  /* 0x0002140001057983 */ /* 0x002ea80000300800 */
[----:B----4-:R-:W4:Y:S04]  /*baf0*/  LDL.LU R4, [R1+0x21c] ;  /* 0x00021c0001047983 */ /* 0x010f280000300800 */
[----:B------:R1:W-:Y:S04]  /*bb00*/  STL [R1+0x268], R27 ;  /* 0x0002681b01007387 */ /* 0x0003e80000100800 */
[----:B0-----:R-:W4:Y:S01]  /*bb10*/  LDL.LU R0, [R1+0x220] ;  /* 0x0002200001007983 */ /* 0x001f220000300800 */
[----:B------:R-:W-:-:S02]  /*bb20*/  ISETP.GT.U32.AND P5, PT, R26, R29, PT ;  /* 0x0000001d1a00720c */ /* 0x000fc40003fa4070 */
[C---:B------:R-:W-:Y:S02]  /*bb30*/  ISETP.GT.U32.AND P4, PT, R26.reuse, R13, PT ;  /* 0x0000000d1a00720c */ /* 0x040fe40003f84070 */
[C---:B------:R-:W-:Y:S01]  /*bb40*/  ISETP.GT.U32.AND P1, PT, R26.reuse, R17, PT ;  /* 0x000000111a00720c */ /* 0x040fe20003f24070 */
[----:B-1----:R-:W4:Y:S08]  /*bb50*/  LDL.LU R27, [R1+0x218] ;  /* 0x00021800011b7983 */ /* 0x002f300000300800 */
[--C-:B------:R-:W-:Y:S01]  /*bb60*/  @!P5 IMAD.IADD R29, R29, 0x1, -R26.reuse ;  /* 0x000000011d1dd824 */ /* 0x100fe200078e0a1a */
[C---:B------:R-:W-:Y:S01]  /*bb70*/  ISETP.GT.U32.AND P5, PT, R26.reuse, R22, PT ;  /* 0x000000161a00720c */ /* 0x040fe20003fa4070 */
[----:B------:R-:W-:Y:S01]  /*bb80*/  @!P4 IMAD.IADD R13, R13, 0x1, -R26 ;  /* 0x000000010d0dc824 */ /* 0x000fe200078e0a1a */
[----:B------:R-:W-:-:S02]  /*bb90*/  ISETP.GT.U32.AND P0, PT, R26, R16, PT ;  /* 0x000000101a00720c */ /* 0x000fc40003f04070 */
[----:B------:R-:W-:-:S09]  /*bba0*/  ISETP.GT.U32.AND P4, PT, R26, R29, PT ;  /* 0x0000001d1a00720c */ /* 0x000fd20003f84070 */
[--C-:B------:R-:W-:Y:S01]  /*bbb0*/  @!P5 IMAD.IADD R22, R22, 0x1, -R26.reuse ;  /* 0x000000011616d824 */ /* 0x100fe200078e0a1a */
[C---:B------:R-:W-:Y:S02]  /*bbc0*/  ISETP.GT.U32.AND P5, PT, R26.reuse, R18, PT ;  /* 0x000000121a00720c */ /* 0x040fe40003fa4070 */
[C---:B------:R-:W-:Y:S02]  /*bbd0*/  ISETP.GT.U32.AND P2, PT, R26.reuse, R15, PT ;  /* 0x0000000f1a00720c */ /* 0x040fe40003f44070 */
[C---:B------:R-:W-:Y:S01]  /*bbe0*/  ISETP.GT.U32.AND P6, PT, R26.reuse, R22, PT ;  /* 0x000000161a00720c */ /* 0x040fe20003fc4070 */
[--C-:B------:R-:W-:Y:S01]  /*bbf0*/  @!P1 IMAD.IADD R17, R17, 0x1, -R26.reuse ;  /* 0x0000000111119824 */ /* 0x100fe200078e0a1a */
[----:B------:R-:W-:Y:S01]  /*bc00*/  ISETP.GT.U32.AND P1, PT, R26, R11, PT ;  /* 0x0000000b1a00720c */ /* 0x000fe20003f24070 */
[--C-:B------:R-:W-:Y:S02]  /*bc10*/  @!P4 IMAD.IADD R29, R29, 0x1, -R26.reuse ;  /* 0x000000011d1dc824 */ /* 0x100fe400078e0a1a */
[----:B------:R-:W-:-:S04]  /*bc20*/  @!P0 IMAD.IADD R16, R16, 0x1, -R26 ;  /* 0x0000000110108824 */ /* 0x000fc800078e0a1a */
[--C-:B------:R-:W-:Y:S01]  /*bc30*/  @!P5 IMAD.IADD R18, R18, 0x1, -R26.reuse ;  /* 0x000000011212d824 */ /* 0x100fe200078e0a1a */
[C---:B------:R-:W-:Y:S02]  /*bc40*/  ISETP.GT.U32.AND P5, PT, R26.reuse, R12, PT ;  /* 0x0000000c1a00720c */ /* 0x040fe40003fa4070 */
[C---:B------:R-:W-:Y:S02]  /*bc50*/  ISETP.GT.U32.AND P0, PT, R26.reuse, R10, PT ;  /* 0x0000000a1a00720c */ /* 0x040fe40003f04070 */
[C---:B------:R-:W-:Y:S01]  /*bc60*/  ISETP.GT.U32.AND P3, PT, R26.reuse, R14, PT ;  /* 0x0000000e1a00720c */ /* 0x040fe20003f64070 */
[----:B------:R0:W-:Y:S01]  /*bc70*/  STL [R1+0x260], R29 ;  /* 0x0002601d01007387 */ /* 0x0001e20000100800 */
[--C-:B------:R-:W-:Y:S01]  /*bc80*/  @!P2 IMAD.IADD R15, R15, 0x1, -R26.reuse ;  /* 0x000000010f0fa824 */ /* 0x100fe200078e0a1a */
[----:B------:R-:W-:Y:S01]  /*bc90*/  ISETP.GT.U32.AND P2, PT, R26, R9, PT ;  /* 0x000000091a00720c */ /* 0x000fe20003f44070 */
[--C-:B------:R-:W-:Y:S01]  /*bca0*/  @!P6 IMAD.IADD R22, R22, 0x1, -R26.reuse ;  /* 0x000000011616e824 */ /* 0x100fe200078e0a1a */
[----:B0-----:R-:W4:Y:S04]  /*bcb0*/  LDL.LU R29, [R1+0x210] ;  /* 0x00021000011d7983 */ /* 0x001f280000300800 */
[----:B------:R-:W-:-:S02]  /*bcc0*/  @!P5 IMAD.IADD R12, R12, 0x1, -R26 ;  /* 0x000000010c0cd824 */ /* 0x000fc400078e0a1a */
[--C-:B------:R-:W-:Y:S02]  /*bcd0*/  @!P1 IMAD.IADD R11, R11, 0x1, -R26.reuse ;  /* 0x000000010b0b9824 */ /* 0x100fe400078e0a1a */
[--C-:B------:R-:W-:Y:S02]  /*bce0*/  @!P0 IMAD.IADD R10, R10, 0x1, -R26.reuse ;  /* 0x000000010a0a8824 */ /* 0x100fe400078e0a1a */
[--C-:B------:R-:W-:Y:S01]  /*bcf0*/  @!P3 IMAD.IADD R14, R14, 0x1, -R26.reuse ;  /* 0x000000010e0eb824 */ /* 0x100fe200078e0a1a */
[C---:B------:R-:W-:Y:S01]  /*bd00*/  ISETP.GT.U32.AND P3, PT, R26.reuse, R8, PT ;  /* 0x000000081a00720c */ /* 0x040fe20003f64070 */
[--C-:B------:R-:W-:Y:S01]  /*bd10*/  @!P2 IMAD.IADD R9, R9, 0x1, -R26.reuse ;  /* 0x000000010909a824 */ /* 0x100fe200078e0a1a */
[----:B------:R-:W-:Y:S01]  /*bd20*/  ISETP.GT.U32.AND P4, PT, R26, R13, PT ;  /* 0x0000000d1a00720c */ /* 0x000fe20003f84070 */
[----:B------:R0:W-:Y:S04]  /*bd30*/  STL [R1+0x250], R18 ;  /* 0x0002501201007387 */ /* 0x0001e80000100800 */
[----:B------:R-:W-:Y:S04]  /*bd40*/  STL [R1+0x258], R17 ;  /* 0x0002581101007387 */ /* 0x000fe80000100800 */
[----:B------:R1:W-:Y:S02]  /*bd50*/  STL [R1+0x25c], R16 ;  /* 0x00025c1001007387 */ /* 0x0003e40000100800 */
[----:B------:R-:W-:-:S02]  /*bd60*/  @!P3 IMAD.IADD R8, R8, 0x1, -R26 ;  /* 0x000000010808b824 */ /* 0x000fc400078e0a1a */
[----:B------:R-:W-:Y:S01]  /*bd70*/  @!P4 IMAD.IADD R13, R13, 0x1, -R26 ;  /* 0x000000010d0dc824 */ /* 0x000fe200078e0a1a */
[----:B------:R1:W-:Y:S04]  /*bd80*/  STL [R1+0x254], R15 ;  /* 0x0002540f01007387 */ /* 0x0003e80000100800 */
[----:B------:R1:W-:Y:S04]  /*bd90*/  STL [R1+0x24c], R14 ;  /* 0x00024c0e01007387 */ /* 0x0003e80000100800 */
[----:B0-----:R-:W4:Y:S04]  /*bda0*/  LDL.LU R18, [R1+0x200] ;  /* 0x0002000001127983 */ /* 0x001f280000300800 */
[----:B------:R0:W-:Y:S04]  /*bdb0*/  STL [R1+0x23c], R13 ;  /* 0x00023c0d01007387 */ /* 0x0001e80000100800 */
[----:B-1----:R-:W4:Y:S04]  /*bdc0*/  LDL.LU R16, [R1+0x208] ;  /* 0x0002080001107983 */ /* 0x002f280000300800 */
[----:B------:R-:W4:Y:S04]  /*bdd0*/  LDL.LU R15, [R1+0x20c] ;  /* 0x00020c00010f7983 */ /* 0x000f280000300800 */
[----:B------:R-:W-:Y:S04]  /*bde0*/  STL [R1+0x244], R22 ;  /* 0x0002441601007387 */ /* 0x000fe80000100800 */
[----:B------:R-:W4:Y:S04]  /*bdf0*/  LDL.LU R14, [R1+0x204] ;  /* 0x00020400010e7983 */ /* 0x000f280000300800 */
[----:B0-----:R-:W4:Y:S01]  /*be00*/  LDL.LU R13, [R1+0x1fc] ;  /* 0x0001fc00010d7983 */ /* 0x001f220000300800 */
[----:B---3--:R-:W-:-:S02]  /*be10*/  ISETP.GT.U32.AND P6, PT, R26, R20, PT ;  /* 0x000000141a00720c */ /* 0x008fc40003fc4070 */
[C---:B-----5:R-:W-:Y:S02]  /*be20*/  ISETP.GT.U32.AND P5, PT, R26.reuse, R6, PT ;  /* 0x000000061a00720c */ /* 0x060fe40003fa4070 */
[C---:B--2---:R-:W-:Y:S02]  /*be30*/  ISETP.GT.U32.AND P1, PT, R26.reuse, R5, PT ;  /* 0x000000051a00720c */ /* 0x044fe40003f24070 */
[----:B----4-:R-:W-:-:S07]  /*be40*/  ISETP.GT.U32.AND P0, PT, R26, R4, PT ;  /* 0x000000041a00720c */ /* 0x010fce0003f04070 */
[--C-:B------:R-:W-:Y:S01]  /*be50*/  @!P6 IMAD.IADD R20, R20, 0x1, -R26.reuse ;  /* 0x000000011414e824 */ /* 0x100fe200078e0a1a */
[----:B------:R-:W-:Y:S01]  /*be60*/  ISETP.GT.U32.AND P6, PT, R26, R12, PT ;  /* 0x0000000c1a00720c */ /* 0x000fe20003fc4070 */
[--C-:B------:R-:W-:Y:S01]  /*be70*/  @!P5 IMAD.IADD R6, R6, 0x1, -R26.reuse ;  /* 0x000000010606d824 */ /* 0x100fe200078e0a1a */
[C---:B------:R-:W-:Y:S01]  /*be80*/  ISETP.GT.U32.AND P2, PT, R26.reuse, R0, PT ;  /* 0x000000001a00720c */ /* 0x040fe20003f44070 */
[--C-:B------:R-:W-:Y:S01]  /*be90*/  @!P1 IMAD.IADD R5, R5, 0x1, -R26.reuse ;  /* 0x0000000105059824 */ /* 0x100fe200078e0a1a */
[C---:B------:R-:W-:Y:S02]  /*bea0*/  ISETP.GT.U32.AND P5, PT, R26.reuse, R11, PT ;  /* 0x0000000b1a00720c */ /* 0x040fe40003fa4070 */
[----:B------:R-:W-:Y:S01]  /*beb0*/  ISETP.GT.U32.AND P1, PT, R26, R10, PT ;  /* 0x0000000a1a00720c */ /* 0x000fe20003f24070 */
[----:B------:R-:W-:Y:S01]  /*bec0*/  @!P0 IMAD.IADD R4, R4, 0x1, -R26 ;  /* 0x0000000104048824 */ /* 0x000fe200078e0a1a */
[----:B------:R-:W-:-:S05]  /*bed0*/  ISETP.GT.U32.AND P0, PT, R26, R9, PT ;  /* 0x000000091a00720c */ /* 0x000fca0003f04070 */
[--C-:B------:R-:W-:Y:S02]  /*bee0*/  @!P6 IMAD.IADD R12, R12, 0x1, -R26.reuse ;  /* 0x000000010c0ce824 */ /* 0x100fe400078e0a1a */
[--C-:B------:R-:W-:Y:S01]  /*bef0*/  @!P2 IMAD.IADD R0, R0, 0x1, -R26.reuse ;  /* 0x000000010000a824 */ /* 0x100fe200078e0a1a */
[----:B------:R-:W-:Y:S01]  /*bf00*/  ISETP.GT.U32.AND P2, PT, R26, R8, PT ;  /* 0x000000081a00720c */ /* 0x000fe20003f44070 */
[--C-:B------:R-:W-:Y:S01]  /*bf10*/  @!P5 IMAD.IADD R11, R11, 0x1, -R26.reuse ;  /* 0x000000010b0bd824 */ /* 0x100fe200078e0a1a */
[----:B------:R0:W-:Y:S01]  /*bf20*/  STL [R1+0x248], R12 ;  /* 0x0002480c01007387 */ /* 0x0001e20000100800 */
[--C-:B------:R-:W-:Y:S02]  /*bf30*/  @!P1 IMAD.IADD R10, R10, 0x1, -R26.reuse ;  /* 0x000000010a0a9824 */ /* 0x100fe400078e0a1a */
[--C-:B------:R-:W-:Y:S01]  /*bf40*/  @!P0 IMAD.IADD R9, R9, 0x1, -R26.reuse ;  /* 0x0000000109098824 */ /* 0x100fe200078e0a1a */
[----:B0-----:R-:W2:Y:S07]  /*bf50*/  LDL.LU R12, [R1+0x1ec] ;  /* 0x0001ec00010c7983 */ /* 0x001eae0000300800 */
[----:B------:R-:W-:Y:S01]  /*bf60*/  @!P2 IMAD.IADD R8, R8, 0x1, -R26 ;  /* 0x000000010808a824 */ /* 0x000fe200078e0a1a */
[----:B------:R0:W-:Y:S04]  /*bf70*/  STL [R1+0x240], R11 ;  /* 0x0002400b01007387 */ /* 0x0001e80000100800 */
[----:B------:R-:W3:Y:S04]  /*bf80*/  LDL.LU R19, [R1+0x1f4] ;  /* 0x0001f40001137983 */ /* 0x000ee80000300800 */
[----:B------:R1:W-:Y:S04]  /*bf90*/  STL [R1+0x238], R10 ;  /* 0x0002380a01007387 */ /* 0x0003e80000100800 */
[----:B------:R4:W-:Y:S04]  /*bfa0*/  STL [R1+0x228], R9 ;  /* 0x0002280901007387 */ /* 0x0009e80000100800 */
[----:B------:R-:W5:Y:S04]  /*bfb0*/  LDL.LU R17, [R1+0x1f8] ;  /* 0x0001f80001117983 */ /* 0x000f680000300800 */
[----:B0-----:R-:W2:Y:S04]  /*bfc0*/  LDL.LU R11, [R1+0x1f0] ;  /* 0x0001f000010b7983 */ /* 0x001ea80000300800 */
[----:B------:R0:W-:Y:S04]  /*bfd0*/  STL [R1+0x230], R8 ;  /* 0x0002300801007387 */ /* 0x0001e80000100800 */
[----:B-1----:R-:W2:Y:S04]  /*bfe0*/  LDL.LU R10, [R1+0x1e8] ;  /* 0x0001e800010a7983 */ /* 0x002ea80000300800 */
[----:B----4-:R-:W4:Y:S04]  /*bff0*/  LDL.LU R9, [R1+0x1d8] ;  /* 0x0001d80001097983 */ /* 0x010f280000300800 */
[----:B0-----:R-:W4:Y:S01]  /*c000*/  LDL.LU R8, [R1+0x1e0] ;  /* 0x0001e00001087983 */ /* 0x001f220000300800 */
[----:B------:R-:W-:-:S02]  /*c010*/  ISETP.GT.U32.AND P4, PT, R26, R7, PT ;  /* 0x000000071a00720c */ /* 0x000fc40003f84070 */
        /* <DEDUP_REMOVED lines=8> */
[C---:B------:R-:W-:Y:S02]  /*c0a0*/  ISETP.GT.U32.AND P4, PT, R26.reuse, R20, PT ;  /* 0x000000141a00720c */ /* 0x040fe40003f84070 */
[C---:B------:R-:W-:Y:S02]  /*c0b0*/  ISETP.GT.U32.AND P0, PT, R26.reuse, R4, PT ;  /* 0x000000041a00720c */ /* 0x040fe40003f04070 */
[----:B------:R-:W-:Y:S01]  /*c0c0*/  ISETP.GT.U32.AND P6, PT, R26, R29, PT ;  /* 0x0000001d1a00720c */ /* 0x000fe20003fc4070 */
[--C-:B------:R-:W-:Y:S02]  /*c0d0*/  @!P3 IMAD.IADD R7, R7, 0x1, -R26.reuse ;  /* 0x000000010707b824 */ /* 0x100fe400078e0a1a */
[----:B------:R-:W-:Y:S01]  /*c0e0*/  @!P5 IMAD.IADD R6, R6, 0x1, -R26 ;  /* 0x000000010606d824 */ /* 0x000fe200078e0a1a */
[----:B------:R-:W-:-:S05]  /*c0f0*/  ISETP.GT.U32.AND P5, PT, R26, R16, PT ;  /* 0x000000101a00720c */ /* 0x000fca0003fa4070 */
[--C-:B------:R-:W-:Y:S01]  /*c100*/  @!P4 IMAD.IADD R20, R20, 0x1, -R26.reuse ;  /* 0x000000011414c824 */ /* 0x100fe200078e0a1a */
[C---:B------:R-:W-:Y:S01]  /*c110*/  ISETP.GT.U32.AND P4, PT, R26.reuse, R18, PT ;  /* 0x000000121a00720c */ /* 0x040fe20003f84070 */
[--C-:B------:R-:W-:Y:S01]  /*c120*/  @!P1 IMAD.IADD R5, R5, 0x1, -R26.reuse ;  /* 0x0000000105059824 */ /* 0x100fe200078e0a1a */
[C---:B------:R-:W-:Y:S01]  /*c130*/  ISETP.GT.U32.AND P1, PT, R26.reuse, R15, PT ;  /* 0x0000000f1a00720c */ /* 0x040fe20003f24070 */
[----:B------:R0:W-:Y:S01]  /*c140*/  STL [R1+0x234], R7 ;  /* 0x0002340701007387 */ /* 0x0001e20000100800 */
[----:B------:R-:W-:Y:S01]  /*c150*/  ISETP.GT.U32.AND P2, PT, R26, R0, PT ;  /* 0x000000001a00720c */ /* 0x000fe20003f44070 */
[--C-:B------:R-:W-:Y:S02]  /*c160*/  @!P6 IMAD.IADD R29, R29, 0x1, -R26.reuse ;  /* 0x000000011d1de824 */ /* 0x100fe400078e0a1a */
[--C-:B------:R-:W-:Y:S01]  /*c170*/  @!P0 IMAD.IADD R4, R4, 0x1, -R26.reuse ;  /* 0x0000000104048824 */ /* 0x100fe200078e0a1a */
[----:B0-----:R-:W4:Y:S05]  /*c180*/  LDL.LU R7, [R1+0x1e4] ;  /* 0x0001e40001077983 */ /* 0x001f2a0000300800 */
[--C-:B------:R-:W-:Y:S01]  /*c190*/  @!P4 IMAD.IADD R18, R18, 0x1, -R26.reuse ;  /* 0x000000011212c824 */ /* 0x100fe200078e0a1a */
[----:B------:R-:W-:Y:S01]  /*c1a0*/  ISETP.GT.U32.AND P0, PT, R26, R14, PT ;  /* 0x0000000e1a00720c */ /* 0x000fe20003f04070 */
[--C-:B------:R-:W-:Y:S01]  /*c1b0*/  @!P5 IMAD.IADD R16, R16, 0x1, -R26.reuse ;  /* 0x000000011010d824 */ /* 0x100fe200078e0a1a */
[----:B------:R-:W-:Y:S01]  /*c1c0*/  ISETP.GT.U32.AND P3, PT, R26, R27, PT ;  /* 0x0000001b1a00720c */ /* 0x000fe20003f64070 */
[----:B------:R-:W-:-:S02]  /*c1d0*/  @!P1 IMAD.IADD R15, R15, 0x1, -R26 ;  /* 0x000000010f0f9824 */ /* 0x000fc400078e0a1a */
[--C-:B------:R-:W-:Y:S01]  /*c1e0*/  @!P2 IMAD.IADD R0, R0, 0x1, -R26.reuse ;  /* 0x000000010000a824 */ /* 0x100fe200078e0a1a */
[----:B------:R-:W-:Y:S01]  /*c1f0*/  ISETP.GT.U32.AND P2, PT, R26, R13, PT ;  /* 0x0000000d1a00720c */ /* 0x000fe20003f44070 */
[----:B------:R-:W-:Y:S04]  /*c200*/  STL [R1+0x22c], R20 ;  /* 0x00022c1401007387 */ /* 0x000fe80000100800 */
[----:B------:R-:W-:Y:S02]  /*c210*/  STL [R1+0x224], R6 ;  /* 0x0002240601007387 */ /* 0x000fe40000100800 */
[--C-:B------:R-:W-:Y:S02]  /*c220*/  @!P0 IMAD.IADD R14, R14, 0x1, -R26.reuse ;  /* 0x000000010e0e8824 */ /* 0x100fe400078e0a1a */
[--C-:B------:R-:W-:Y:S01]  /*c230*/  @!P3 IMAD.IADD R27, R27, 0x1, -R26.reuse ;  /* 0x000000011b1bb824 */ /* 0x100fe200078e0a1a */
[----:B------:R-:W-:Y:S04]  /*c240*/  STL [R1+0x214], R5 ;  /* 0x0002140501007387 */ /* 0x000fe80000100800 */
[----:B------:R-:W-:Y:S04]  /*c250*/  STL [R1+0x21c], R4 ;  /* 0x00021c0401007387 */ /* 0x000fe80000100800 */
[----:B------:R-:W-:Y:S04]  /*c260*/  STL [R1+0x220], R0 ;  /* 0x0002200001007387 */ /* 0x000fe80000100800 */
[----:B------:R0:W-:Y:S01]  /*c270*/  STL [R1+0x218], R27 ;  /* 0x0002181b01007387 */ /* 0x0001e20000100800 */
[----:B------:R-:W-:-:S03]  /*c280*/  @!P2 IMAD.IADD R13, R13, 0x1, -R26 ;  /* 0x000000010d0da824 */ /* 0x000fc600078e0a1a */
[----:B0-----:R-:W4:Y:S04]  /*c290*/  LDL R27, [R1+0x1100] ;  /* 0x00110000011b7983 */ /* 0x001f280000100800 */
[----:B------:R0:W-:Y:S04]  /*c2a0*/  STL [R1+0x210], R29 ;  /* 0x0002101d01007387 */ /* 0x0001e80000100800 */
[----:B0-----:R-:W4:Y:S04]  /*c2b0*/  LDL.LU R29, [R1+0x1dc] ;  /* 0x0001dc00011d7983 */ /* 0x001f280000300800 */
[----:B------:R-:W4:Y:S04]  /*c2c0*/  LDL.LU R6, [R1+0x1d4] ;  /* 0x0001d40001067983 */ /* 0x000f280000300800 */
[----:B------:R-:W4:Y:S04]  /*c2d0*/  LDL.LU R5, [R1+0x1c4] ;  /* 0x0001c40001057983 */ /* 0x000f280000300800 */
[----:B------:R-:W4:Y:S04]  /*c2e0*/  LDL.LU R4, [R1+0x1cc] ;  /* 0x0001cc0001047983 */ /* 0x000f280000300800 */
[----:B------:R-:W4:Y:S01]  /*c2f0*/  LDL.LU R0, [R1+0x1d0] ;  /* 0x0001d00001007983 */ /* 0x000f220000300800 */
[----:B---3--:R-:W-:-:S02]  /*c300*/  ISETP.GT.U32.AND P6, PT, R26, R19, PT ;  /* 0x000000131a00720c */ /* 0x008fc40003fc4070 */
[C---:B-----5:R-:W-:Y:S02]  /*c310*/  ISETP.GT.U32.AND P4, PT, R26.reuse, R17, PT ;  /* 0x000000111a00720c */ /* 0x060fe40003f84070 */
[----:B--2---:R-:W-:-:S09]  /*c320*/  ISETP.GT.U32.AND P5, PT, R26, R11, PT ;  /* 0x0000000b1a00720c */ /* 0x004fd20003fa4070 */
[--C-:B------:R-:W-:Y:S01]  /*c330*/  @!P6 IMAD.IADD R19, R19, 0x1, -R26.reuse ;  /* 0x000000011313e824 */ /* 0x100fe200078e0a1a */
[C---:B------:R-:W-:Y:S01]  /*c340*/  ISETP.GT.U32.AND P1, PT, R26.reuse, R10, PT ;  /* 0x0000000a1a00720c */ /* 0x040fe20003f24070 */
[--C-:B------:R-:W-:Y:S01]  /*c350*/  @!P4 IMAD.IADD R17, R17, 0x1, -R26.reuse ;  /* 0x000000011111c824 */ /* 0x100fe200078e0a1a */
[C---:B------:R-:W-:Y:S02]  /*c360*/  ISETP.GT.U32.AND P6, PT, R26.reuse, R18, PT ;  /* 0x000000121a00720c */ /* 0x040fe40003fc4070 */
[C---:B----4-:R-:W-:Y:S02]  /*c370*/  ISETP.GT.U32.AND P0, PT, R26.reuse, R9, PT ;  /* 0x000000091a00720c */ /* 0x050fe40003f04070 */
[C---:B------:R-:W-:Y:S01]  /*c380*/  ISETP.GT.U32.AND P4, PT, R26.reuse, R16, PT ;  /* 0x000000101a00720c */ /* 0x040fe20003f84070 */
[----:B------:R-:W-:Y:S01]  /*c390*/  @!P5 IMAD.IADD R11, R11, 0x1, -R26 ;  /* 0x000000010b0bd824 */ /* 0x000fe200078e0a1a */
[----:B------:R-:W-:-:S05]  /*c3a0*/  ISETP.GT.U32.AND P5, PT, R26, R15, PT ;  /* 0x0000000f1a00720c */ /* 0x000fca0003fa4070 */
[--C-:B------:R-:W-:Y:S01]  /*c3b0*/  @!P1 IMAD.IADD R10, R10, 0x1, -R26.reuse ;  /* 0x000000010a0a9824 */ /* 0x100fe200078e0a1a */
[----:B------:R-:W-:Y:S01]  /*c3c0*/  ISETP.GT.U32.AND P1, PT, R26, R14, PT ;  /* 0x0000000e1a00720c */ /* 0x000fe20003f24070 */
[--C-:B------:R-:W-:Y:S01]  /*c3d0*/  @!P6 IMAD.IADD R18, R18, 0x1, -R26.reuse ;  /* 0x000000011212e824 */ /* 0x100fe200078e0a1a */
[C---:B------:R-:W-:Y:S01]  /*c3e0*/  ISETP.GT.U32.AND P3, PT, R26.reuse, R12, PT ;  /* 0x0000000c1a00720c */ /* 0x040fe20003f64070 */
[--C-:B------:R-:W-:Y:S01]  /*c3f0*/  @!P0 IMAD.IADD R9, R9, 0x1, -R26.reuse ;  /* 0x0000000109098824 */ /* 0x100fe200078e0a1a */
[----:B------:R-:W-:Y:S01]  /*c400*/  ISETP.GT.U32.AND P0, PT, R26, R13, PT ;  /* 0x0000000d1a00720c */ /* 0x000fe20003f04070 */
[--C-:B------:R-:W-:Y:S01]  /*c410*/  @!P4 IMAD.IADD R16, R16, 0x1, -R26.reuse ;  /* 0x000000011010c824 */ /* 0x100fe200078e0a1a */
[----:B------:R-:W-:Y:S01]  /*c420*/  ISETP.GT.U32.AND P2, PT, R26, R8, PT ;  /* 0x000000081a00720c */ /* 0x000fe20003f44070 */
[--C-:B------:R-:W-:Y:S01]  /*c430*/  @!P5 IMAD.IADD R15, R15, 0x1, -R26.reuse ;  /* 0x000000010f0fd824 */ /* 0x100fe200078e0a1a */
[----:B------:R0:W-:Y:S04]  /*c440*/  STL [R1+0x200], R18 ;  /* 0x0002001201007387 */ /* 0x0001e80000100800 */
[----:B------:R1:W-:Y:S01]  /*c450*/  STL [R1+0x208], R16 ;  /* 0x0002081001007387 */ /* 0x0003e20000100800 */
[----:B------:R-:W-:-:S03]  /*c460*/  @!P1 IMAD.IADD R14, R14, 0x1, -R26 ;  /* 0x000000010e0e9824 */ /* 0x000fc600078e0a1a */
[----:B0-----:R-:W2:Y:S01]  /*c470*/  LDL.LU R18, [R1+0x1c0] ;  /* 0x0001c00001127983 */ /* 0x001ea20000300800 */
[----:B------:R-:W-:-:S03]  /*c480*/  @!P3 IMAD.IADD R12, R12, 0x1, -R26 ;  /* 0x000000010c0cb824 */ /* 0x000fc600078e0a1a */
[----:B------:R0:W-:Y:S04]  /*c490*/  STL [R1+0x20c], R15 ;  /* 0x00020c0f01007387 */ /* 0x0001e80000100800 */
[----:B-1----:R-:W3:Y:S04]  /*c4a0*/  LDL.LU R16, [R1+0x1b0] ;  /* 0x0001b00001107983 */ /* 0x002ee80000300800 */
[----:B------:R1:W-:Y:S01]  /*c4b0*/  STL [R1+0x204], R14 ;  /* 0x0002040e01007387 */ /* 0x0003e20000100800 */
[----:B------:R-:W-:-:S03]  /*c4c0*/  @!P0 IMAD.IADD R13, R13, 0x1, -R26 ;  /* 0x000000010d0d8824 */ /* 0x000fc600078e0a1a */
[----:B0-----:R-:W4:Y:S01]  /*c4d0*/  LDL.LU R15, [R1+0x1b8] ;  /* 0x0001b800010f7983 */ /* 0x001f220000300800 */
[--C-:B------:R-:W-:Y:S01]  /*c4e0*/  @!P2 IMAD.IADD R8, R8, 0x1, -R26.reuse ;  /* 0x000000010808a824 */ /* 0x100fe200078e0a1a */
[----:B------:R-:W-:Y:S02]  /*c4f0*/  ISETP.GT.U32.AND P2, PT, R26, R12, PT ;  /* 0x0000000c1a00720c */ /* 0x000fe40003f44070 */
[----:B-1----:R-:W5:Y:S04]  /*c500*/  LDL.LU R14, [R1+0x1bc] ;  /* 0x0001bc00010e7983 */ /* 0x002f680000300800 */
[----:B------:R0:W-:Y:S04]  /*c510*/  STL [R1+0x1fc], R13 ;  /* 0x0001fc0d01007387 */ /* 0x0001e80000100800 */
[----:B0-----:R-:W5:Y:S03]  /*c520*/  LDL.LU R13, [R1+0x1b4] ;  /* 0x0001b400010d7983 */ /* 0x001f660000300800 */
[----:B------:R-:W-:-:S05]  /*c530*/  @!P2 IMAD.IADD R12, R12, 0x1, -R26 ;  /* 0x000000010c0ca824 */ /* 0x000fca00078e0a1a */
[----:B------:R0:W-:Y:S04]  /*c540*/  STL [R1+0x1ec], R12 ;  /* 0x0001ec0c01007387 */ /* 0x0001e80000100800 */
[----:B0-----:R-:W5:Y:S01]  /*c550*/  LDL.LU R12, [R1+0x1ac] ;  /* 0x0001ac00010c7983 */ /* 0x001f620000300800 */
[C---:B------:R-:W-:Y:S02]  /*c560*/  ISETP.GT.U32.AND P3, PT, R26.reuse, R7, PT ;  /* 0x000000071a00720c */ /* 0x040fe40003f64070 */
[C---:B------:R-:W-:Y:S02]  /*c570*/  ISETP.GT.U32.AND P4, PT, R26.reuse, R17, PT ;  /* 0x000000111a00720c */ /* 0x040fe40003f84070 */
[----:B------:R-:W-:-:S09]  /*c580*/  ISETP.GT.U32.AND P5, PT, R26, R11, PT ;  /* 0x0000000b1a00720c */ /* 0x000fd20003fa4070 */
[--C-:B------:R-:W-:Y:S01]  /*c590*/  @!P3 IMAD.IADD R7, R7, 0x1, -R26.reuse ;  /* 0x000000010707b824 */ /* 0x100fe200078e0a1a */
[C---:B------:R-:W-:Y:S01]  /*c5a0*/  ISETP.GT.U32.AND P3, PT, R26.reuse, R19, PT ;  /* 0x000000131a00720c */ /* 0x040fe20003f64070 */
[----:B------:R-:W-:Y:S01]  /*c5b0*/  IMAD.HI.U32 R22, R25, R21, RZ ;  /* 0x0000001519167227 */ /* 0x000fe200078e00ff */
[C---:B------:R-:W-:Y:S02]  /*c5c0*/  ISETP.GT.U32.AND P1, PT, R26.reuse, R10, PT ;  /* 0x0000000a1a00720c */ /* 0x040fe40003f24070 */
[----:B------:R-:W-:Y:S01]  /*c5d0*/  ISETP.GT.U32.AND P6, PT, R26, R7, PT ;  /* 0x000000071a00720c */ /* 0x000fe20003fc4070 */
[----:B------:R-:W-:Y:S02]  /*c5e0*/  @!P4 IMAD.IADD R17, R17, 0x1, -R26 ;  /* 0x000000011111c824 */ /* 0x000fe400078e0a1a */
[----:B------:R-:W-:Y:S02]  /*c5f0*/  IMAD.MOV R22, RZ, RZ, -R22 ;  /* 0x000000ffff167224 */ /* 0x000fe400078e0a16 */
[----:B------:R-:W-:-:S04]  /*c600*/  @!P5 IMAD.IADD R11, R11, 0x1, -R26 ;  /* 0x000000010b0bd824 */ /* 0x000fc800078e0a1a */
[--C-:B------:R-:W-:Y:S01]  /*c610*/  @!P3 IMAD.IADD R19, R19, 0x1, -R26.reuse ;  /* 0x000000011313b824 */ /* 0x100fe200078e0a1a */
[C---:B------:R-:W-:Y:S02]  /*c620*/  ISETP.GT.U32.AND P3, PT, R26.reuse, R29, PT ;  /* 0x0000001d1a00720c */ /* 0x040fe40003f64070 */
[C---:B------:R-:W-:Y:S01]  /*c630*/  ISETP.GT.U32.AND P4, PT, R26.reuse, R6, PT ;  /* 0x000000061a00720c */ /* 0x040fe20003f84070 */
[C---:B------:R-:W-:Y:S01]  /*c640*/  IMAD R21, R26.reuse, R22, R21 ;  /* 0x000000161a157224 */ /* 0x040fe200078e0215 */
[C---:B------:R-:W-:Y:S02]  /*c650*/  ISETP.GT.U32.AND P5, PT, R26.reuse, R5, PT ;  /* 0x000000051a00720c */ /* 0x040fe40003fa4070 */
[----:B------:R-:W-:Y:S02]  /*c660*/  ISETP.GT.U32.AND P0, PT, R26, R9, PT ;  /* 0x000000091a00720c */ /* 0x000fe40003f04070 */
[----:B------:R-:W-:Y:S02]  /*c670*/  IABS R22, R27 ;  /* 0x0000001b00167213 */ /* 0x000fe40000000000 */
[----:B------:R-:W5:Y:S01]  /*c680*/  LDL.LU R27, [R1+0x198] ;  /* 0x00019800011b7983 */ /* 0x000f620000300800 */
[--C-:B------:R-:W-:Y:S01]  /*c690*/  @!P1 IMAD.IADD R10, R10, 0x1, -R26.reuse ;  /* 0x000000010a0a9824 */ /* 0x100fe200078e0a1a */
[----:B------:R-:W-:Y:S01]  /*c6a0*/  ISETP.GT.U32.AND P1, PT, R26, R4, PT ;  /* 0x000000041a00720c */ /* 0x000fe20003f24070 */
[----:B------:R-:W-:-:S02]  /*c6b0*/  @!P6 IMAD.IADD R7, R7, 0x1, -R26 ;  /* 0x000000010707e824 */ /* 0x000fc400078e0a1a */
[--C-:B------:R-:W-:Y:S02]  /*c6c0*/  @!P3 IMAD.IADD R29, R29, 0x1, -R26.reuse ;  /* 0x000000011d1db824 */ /* 0x100fe400078e0a1a */
[--C-:B------:R-:W-:Y:S02]  /*c6d0*/  @!P4 IMAD.IADD R6, R6, 0x1, -R26.reuse ;  /* 0x000000010606c824 */ /* 0x100fe400078e0a1a */
[--C-:B------:R-:W-:Y:S01]  /*c6e0*/  @!P5 IMAD.IADD R5, R5, 0x1, -R26.reuse ;  /* 0x000000010505d824 */ /* 0x100fe200078e0a1a */
[C---:B------:R-:W-:Y:S01]  /*c6f0*/  ISETP.GT.U32.AND P2, PT, R26.reuse, R8, PT ;  /* 0x000000081a00720c */ /* 0x040fe20003f44070 */
[----:B------:R-:W-:Y:S01]  /*c700*/  @!P0 IMAD.IADD R9, R9, 0x1, -R26 ;  /* 0x0000000109098824 */ /* 0x000fe200078e0a1a */
[----:B------:R-:W-:-:S03]  /*c710*/  ISETP.GT.U32.AND P0, PT, R26, R0, PT ;  /* 0x000000001a00720c */ /* 0x000fc60003f04070 */
[--C-:B------:R-:W-:Y:S01]  /*c720*/  @!P1 IMAD.IADD R4, R4, 0x1, -R26.reuse ;  /* 0x0000000104049824 */ /* 0x100fe200078e0a1a */
[----:B------:R-:W-:Y:S04]  /*c730*/  STL [R1+0x1f4], R19 ;  /* 0x0001f41301007387 */ /* 0x000fe80000100800 */
[----:B------:R-:W-:Y:S03]  /*c740*/  STL [R1+0x1f8], R17 ;  /* 0x0001f81101007387 */ /* 0x000fe60000100800 */
[--C-:B------:R-:W-:Y:S01]  /*c750*/  @!P2 IMAD.IADD R8, R8, 0x1, -R26.reuse ;  /* 0x000000010808a824 */ /* 0x100fe200078e0a1a */
[----:B------:R0:W-:Y:S01]  /*c760*/  STL [R1+0x1f0], R11 ;  /* 0x0001f00b01007387 */ /* 0x0001e20000100800 */
[----:B------:R-:W-:Y:S01]  /*c770*/  @!P0 IMAD.IADD R0, R0, 0x1, -R26 ;  /* 0x0000000100008824 */ /* 0x000fe200078e0a1a */
[----:B------:R-:W-:-:S02]  /*c780*/  ISETP.GT.U32.AND P2, PT, R26, R23, PT ;  /* 0x000000171a00720c */ /* 0x000fc40003f44070 */
[----:B------:R1:W-:Y:S04]  /*c790*/  STL [R1+0x1e8], R10 ;  /* 0x0001e80a01007387 */ /* 0x0003e80000100800 */
[----:B------:R1:W-:Y:S04]  /*c7a0*/  STL [R1+0x1d8], R9 ;  /* 0x0001d80901007387 */ /* 0x0003e80000100800 */
[----:B0-----:R-:W5:Y:S04]  /*c7b0*/  LDL.LU R11, [R1+0x1a0] ;  /* 0x0001a000010b7983 */ /* 0x001f680000300800 */
[----:B------:R0:W-:Y:S04]  /*c7c0*/  STL [R1+0x1e0], R8 ;  /* 0x0001e00801007387 */ /* 0x0001e80000100800 */
[----:B-1----:R-:W5:Y:S04]  /*c7d0*/  LDL.LU R10, [R1+0x1a4] ;  /* 0x0001a400010a7983 */ /* 0x002f680000300800 */
[----:B------:R-:W5:Y:S04]  /*c7e0*/  LDL.LU R9, [R1+0x19c] ;  /* 0x00019c0001097983 */ /* 0x000f680000300800 */
[----:B------:R-:W-:Y:S04]  /*c7f0*/  STL [R1+0x1e4], R7 ;  /* 0x0001e40701007387 */ /* 0x000fe80000100800 */
[----:B0-----:R-:W5:Y:S01]  /*c800*/  LDL.LU R8, [R1+0x194] ;  /* 0x0001940001087983 */ /* 0x001f620000300800 */
[----:B------:R-:W-:Y:S01]  /*c810*/  @!P2 IMAD.IADD R23, R23, 0x1, -R26 ;  /* 0x000000011717a824 */ /* 0x000fe200078e0a1a */
[----:B--2---:R-:W-:-:S02]  /*c820*/  ISETP.GT.U32.AND P6, PT, R26, R18, PT ;  /* 0x000000121a00720c */ /* 0x004fc40003fc4070 */
[C---:B---3--:R-:W-:Y:S02]  /*c830*/  ISETP.GT.U32.AND P3, PT, R26.reuse, R16, PT ;  /* 0x000000101a00720c */ /* 0x048fe40003f64070 */
[C---:B----4-:R-:W-:Y:S02]  /*c840*/  ISETP.GT.U32.AND P4, PT, R26.reuse, R15, PT ;  /* 0x0000000f1a00720c */ /* 0x050fe40003f84070 */
[----:B-----5:R-:W-:-:S07]  /*c850*/  ISETP.GT.U32.AND P5, PT, R26, R14, PT ;  /* 0x0000000e1a00720c */ /* 0x020fce0003fa4070 */
        /* <DEDUP_REMOVED lines=10> */
[--C-:B------:R-:W-:Y:S02]  /*c900*/  @!P3 IMAD.IADD R6, R6, 0x1, -R26.reuse ;  /* 0x000000010606b824 */ /* 0x100fe400078e0a1a */
[--C-:B------:R-:W-:Y:S01]  /*c910*/  @!P4 IMAD.IADD R5, R5, 0x1, -R26.reuse ;  /* 0x000000010505c824 */ /* 0x100fe200078e0a1a */
[----:B------:R0:W-:Y:S01]  /*c920*/  STL [R1+0x1dc], R29 ;  /* 0x0001dc1d01007387 */ /* 0x0001e20000100800 */
[--C-:B------:R-:W-:Y:S01]  /*c930*/  @!P1 IMAD.IADD R13, R13, 0x1, -R26.reuse ;  /* 0x000000010d0d9824 */ /* 0x100fe200078e0a1a */
[C---:B------:R-:W-:Y:S02]  /*c940*/  ISETP.GT.U32.AND P1, PT, R26.reuse, R0, PT ;  /* 0x000000001a00720c */ /* 0x040fe40003f24070 */
[----:B------:R-:W-:Y:S01]  /*c950*/  ISETP.GT.U32.AND P0, PT, R26, R12, PT ;  /* 0x0000000c1a00720c */ /* 0x000fe20003f04070 */
[--C-:B------:R-:W-:Y:S01]  /*c960*/  @!P5 IMAD.IADD R4, R4, 0x1, -R26.reuse ;  /* 0x000000010404d824 */ /* 0x100fe200078e0a1a */
[----:B0-----:R-:W2:Y:S04]  /*c970*/  LDL.LU R29, [R1+0x180] ;  /* 0x00018000011d7983 */ /* 0x001ea80000300800 */
[----:B------:R-:W3:Y:S04]  /*c980*/  LDL.LU R20, [R1+0x18c] ;  /* 0x00018c0001147983 */ /* 0x000ee80000300800 */
[----:B------:R0:W-:Y:S04]  /*c990*/  STL [R1+0x1d4], R6 ;  /* 0x0001d40601007387 */ /* 0x0001e80000100800 */
[----:B------:R-:W4:Y:S04]  /*c9a0*/  LDL.LU R19, [R1+0x190] ;  /* 0x0001900001137983 */ /* 0x000f280000300800 */
[----:B------:R1:W-:Y:S01]  /*c9b0*/  STL [R1+0x1c4], R5 ;  /* 0x0001c40501007387 */ /* 0x0003e20000100800 */
[----:B------:R-:W-:-:S03]  /*c9c0*/  @!P1 IMAD.IADD R0, R0, 0x1, -R26 ;  /* 0x0000000100009824 */ /* 0x000fc600078e0a1a */
[----:B------:R-:W-:Y:S01]  /*c9d0*/  STL [R1+0x1cc], R4 ;  /* 0x0001cc0401007387 */ /* 0x000fe20000100800 */
[----:B------:R-:W-:-:S03]  /*c9e0*/  @!P0 IMAD.IADD R12, R12, 0x1, -R26 ;  /* 0x000000010c0c8824 */ /* 0x000fc600078e0a1a */
[----:B------:R-:W5:Y:S01]  /*c9f0*/  LDL.LU R17, [R1+0x188] ;  /* 0x0001880001117983 */ /* 0x000f620000300800 */
[----:B------:R-:W-:-:S03]  /*ca00*/  ISETP.GT.U32.AND P0, PT, R26, R23, PT ;  /* 0x000000171a00720c */ /* 0x000fc60003f04070 */
[----:B------:R-:W5:Y:S04]  /*ca10*/  LDL.LU R7, [R1+0x17c] ;  /* 0x00017c0001077983 */ /* 0x000f680000300800 */
[----:B------:R1:W-:Y:S04]  /*ca20*/  STL [R1+0x1d0], R0 ;  /* 0x0001d00001007387 */ /* 0x0003e80000100800 */
[----:B0-----:R-:W5:Y:S04]  /*ca30*/  LDL.LU R6, [R1+0x168] ;  /* 0x0001680001067983 */ /* 0x001f680000300800 */
[----:B-1----:R-:W5:Y:S01]  /*ca40*/  LDL.LU R5, [R1+0x174] ;  /* 0x0001740001057983 */ /* 0x002f620000300800 */
[----:B------:R-:W-:-:S03]  /*ca50*/  @!P0 IMAD.IADD R23, R23, 0x1, -R26 ;  /* 0x0000000117178824 */ /* 0x000fc600078e0a1a */
[----:B------:R-:W5:Y:S04]  /*ca60*/  LDL.LU R0, [R1+0x178] ;  /* 0x0001780001007983 */ /* 0x000f680000300800 */
[----:B------:R-:W-:Y:S04]  /*ca70*/  STL [R1+0x1c8], R23 ;  /* 0x0001c81701007387 */ /* 0x000fe80000100800 */
[----:B------:R-:W5:Y:S01]  /*ca80*/  LDL.LU R4, [R1+0x16c] ;  /* 0x00016c0001047983 */ /* 0x000f620000300800 */
[C---:B------:R-:W-:Y:S02]  /*ca90*/  ISETP.GT.U32.AND P2, PT, R26.reuse, R27, PT ;  /* 0x0000001b1a00720c */ /* 0x040fe40003f44070 */
[----:B------:R-:W-:-:S02]  /*caa0*/  ISETP.GT.U32.AND P3, PT, R26, R16, PT ;  /* 0x000000101a00720c */ /* 0x000fc40003f64070 */
[----:B------:R-:W-:-:S09]  /*cab0*/  ISETP.GT.U32.AND P4, PT, R26, R15, PT ;  /* 0x0000000f1a00720c */ /* 0x000fd20003f84070 */
[--C-:B------:R-:W-:Y:S01]  /*cac0*/  @!P2 IMAD.IADD R27, R27, 0x1, -R26.reuse ;  /* 0x000000011b1ba824 */ /* 0x100fe200078e0a1a */
[C---:B------:R-:W-:Y:S02]  /*cad0*/  ISETP.GT.U32.AND P2, PT, R26.reuse, R18, PT ;  /* 0x000000121a00720c */ /* 0x040fe40003f44070 */
[C---:B------:R-:W-:Y:S02]  /*cae0*/  ISETP.GT.U32.AND P5, PT, R26.reuse, R14, PT ;  /* 0x0000000e1a00720c */ /* 0x040fe40003fa4070 */
[----:B------:R-:W-:Y:S01]  /*caf0*/  ISETP.GT.U32.AND P1, PT, R26, R27, PT ;  /* 0x0000001b1a00720c */ /* 0x000fe20003f24070 */
[----:B------:R-:W-:-:S08]  /*cb00*/  @!P3 IMAD.IADD R16, R16, 0x1, -R26 ;  /* 0x000000011010b824 */ /* 0x000fd000078e0a1a */
[--C-:B------:R-:W-:Y:S01]  /*cb10*/  @!P2 IMAD.IADD R18, R18, 0x1, -R26.reuse ;  /* 0x000000011212a824 */ /* 0x100fe200078e0a1a */
[C---:B------:R-:W-:Y:S01]  /*cb20*/  ISETP.GT.U32.AND P2, PT, R26.reuse, R11, PT ;  /* 0x0000000b1a00720c */ /* 0x040fe20003f44070 */
[--C-:B------:R-:W-:Y:S01]  /*cb30*/  @!P4 IMAD.IADD R15, R15, 0x1, -R26.reuse ;  /* 0x000000010f0fc824 */ /* 0x100fe200078e0a1a */
[C---:B------:R-:W-:Y:S02]  /*cb40*/  ISETP.GT.U32.AND P6, PT, R26.reuse, R13, PT ;  /* 0x0000000d1a00720c */ /* 0x040fe40003fc4070 */
[C---:B------:R-:W-:Y:S02]  /*cb50*/  ISETP.GT.U32.AND P3, PT, R26.reuse, R10, PT ;  /* 0x0000000a1a00720c */ /* 0x040fe40003f64070 */
[C---:B------:R-:W-:Y:S02]  /*cb60*/  ISETP.GT.U32.AND P0, PT, R26.reuse, R12, PT ;  /* 0x0000000c1a00720c */ /* 0x040fe40003f04070 */
[----:B------:R-:W-:Y:S01]  /*cb70*/  ISETP.GT.U32.AND P4, PT, R26, R9, PT ;  /* 0x000000091a00720c */ /* 0x000fe20003f84070 */
[----:B------:R-:W-:-:S02]  /*cb80*/  @!P1 IMAD.IADD R27, R27, 0x1, -R26 ;  /* 0x000000011b1b9824 */ /* 0x000fc400078e0a1a */
[--C-:B------:R-:W-:Y:S02]  /*cb90*/  @!P5 IMAD.IADD R14, R14, 0x1, -R26.reuse ;  /* 0x000000010e0ed824 */ /* 0x100fe400078e0a1a */
[----:B------:R-:W-:Y:S01]  /*cba0*/  @!P2 IMAD.IADD R11, R11, 0x1, -R26 ;  /* 0x000000010b0ba824 */ /* 0x000fe200078e0a1a */
[----:B------:R-:W-:-:S03]  /*cbb0*/  ISETP.GT.U32.AND P5, PT, R26, R8, PT ;  /* 0x000000081a00720c */ /* 0x000fc60003fa4070 */
[--C-:B------:R-:W-:Y:S02]  /*cbc0*/  @!P3 IMAD.IADD R10, R10, 0x1, -R26.reuse ;  /* 0x000000010a0ab824 */ /* 0x100fe400078e0a1a */
[--C-:B------:R-:W-:Y:S02]  /*cbd0*/  @!P6 IMAD.IADD R13, R13, 0x1, -R26.reuse ;  /* 0x000000010d0de824 */ /* 0x100fe400078e0a1a */
[--C-:B------:R-:W-:Y:S02]  /*cbe0*/  @!P4 IMAD.IADD R9, R9, 0x1, -R26.reuse ;  /* 0x000000010909c824 */ /* 0x100fe400078e0a1a */
[--C-:B------:R-:W-:Y:S01]  /*cbf0*/  @!P0 IMAD.IADD R12, R12, 0x1, -R26.reuse ;  /* 0x000000010c0c8824 */ /* 0x100fe200078e0a1a */
[----:B------:R-:W-:Y:S03]  /*cc00*/  STL [R1+0x1c0], R18 ;  /* 0x0001c01201007387 */ /* 0x000fe60000100800 */
[----:B------:R-:W-:Y:S01]  /*cc10*/  @!P5 IMAD.IADD R8, R8, 0x1, -R26 ;  /* 0x000000010808d824 */ /* 0x000fe200078e0a1a */
[----:B------:R-:W-:Y:S04]  /*cc20*/  STL [R1+0x1b0], R16 ;  /* 0x0001b01001007387 */ /* 0x000fe80000100800 */
        /* <DEDUP_REMOVED lines=8> */
[----:B------:R-:W5:Y:S04]  /*ccb0*/  LDL.LU R14, [R1+0x160] ;  /* 0x00016000010e7983 */ /* 0x000f680000300800 */
[----:B------:R-:W5:Y:S04]  /*ccc0*/  LDL.LU R13, [R1+0x158] ;  /* 0x00015800010d7983 */ /* 0x000f680000300800 */
[----:B-1----:R-:W5:Y:S01]  /*ccd0*/  LDL.LU R12, [R1+0x148] ;  /* 0x00014800010c7983 */ /* 0x002f620000300800 */
[----:B--2---:R-:W-:-:S02]  /*cce0*/  ISETP.GT.U32.AND P6, PT, R26, R29, PT ;  /* 0x0000001d1a00720c */ /* 0x004fc40003fc4070 */
[C---:B----4-:R-:W-:Y:S02]  /*ccf0*/  ISETP.GT.U32.AND P1, PT, R26.reuse, R19, PT ;  /* 0x000000131a00720c */ /* 0x050fe40003f24070 */
[C---:B---3--:R-:W-:Y:S02]  /*cd00*/  ISETP.GT.U32.AND P0, PT, R26.reuse, R20, PT ;  /* 0x000000141a00720c */ /* 0x048fe40003f04070 */
[C---:B-----5:R-:W-:Y:S02]  /*cd10*/  ISETP.GT.U32.AND P2, PT, R26.reuse, R17, PT ;  /* 0x000000111a00720c */ /* 0x060fe40003f44070 */
[----:B------:R-:W-:-:S07]  /*cd20*/  ISETP.GT.U32.AND P3, PT, R26, R7, PT ;  /* 0x000000071a00720c */ /* 0x000fce0003f64070 */
[--C-:B------:R-:W-:Y:S01]  /*cd30*/  @!P1 IMAD.IADD R19, R19, 0x1, -R26.reuse ;  /* 0x0000000113139824 */ /* 0x100fe200078e0a1a */
[C---:B------:R-:W-:Y:S02]  /*cd40*/  ISETP.GT.U32.AND P1, PT, R26.reuse, R11, PT ;  /* 0x0000000b1a00720c */ /* 0x040fe40003f24070 */
[C---:B------:R-:W-:Y:S01]  /*cd50*/  ISETP.GT.U32.AND P4, PT, R26.reuse, R6, PT ;  /* 0x000000061a00720c */ /* 0x040fe20003f84070 */
[--C-:B------:R-:W-:Y:S01]  /*cd60*/  @!P2 IMAD.IADD R17, R17, 0x1, -R26.reuse ;  /* 0x000000011111a824 */ /* 0x100fe200078e0a1a */
[C---:B------:R-:W-:Y:S02]  /*cd70*/  ISETP.GT.U32.AND P2, PT, R26.reuse, R10, PT ;  /* 0x0000000a1a00720c */ /* 0x040fe40003f44070 */
[C---:B------:R-:W-:Y:S01]  /*cd80*/  ISETP.GT.U32.AND P5, PT, R26.reuse, R5, PT ;  /* 0x000000051a00720c */ /* 0x040fe20003fa4070 */
[--C-:B------:R-:W-:Y:S01]  /*cd90*/  @!P3 IMAD.IADD R7, R7, 0x1, -R26.reuse ;  /* 0x000000010707b824 */ /* 0x100fe200078e0a1a */
[C---:B------:R-:W-:Y:S01]  /*cda0*/  ISETP.GT.U32.AND P3, PT, R26.reuse, R9, PT ;  /* 0x000000091a00720c */ /* 0x040fe20003f64070 */
[--C-:B------:R-:W-:Y:S01]  /*cdb0*/  @!P6 IMAD.IADD R29, R29, 0x1, -R26.reuse ;  /* 0x000000011d1de824 */ /* 0x100fe200078e0a1a */
[----:B------:R-:W-:Y:S01]  /*cdc0*/  ISETP.GT.U32.AND P6, PT, R26, R0, PT ;  /* 0x000000001a00720c */ /* 0x000fe20003fc4070 */
[----:B------:R-:W-:-:S04]  /*cdd0*/  @!P0 IMAD.IADD R20, R20, 0x1, -R26 ;  /* 0x0000000114148824 */ /* 0x000fc800078e0a1a */
[--C-:B------:R-:W-:Y:S01]  /*cde0*/  @!P4 IMAD.IADD R6, R6, 0x1, -R26.reuse ;  /* 0x000000010606c824 */ /* 0x100fe200078e0a1a */
[C---:B------:R-:W-:Y:S02]  /*cdf0*/  ISETP.GT.U32.AND P4, PT, R26.reuse, R8, PT ;  /* 0x000000081a00720c */ /* 0x040fe40003f84070 */
[C---:B------:R-:W-:Y:S01]  /*ce00*/  ISETP.GT.U32.AND P0, PT, R26.reuse, R4, PT ;  /* 0x000000041a00720c */ /* 0x040fe20003f04070 */
[--C-:B------:R-:W-:Y:S02]  /*ce10*/  @!P1 IMAD.IADD R11, R11, 0x1, -R26.reuse ;  /* 0x000000010b0b9824 */ /* 0x100fe400078e0a1a */
[--C-:B------:R-:W-:Y:S01]  /*ce20*/  @!P5 IMAD.IADD R5, R5, 0x1, -R26.reuse ;  /* 0x000000010505d824 */ /* 0x100fe200078e0a1a */
[----:B------:R-:W-:Y:S01]  /*ce30*/  ISETP.GT.U32.AND P5, PT, R26, R29, PT ;  /* 0x0000001d1a00720c */ /* 0x000fe20003fa4070 */
[--C-:B------:R-:W-:Y:S01]  /*ce40*/  @!P2 IMAD.IADD R10, R10, 0x1, -R26.reuse ;  /* 0x000000010a0aa824 */ /* 0x100fe200078e0a1a */
[----:B------:R0:W-:Y:S01]  /*ce50*/  STL [R1+0x1a0], R11 ;  /* 0x0001a00b01007387 */ /* 0x0001e20000100800 */
[----:B------:R-:W-:-:S03]  /*ce60*/  @!P3 IMAD.IADD R9, R9, 0x1, -R26 ;  /* 0x000000010909b824 */ /* 0x000fc600078e0a1a */
[----:B------:R-:W2:Y:S01]  /*ce70*/  LDL.LU R18, [R1+0x12c] ;  /* 0x00012c0001127983 */ /* 0x000ea20000300800 */
[----:B------:R-:W-:-:S03]  /*ce80*/  @!P6 IMAD.IADD R0, R0, 0x1, -R26 ;  /* 0x000000010000e824 */ /* 0x000fc600078e0a1a */
[----:B------:R1:W-:Y:S01]  /*ce90*/  STL [R1+0x1a4], R10 ;  /* 0x0001a40a01007387 */ /* 0x0003e20000100800 */
[----:B------:R-:W-:-:S03]  /*cea0*/  @!P4 IMAD.IADD R8, R8, 0x1, -R26 ;  /* 0x000000010808c824 */ /* 0x000fc600078e0a1a */
[----:B0-----:R-:W3:Y:S01]  /*ceb0*/  LDL.LU R11, [R1+0x140] ;  /* 0x00014000010b7983 */ /* 0x001ee20000300800 */
[----:B------:R-:W-:Y:S01]  /*cec0*/  ISETP.GT.U32.AND P6, PT, R26, R20, PT ;  /* 0x000000141a00720c */ /* 0x000fe20003fc4070 */
[----:B------:R-:W-:Y:S02]  /*ced0*/  @!P0 IMAD.IADD R4, R4, 0x1, -R26 ;  /* 0x0000000104048824 */ /* 0x000fe400078e0a1a */
[----:B------:R0:W-:Y:S01]  /*cee0*/  STL [R1+0x19c], R9 ;  /* 0x00019c0901007387 */ /* 0x0001e20000100800 */
[----:B------:R-:W-:-:S03]  /*cef0*/  ISETP.GT.U32.AND P0, PT, R26, R19, PT ;  /* 0x000000131a00720c */ /* 0x000fc60003f04070 */
[----:B-1----:R-:W4:Y:S01]  /*cf00*/  LDL.LU R10, [R1+0x144] ;  /* 0x00014400010a7983 */ /* 0x002f220000300800 */
[C---:B------:R-:W-:Y:S01]  /*cf10*/  ISETP.GT.U32.AND P1, PT, R26.reuse, R17, PT ;  /* 0x000000111a00720c */ /* 0x040fe20003f24070 */
[--C-:B------:R-:W-:Y:S01]  /*cf20*/  @!P5 IMAD.IADD R29, R29, 0x1, -R26.reuse ;  /* 0x000000011d1dd824 */ /* 0x100fe200078e0a1a */
[C---:B------:R-:W-:Y:S01]  /*cf30*/  ISETP.GT.U32.AND P2, PT, R26.reuse, R7, PT ;  /* 0x000000071a00720c */ /* 0x040fe20003f44070 */
[----:B0-----:R-:W5:Y:S01]  /*cf40*/  LDL.LU R9, [R1+0x13c] ;  /* 0x00013c0001097983 */ /* 0x001f620000300800 */
[C---:B------:R-:W-:Y:S02]  /*cf50*/  ISETP.GT.U32.AND P3, PT, R26.reuse, R6, PT ;  /* 0x000000061a00720c */ /* 0x040fe40003f64070 */
[C---:B------:R-:W-:Y:S01]  /*cf60*/  ISETP.GT.U32.AND P5, PT, R26.reuse, R0, PT ;  /* 0x000000001a00720c */ /* 0x040fe20003fa4070 */
[----:B------:R0:W-:Y:S01]  /*cf70*/  STL [R1+0x194], R8 ;  /* 0x0001940801007387 */ /* 0x0001e20000100800 */
[----:B------:R-:W-:Y:S01]  /*cf80*/  ISETP.GT.U32.AND P4, PT, R26, R5, PT ;  /* 0x000000051a00720c */ /* 0x000fe20003f84070 */
[----:B------:R-:W-:-:S02]  /*cf90*/  @!P6 IMAD.IADD R20, R20, 0x1, -R26 ;  /* 0x000000011414e824 */ /* 0x000fc400078e0a1a */
[----:B0-----:R-:W5:Y:S01]  /*cfa0*/  LDL.LU R8, [R1+0x128] ;  /* 0x0001280001087983 */ /* 0x001f620000300800 */
[--C-:B------:R-:W-:Y:S02]  /*cfb0*/  @!P0 IMAD.IADD R19, R19, 0x1, -R26.reuse ;  /* 0x0000000113138824 */ /* 0x100fe400078e0a1a */
[--C-:B------:R-:W-:Y:S01]  /*cfc0*/  @!P1 IMAD.IADD R17, R17, 0x1, -R26.reuse ;  /* 0x0000000111119824 */ /* 0x100fe200078e0a1a */
[----:B------:R0:W-:Y:S01]  /*cfd0*/  STL [R1+0x180], R29 ;  /* 0x0001801d01007387 */ /* 0x0001e20000100800 */
[--C-:B------:R-:W-:Y:S02]  /*cfe0*/  @!P2 IMAD.IADD R7, R7, 0x1, -R26.reuse ;  /* 0x000000010707a824 */ /* 0x100fe400078e0a1a */
[--C-:B------:R-:W-:Y:S02]  /*cff0*/  @!P3 IMAD.IADD R6, R6, 0x1, -R26.reuse ;  /* 0x000000010606b824 */ /* 0x100fe400078e0a1a */
[--C-:B------:R-:W-:Y:S02]  /*d000*/  @!P5 IMAD.IADD R0, R0, 0x1, -R26.reuse ;  /* 0x000000010000d824 */ /* 0x100fe400078e0a1a */
[----:B------:R-:W-:Y:S01]  /*d010*/  @!P4 IMAD.IADD R5, R5, 0x1, -R26 ;  /* 0x000000010505c824 */ /* 0x000fe200078e0a1a */
[----:B0-----:R-:W5:Y:S04]  /*d020*/  LDL.LU R29, [R1+0x114] ;  /* 0x00011400011d7983 */ /* 0x001f680000300800 */
[----:B------:R-:W-:Y:S04]  /*d030*/  STL [R1+0x18c], R20 ;  /* 0x00018c1401007387 */ /* 0x000fe80000100800 */
[----:B------:R-:W-:Y:S04]  /*d040*/  STL [R1+0x190], R19 ;  /* 0x0001901301007387 */ /* 0x000fe80000100800 */
[----:B------:R-:W-:Y:S04]  /*d050*/  STL [R1+0x188], R17 ;  /* 0x0001881101007387 */ /* 0x000fe80000100800 */
[----:B------:R-:W-:Y:S04]  /*d060*/  STL [R1+0x17c], R7 ;  /* 0x00017c0701007387 */ /* 0x000fe80000100800 */
[----:B------:R-:W-:Y:S04]  /*d070*/  STL [R1+0x168], R6 ;  /* 0x0001680601007387 */ /* 0x000fe80000100800 */
[----:B------:R0:W-:Y:S04]  /*d080*/  STL [R1+0x178], R0 ;  /* 0x0001780001007387 */ /* 0x0001e80000100800 */
[----:B------:R1:W-:Y:S04]  /*d090*/  STL [R1+0x174], R5 ;  /* 0x0001740501007387 */ /* 0x0003e80000100800 */
[----:B0-----:R-:W5:Y:S01]  /*d0a0*/  LDL R0, [R1+0x438] ;  /* 0x0004380001007983 */ /* 0x001f620000100800 */
[----:B------:R-:W-:-:S02]  /*d0b0*/  ISETP.GT.U32.AND P6, PT, R26, R4, PT ;  /* 0x000000041a00720c */ /* 0x000fc40003fc4070 */
[C---:B------:R-:W-:Y:S01]  /*d0c0*/  ISETP.GT.U32.AND P0, PT, R26.reuse, R27, PT ;  /* 0x0000001b1a00720c */ /* 0x040fe20003f04070 */
[----:B------:R-:W-:Y:S01]  /*d0d0*/  IMAD.HI.U32 R23, R25, R22, RZ ;  /* 0x0000001619177227 */ /* 0x000fe200078e00ff */
[C---:B------:R-:W-:Y:S01]  /*d0e0*/  ISETP.GT.U32.AND P1, PT, R26.reuse, R16, PT ;  /* 0x000000101a00720c */ /* 0x040fe20003f24070 */
[----:B------:R-:W5:Y:S01]  /*d0f0*/  LDL.LU R6, [R1+0x124] ;  /* 0x0001240001067983 */ /* 0x000f620000300800 */
[C---:B------:R-:W-:Y:S02]  /*d100*/  ISETP.GT.U32.AND P2, PT, R26.reuse, R15, PT ;  /* 0x0000000f1a00720c */ /* 0x040fe40003f44070 */
[----:B------:R-:W-:-:S05]  /*d110*/  ISETP.GT.U32.AND P3, PT, R26, R14, PT ;  /* 0x0000000e1a00720c */ /* 0x000fca0003f64070 */
[--C-:B------:R-:W-:Y:S01]  /*d120*/  @!P6 IMAD.IADD R4, R4, 0x1, -R26.reuse ;  /* 0x000000010404e824 */ /* 0x100fe200078e0a1a */
[----:B------:R-:W-:Y:S01]  /*d130*/  ISETP.GT.U32.AND P4, PT, R26, R13, PT ;  /* 0x0000000d1a00720c */ /* 0x000fe20003f84070 */
[--C-:B------:R-:W-:Y:S01]  /*d140*/  @!P0 IMAD.IADD R27, R27, 0x1, -R26.reuse ;  /* 0x000000011b1b8824 */ /* 0x100fe200078e0a1a */
[----:B------:R-:W5:Y:S01]  /*d150*/  LDL.LU R7, [R1+0x11c] ;  /* 0x00011c0001077983 */ /* 0x000f620000300800 */
[--C-:B------:R-:W-:Y:S02]  /*d160*/  @!P1 IMAD.IADD R16, R16, 0x1, -R26.reuse ;  /* 0x0000000110109824 */ /* 0x100fe400078e0a1a */
[--C-:B------:R-:W-:Y:S01]  /*d170*/  @!P2 IMAD.IADD R15, R15, 0x1, -R26.reuse ;  /* 0x000000010f0fa824 */ /* 0x100fe200078e0a1a */
[----:B-1----:R-:W5:Y:S01]  /*d180*/  LDL.LU R5, [R1+0x10c] ;  /* 0x00010c0001057983 */ /* 0x002f620000300800 */
[----:B------:R-:W-:-:S06]  /*d190*/  @!P3 IMAD.IADD R14, R14, 0x1, -R26 ;  /* 0x000000010e0eb824 */ /* 0x000fcc00078e0a1a */
[----:B------:R-:W-:Y:S02]  /*d1a0*/  @!P4 IMAD.IADD R13, R13, 0x1, -R26 ;  /* 0x000000010d0dc824 */ /* 0x000fe400078e0a1a */
[----:B------:R-:W-:Y:S01]  /*d1b0*/  IMAD.MOV R23, RZ, RZ, -R23 ;  /* 0x000000ffff177224 */ /* 0x000fe200078e0a17 */
[----:B------:R0:W-:Y:S03]  /*d1c0*/  STL [R1+0x16c], R4 ;  /* 0x00016c0401007387 */ /* 0x0001e60000100800 */
[C---:B------:R-:W-:Y:S01]  /*d1d0*/  IMAD R22, R26.reuse, R23, R22 ;  /* 0x000000171a167224 */ /* 0x040fe200078e0216 */
[----:B0-----:R-:W5:Y:S01]  /*d1e0*/  LDL.LU R4, [R1+0xf4] ;  /* 0x0000f40001047983 */ /* 0x001f620000300800 */
[C---:B--2---:R-:W-:Y:S02]  /*d1f0*/  ISETP.GT.U32.AND P6, PT, R26.reuse, R18, PT ;  /* 0x000000121a00720c */ /* 0x044fe40003fc4070 */
[----:B---3--:R-:W-:-:S02]  /*d200*/  ISETP.GT.U32.AND P0, PT, R26, R11, PT ;  /* 0x0000000b1a00720c */ /* 0x008fc40003f04070 */
[C---:B----4-:R-:W-:Y:S02]  /*d210*/  ISETP.GT.U32.AND P1, PT, R26.reuse, R10, PT ;  /* 0x0000000a1a00720c */ /* 0x050fe40003f24070 */
[----:B-----5:R-:W-:-:S07]  /*d220*/  ISETP.GT.U32.AND P2, PT, R26, R9, PT ;  /* 0x000000091a00720c */ /* 0x020fce0003f44070 */
        /* <DEDUP_REMOVED lines=9> */
[----:B------:R-:W-:-:S04]  /*d2c0*/  @!P6 IMAD.IADD R27, R27, 0x1, -R26 ;  /* 0x000000011b1be824 */ /* 0x000fc800078e0a1a */
[--C-:B------:R-:W-:Y:S01]  /*d2d0*/  @!P3 IMAD.IADD R8, R8, 0x1, -R26.reuse ;  /* 0x000000010808b824 */ /* 0x100fe200078e0a1a */
[----:B------:R-:W-:Y:S01]  /*d2e0*/  ISETP.GT.U32.AND P3, PT, R26, R13, PT ;  /* 0x0000000d1a00720c */ /* 0x000fe20003f64070 */
[--C-:B------:R-:W-:Y:S02]  /*d2f0*/  @!P0 IMAD.IADD R16, R16, 0x1, -R26.reuse ;  /* 0x0000000110108824 */ /* 0x100fe400078e0a1a */
[--C-:B------:R-:W-:Y:S02]  /*d300*/  @!P1 IMAD.IADD R15, R15, 0x1, -R26.reuse ;  /* 0x000000010f0f9824 */ /* 0x100fe400078e0a1a */
[----:B------:R-:W-:-:S08]  /*d310*/  @!P2 IMAD.IADD R14, R14, 0x1, -R26 ;  /* 0x000000010e0ea824 */ /* 0x000fd000078e0a1a */
[----:B------:R-:W-:Y:S01]  /*d320*/  @!P3 IMAD.IADD R13, R13, 0x1, -R26 ;  /* 0x000000010d0db824 */ /* 0x000fe200078e0a1a */
[----:B------:R-:W-:Y:S02]  /*d330*/  IABS R23, R0 ;  /* 0x0000000000177213 */ /* 0x000fe40000000000 */
[----:B------:R-:W2:Y:S04]  /*d340*/  LDL.LU R0, [R1+0x104] ;  /* 0x0001040001007983 */ /* 0x000ea80000300800 */
[----:B------:R0:W-:Y:S04]  /*d350*/  STL [R1+0x164], R27 ;  /* 0x0001641b01007387 */ /* 0x0001e80000100800 */
[----:B0-----:R-:W3:Y:S04]  /*d360*/  LDL.LU R27, [R1+0x108] ;  /* 0x00010800011b7983 */ /* 0x001ee80000300800 */
[----:B------:R-:W4:Y:S04]  /*d370*/  LDL.LU R17, [R1+0xfc] ;  /* 0x0000fc0001117983 */ /* 0x000f280000300800 */
[----:B------:R0:W-:Y:S04]  /*d380*/  STL [R1+0x154], R16 ;  /* 0x0001541001007387 */ /* 0x0001e80000100800 */
[----:B------:R1:W-:Y:S04]  /*d390*/  STL [R1+0x15c], R15 ;  /* 0x00015c0f01007387 */ /* 0x0003e80000100800 */
[----:B0-----:R-:W5:Y:S04]  /*d3a0*/  LDL.LU R16, [R1+0xec] ;  /* 0x0000ec0001107983 */ /* 0x001f680000300800 */
[----:B-1----:R-:W3:Y:S04]  /*d3b0*/  LDL.LU R15, [R1+0xdc] ;  /* 0x0000dc00010f7983 */ /* 0x002ee80000300800 */
[----:B------:R0:W-:Y:S04]  /*d3c0*/  STL [R1+0x160], R14 ;  /* 0x0001600e01007387 */ /* 0x0001e80000100800 */
[----:B0-----:R-:W3:Y:S04]  /*d3d0*/  LDL.LU R14, [R1+0xe4] ;  /* 0x0000e400010e7983 */ /* 0x001ee80000300800 */
[----:B------:R0:W-:Y:S04]  /*d3e0*/  STL [R1+0x158], R13 ;  /* 0x0001580d01007387 */ /* 0x0001e80000100800 */
[----:B0-----:R-:W3:Y:S01]  /*d3f0*/  LDL.LU R13, [R1+0xe8] ;  /* 0x0000e800010d7983 */ /* 0x001ee20000300800 */
[----:B------:R-:W-:-:S02]  /*d400*/  ISETP.GT.U32.AND P5, PT, R26, R12, PT ;  /* 0x0000000c1a00720c */ /* 0x000fc40003fa4070 */
[----:B------:R-:W-:-:S11]  /*d410*/  ISETP.GT.U32.AND P4, PT, R26, R29, PT ;  /* 0x0000001d1a00720c */ /* 0x000fd60003f84070 */
[--C-:B------:R-:W-:Y:S01]  /*d420*/  @!P5 IMAD.IADD R12, R12, 0x1, -R26.reuse ;  /* 0x000000010c0cd824 */ /* 0x100fe200078e0a1a */
[----:B------:R-:W-:Y:S01]  /*d430*/  ISETP.GT.U32.AND P5, PT, R26, R24, PT ;  /* 0x000000181a00720c */ /* 0x000fe20003fa4070 */
[----:B------:R-:W-:-:S03]  /*d440*/  @!P4 IMAD.IADD R29, R29, 0x1, -R26 ;  /* 0x000000011d1dc824 */ /* 0x000fc600078e0a1a */
[C---:B------:R-:W-:Y:S02]  /*d450*/  ISETP.GT.U32.AND P4, PT, R26.reuse, R12, PT ;  /* 0x0000000c1a00720c */ /* 0x040fe40003f84070 */
[C---:B------:R-:W-:Y:S02]  /*d460*/  ISETP.GT.U32.AND P0, PT, R26.reuse, R11, PT ;  /* 0x0000000b1a00720c */ /* 0x040fe40003f04070 */
[----:B------:R-:W-:-:S05]  /*d470*/  ISETP.GT.U32.AND P1, PT, R26, R10, PT ;  /* 0x0000000a1a00720c */ /* 0x000fca0003f24070 */
[--C-:B------:R-:W-:Y:S01]  /*d480*/  @!P5 IMAD.IADD R24, R24, 0x1, -R26.reuse ;  /* 0x000000011818d824 */ /* 0x100fe200078e0a1a */
[C---:B------:R-:W-:Y:S02]  /*d490*/  ISETP.GT.U32.AND P5, PT, R26.reuse, R18, PT ;  /* 0x000000121a00720c */ /* 0x040fe40003fa4070 */
[----:B------:R-:W-:Y:S01]  /*d4a0*/  ISETP.GT.U32.AND P2, PT, R26, R9, PT ;  /* 0x000000091a00720c */ /* 0x000fe20003f44070 */
[--C-:B------:R-:W-:Y:S01]  /*d4b0*/  @!P4 IMAD.IADD R12, R12, 0x1, -R26.reuse ;  /* 0x000000010c0cc824 */ /* 0x100fe200078e0a1a */
[C---:B------:R-:W-:Y:S01]  /*d4c0*/  ISETP.GT.U32.AND P4, PT, R26.reuse, R24, PT ;  /* 0x000000181a00720c */ /* 0x040fe20003f84070 */
[--C-:B------:R-:W-:Y:S01]  /*d4d0*/  @!P0 IMAD.IADD R11, R11, 0x1, -R26.reuse ;  /* 0x000000010b0b8824 */ /* 0x100fe200078e0a1a */
[----:B------:R-:W-:Y:S01]  /*d4e0*/  ISETP.GT.U32.AND P3, PT, R26, R8, PT ;  /* 0x000000081a00720c */ /* 0x000fe20003f64070 */
[----:B------:R-:W-:Y:S01]  /*d4f0*/  @!P1 IMAD.IADD R10, R10, 0x1, -R26 ;  /* 0x000000010a0a9824 */ /* 0x000fe200078e0a1a */
[----:B------:R-:W-:-:S05]  /*d500*/  ISETP.GT.U32.AND P0, PT, R26, R7, PT ;  /* 0x000000071a00720c */ /* 0x000fca0003f04070 */
[--C-:B------:R-:W-:Y:S01]  /*d510*/  @!P5 IMAD.IADD R18, R18, 0x1, -R26.reuse ;  /* 0x000000011212d824 */ /* 0x100fe200078e0a1a */
[C---:B------:R-:W-:Y:S02]  /*d520*/  ISETP.GT.U32.AND P5, PT, R26.reuse, R6, PT ;  /* 0x000000061a00720c */ /* 0x040fe40003fa4070 */
[C---:B------:R-:W-:Y:S01]  /*d530*/  ISETP.GT.U32.AND P1, PT, R26.reuse, R5, PT ;  /* 0x000000051a00720c */ /* 0x040fe20003f24070 */
[--C-:B------:R-:W-:Y:S01]  /*d540*/  @!P2 IMAD.IADD R9, R9, 0x1, -R26.reuse ;  /* 0x000000010909a824 */ /* 0x100fe200078e0a1a */
[----:B------:R-:W-:Y:S01]  /*d550*/  ISETP.GT.U32.AND P2, PT, R26, R4, PT ;  /* 0x000000041a00720c */ /* 0x000fe20003f44070 */
[----:B------:R0:W-:Y:S01]  /*d560*/  STL [R1+0x148], R12 ;  /* 0x0001480c01007387 */ /* 0x0001e20000100800 */
[--C-:B------:R-:W-:Y:S02]  /*d570*/  @!P4 IMAD.IADD R24, R24, 0x1, -R26.reuse ;  /* 0x000000011818c824 */ /* 0x100fe400078e0a1a */
[--C-:B------:R-:W-:Y:S02]  /*d580*/  @!P3 IMAD.IADD R8, R8, 0x1, -R26.reuse ;  /* 0x000000010808b824 */ /* 0x100fe400078e0a1a */
[----:B------:R-:W-:-:S03]  /*d590*/  @!P0 IMAD.IADD R7, R7, 0x1, -R26 ;  /* 0x0000000107078824 */ /* 0x000fc600078e0a1a */
[--C-:B------:R-:W-:Y:S01]  /*d5a0*/  @!P5 IMAD.IADD R6, R6, 0x1, -R26.reuse ;  /* 0x000000010606d824 */ /* 0x100fe200078e0a1a */
[----:B0-----:R-:W3:Y:S01]  /*d5b0*/  LDL.LU R12, [R1+0xe0] ;  /* 0x0000e000010c7983 */ /* 0x001ee20000300800 */
[--C-:B------:R-:W-:Y:S01]  /*d5c0*/  @!P1 IMAD.IADD R5, R5, 0x1, -R26.reuse ;  /* 0x0000000105059824 */ /* 0x100fe200078e0a1a */
[----:B------:R-:W-:Y:S01]  /*d5d0*/  ISETP.GT.U32.AND P6, PT, R26, R29, PT ;  /* 0x0000001d1a00720c */ /* 0x000fe20003fc4070 */
[--C-:B------:R-:W-:Y:S01]  /*d5e0*/  @!P2 IMAD.IADD R4, R4, 0x1, -R26.reuse ;  /* 0x000000010404a824 */ /* 0x100fe200078e0a1a */
[----:B------:R-:W-:Y:S04]  /*d5f0*/  STL [R1+0x12c], R18 ;  /* 0x00012c1201007387 */ /* 0x000fe80000100800 */
[----:B------:R-:W-:Y:S04]  /*d600*/  STL [R1+0x140], R11 ;  /* 0x0001400b01007387 */ /* 0x000fe80000100800 */
[----:B------:R-:W-:Y:S03]  /*d610*/  STL [R1+0x144], R10 ;  /* 0x0001440a01007387 */ /* 0x000fe60000100800 */
[----:B------:R-:W-:Y:S01]  /*d620*/  @!P6 IMAD.IADD R29, R29, 0x1, -R26 ;  /* 0x000000011d1de824 */ /* 0x000fe200078e0a1a */
[----:B------:R-:W-:Y:S04]  /*d630*/  STL [R1+0x13c], R9 ;  /* 0x00013c0901007387 */ /* 0x000fe80000100800 */
[----:B------:R-:W-:Y:S04]  /*d640*/  STL [R1+0x128], R8 ;  /* 0x0001280801007387 */ /* 0x000fe80000100800 */
[----:B------:R0:W-:Y:S04]  /*d650*/  STL [R1+0x114], R29 ;  /* 0x0001141d01007387 */ /* 0x0001e80000100800 */
[----:B0-----:R-:W3:Y:S04]  /*d660*/  LDL.LU R29, [R1+0xb4] ;  /* 0x0000b400011d7983 */ /* 0x001ee80000300800 */
[----:B------:R-:W3:Y:S04]  /*d670*/  LDL.LU R11, [R1+0xc8] ;  /* 0x0000c800010b7983 */ /* 0x000ee80000300800 */
[----:B------:R-:W3:Y:S04]  /*d680*/  LDL.LU R10, [R1+0xcc] ;  /* 0x0000cc00010a7983 */ /* 0x000ee80000300800 */
[----:B------:R-:W-:Y:S04]  /*d690*/  STL [R1+0x120], R24 ;  /* 0x0001201801007387 */ /* 0x000fe80000100800 */
[----:B------:R-:W3:Y:S04]  /*d6a0*/  LDL.LU R9, [R1+0xc4] ;  /* 0x0000c40001097983 */ /* 0x000ee80000300800 */
[----:B------:R-:W3:Y:S01]  /*d6b0*/  LDL.LU R8, [R1+0xb0] ;  /* 0x0000b00001087983 */ /* 0x000ee20000300800 */
[----:B--2---:R-:W-:-:S02]  /*d6c0*/  ISETP.GT.U32.AND P3, PT, R26, R0, PT ;  /* 0x000000001a00720c */ /* 0x004fc40003f64070 */
[C---:B----4-:R-:W-:Y:S02]  /*d6d0*/  ISETP.GT.U32.AND P4, PT, R26.reuse, R17, PT ;  /* 0x000000111a00720c */ /* 0x050fe40003f84070 */
[C---:B-----5:R-:W-:Y:S02]  /*d6e0*/  ISETP.GT.U32.AND P5, PT, R26.reuse, R16, PT ;  /* 0x000000101a00720c */ /* 0x060fe40003fa4070 */
[----:B---3--:R-:W-:-:S09]  /*d6f0*/  ISETP.GT.U32.AND P0, PT, R26, R15, PT ;  /* 0x0000000f1a00720c */ /* 0x008fd20003f04070 */
[--C-:B------:R-:W-:Y:S01]  /*d700*/  @!P4 IMAD.IADD R17, R17, 0x1, -R26.reuse ;  /* 0x000000011111c824 */ /* 0x100fe200078e0a1a */
[C---:B------:R-:W-:Y:S02]  /*d710*/  ISETP.GT.U32.AND P4, PT, R26.reuse, R6, PT ;  /* 0x000000061a00720c */ /* 0x040fe40003f84070 */
[----:B------:R-:W-:Y:S01]  /*d720*/  ISETP.GT.U32.AND P1, PT, R26, R14, PT ;  /* 0x0000000e1a00720c */ /* 0x000fe20003f24070 */
[--C-:B------:R-:W-:Y:S01]  /*d730*/  @!P5 IMAD.IADD R16, R16, 0x1, -R26.reuse ;  /* 0x000000011010d824 */ /* 0x100fe200078e0a1a */
[----:B------:R-:W-:Y:S01]  /*d740*/  ISETP.GT.U32.AND P5, PT, R26, R7, PT ;  /* 0x000000071a00720c */ /* 0x000fe20003fa4070 */
[--C-:B------:R-:W-:Y:S02]  /*d750*/  @!P3 IMAD.IADD R0, R0, 0x1, -R26.reuse ;  /* 0x000000010000b824 */ /* 0x100fe400078e0a1a */
[----:B------:R-:W-:Y:S01]  /*d760*/  @!P0 IMAD.IADD R15, R15, 0x1, -R26 ;  /* 0x000000010f0f8824 */ /* 0x000fe200078e0a1a */
[----:B------:R-:W-:-:S07]  /*d770*/  ISETP.GT.U32.AND P2, PT, R26, R13, PT ;  /* 0x0000000d1a00720c */ /* 0x000fce0003f44070 */
[--C-:B------:R-:W-:Y:S01]  /*d780*/  @!P1 IMAD.IADD R14, R14, 0x1, -R26.reuse ;  /* 0x000000010e0e9824 */ /* 0x100fe200078e0a1a */
[C---:B------:R-:W-:Y:S02]  /*d790*/  ISETP.GT.U32.AND P0, PT, R26.reuse, R5, PT ;  /* 0x000000051a00720c */ /* 0x040fe40003f04070 */
[----:B------:R-:W-:Y:S01]  /*d7a0*/  ISETP.GT.U32.AND P1, PT, R26, R4, PT ;  /* 0x000000041a00720c */ /* 0x000fe20003f24070 */
[--C-:B------:R-:W-:Y:S02]  /*d7b0*/  @!P4 IMAD.IADD R6, R6, 0x1, -R26.reuse ;  /* 0x000000010606c824 */ /* 0x100fe400078e0a1a */
[--C-:B------:R-:W-:Y:S01]  /*d7c0*/  @!P2 IMAD.IADD R13, R13, 0x1, -R26.reuse ;  /* 0x000000010d0da824 */ /* 0x100fe200078e0a1a */
[----:B------:R-:W-:Y:S01]  /*d7d0*/  ISETP.GT.U32.AND P2, PT, R26, R0, PT ;  /* 0x000000001a00720c */ /* 0x000fe20003f44070 */
[--C-:B------:R-:W-:Y:S01]  /*d7e0*/  @!P5 IMAD.IADD R7, R7, 0x1, -R26.reuse ;  /* 0x000000010707d824 */ /* 0x100fe200078e0a1a */
[----:B------:R0:W-:Y:S05]  /*d7f0*/  STL [R1+0x124], R6 ;  /* 0x0001240601007387 */ /* 0x0001ea0000100800 */
[----:B------:R-:W-:-:S02]  /*d800*/  @!P0 IMAD.IADD R5, R5, 0x1, -R26 ;  /* 0x0000000105058824 */ /* 0x000fc400078e0a1a */
[--C-:B------:R-:W-:Y:S01]  /*d810*/  @!P1 IMAD.IADD R4, R4, 0x1, -R26.reuse ;  /* 0x0000000104049824 */ /* 0x100fe200078e0a1a */
[----:B0-----:R-:W2:Y:S03]  /*d820*/  LDL.LU R6, [R1+0xa0] ;  /* 0x0000a00001067983 */ /* 0x001ea60000300800 */
        /* <DEDUP_REMOVED lines=9> */
[----:B----4-:R-:W4:Y:S01]  /*d8c0*/  LDL.LU R4, [R1+0x8c] ;  /* 0x00008c0001047983 */ /* 0x010f220000300800 */
[----:B------:R-:W-:-:S02]  /*d8d0*/  ISETP.GT.U32.AND P6, PT, R26, R27, PT ;  /* 0x0000001b1a00720c */ /* 0x000fc40003fc4070 */
[C---:B------:R-:W-:Y:S01]  /*d8e0*/  ISETP.GT.U32.AND P3, PT, R26.reuse, R12, PT ;  /* 0x0000000c1a00720c */ /* 0x040fe20003f64070 */
[----:B0-----:R-:W4:Y:S01]  /*d8f0*/  LDL.LU R0, [R1+0x94] ;  /* 0x0000940001007983 */ /* 0x001f220000300800 */
[----:B------:R-:W-:-:S09]  /*d900*/  ISETP.GT.U32.AND P4, PT, R26, R17, PT ;  /* 0x000000111a00720c */ /* 0x000fd20003f84070 */
[--C-:B------:R-:W-:Y:S01]  /*d910*/  @!P6 IMAD.IADD R27, R27, 0x1, -R26.reuse ;  /* 0x000000011b1be824 */ /* 0x100fe200078e0a1a */
[----:B------:R-:W-:Y:S01]  /*d920*/  ISETP.GT.U32.AND P6, PT, R26, R3, PT ;  /* 0x000000031a00720c */ /* 0x000fe20003fc4070 */
[----:B------:R-:W-:Y:S01]  /*d930*/  @!P3 IMAD.IADD R12, R12, 0x1, -R26 ;  /* 0x000000010c0cb824 */ /* 0x000fe200078e0a1a */
[C---:B------:R-:W-:Y:S02]  /*d940*/  ISETP.GT.U32.AND P5, PT, R26.reuse, R16, PT ;  /* 0x000000101a00720c */ /* 0x040fe40003fa4070 */
[C---:B------:R-:W-:Y:S02]  /*d950*/  ISETP.GT.U32.AND P3, PT, R26.reuse, R27, PT ;  /* 0x0000001b1a00720c */ /* 0x040fe40003f64070 */
[C---:B------:R-:W-:Y:S02]  /*d960*/  ISETP.GT.U32.AND P0, PT, R26.reuse, R15, PT ;  /* 0x0000000f1a00720c */ /* 0x040fe40003f04070 */
[----:B------:R-:W-:-:S05]  /*d970*/  ISETP.GT.U32.AND P1, PT, R26, R14, PT ;  /* 0x0000000e1a00720c */ /* 0x000fca0003f24070 */
[--C-:B------:R-:W-:Y:S02]  /*d980*/  @!P6 IMAD.IADD R3, R3, 0x1, -R26.reuse ;  /* 0x000000010303e824 */ /* 0x100fe400078e0a1a */
[--C-:B------:R-:W-:Y:S01]  /*d990*/  @!P4 IMAD.IADD R17, R17, 0x1, -R26.reuse ;  /* 0x000000011111c824 */ /* 0x100fe200078e0a1a */
[C---:B------:R-:W-:Y:S02]  /*d9a0*/  ISETP.GT.U32.AND P4, PT, R26.reuse, R29, PT ;  /* 0x0000001d1a00720c */ /* 0x040fe40003f84070 */
[----:B------:R-:W-:Y:S01]  /*d9b0*/  ISETP.GT.U32.AND P6, PT, R26, R3, PT ;  /* 0x000000031a00720c */ /* 0x000fe20003fc4070 */
[--C-:B------:R-:W-:Y:S01]  /*d9c0*/  @!P5 IMAD.IADD R16, R16, 0x1, -R26.reuse ;  /* 0x000000011010d824 */ /* 0x100fe200078e0a1a */
[C---:B------:R-:W-:Y:S01]  /*d9d0*/  ISETP.GT.U32.AND P5, PT, R26.reuse, R11, PT ;  /* 0x0000000b1a00720c */ /* 0x040fe20003fa4070 */
[--C-:B------:R-:W-:Y:S02]  /*d9e0*/  @!P3 IMAD.IADD R27, R27, 0x1, -R26.reuse ;  /* 0x000000011b1bb824 */ /* 0x100fe400078e0a1a */
[----:B------:R-:W-:Y:S01]  /*d9f0*/  @!P0 IMAD.IADD R15, R15, 0x1, -R26 ;  /* 0x000000010f0f8824 */ /* 0x000fe200078e0a1a */
[----:B------:R-:W-:-:S02]  /*da00*/  ISETP.GT.U32.AND P0, PT, R26, R10, PT ;  /* 0x0000000a1a00720c */ /* 0x000fc40003f04070 */
[----:B------:R-:W-:Y:S01]  /*da10*/  ISETP.GT.U32.AND P2, PT, R26, R13, PT ;  /* 0x0000000d1a00720c */ /* 0x000fe20003f44070 */
[----:B------:R0:W-:Y:S01]  /*da20*/  STL [R1+0x108], R27 ;  /* 0x0001081b01007387 */ /* 0x0001e20000100800 */
[--C-:B------:R-:W-:Y:S01]  /*da30*/  @!P1 IMAD.IADD R14, R14, 0x1, -R26.reuse ;  /* 0x000000010e0e9824 */ /* 0x100fe200078e0a1a */
[----:B------:R-:W-:Y:S02]  /*da40*/  ISETP.GT.U32.AND P1, PT, R26, R9, PT ;  /* 0x000000091a00720c */ /* 0x000fe40003f24070 */
[--C-:B------:R-:W-:Y:S01]  /*da50*/  @!P6 IMAD.IADD R3, R3, 0x1, -R26.reuse ;  /* 0x000000010303e824 */ /* 0x100fe200078e0a1a */
[----:B0-----:R-:W4:Y:S01]  /*da60*/  LDL.LU R27, [R1+0x98] ;  /* 0x00009800011b7983 */ /* 0x001f220000300800 */
[--C-:B------:R-:W-:Y:S02]  /*da70*/  @!P4 IMAD.IADD R29, R29, 0x1, -R26.reuse ;  /* 0x000000011d1dc824 */ /* 0x100fe400078e0a1a */
[--C-:B------:R-:W-:Y:S02]  /*da80*/  @!P5 IMAD.IADD R11, R11, 0x1, -R26.reuse ;  /* 0x000000010b0bd824 */ /* 0x100fe400078e0a1a */
[--C-:B------:R-:W-:Y:S01]  /*da90*/  @!P0 IMAD.IADD R10, R10, 0x1, -R26.reuse ;  /* 0x000000010a0a8824 */ /* 0x100fe200078e0a1a */
[C---:B------:R-:W-:Y:S01]  /*daa0*/  ISETP.GT.U32.AND P3, PT, R26.reuse, R12, PT ;  /* 0x0000000c1a00720c */ /* 0x040fe20003f64070 */
[----:B------:R-:W-:Y:S01]  /*dab0*/  @!P2 IMAD.IADD R13, R13, 0x1, -R26 ;  /* 0x000000010d0da824 */ /* 0x000fe200078e0a1a */
[----:B------:R-:W-:-:S02]  /*dac0*/  ISETP.GT.U32.AND P2, PT, R26, R8, PT ;  /* 0x000000081a00720c */ /* 0x000fc40003f44070 */
[--C-:B------:R-:W-:Y:S01]  /*dad0*/  @!P1 IMAD.IADD R9, R9, 0x1, -R26.reuse ;  /* 0x0000000109099824 */ /* 0x100fe200078e0a1a */
[----:B------:R0:W-:Y:S04]  /*dae0*/  STL [R1+0xfc], R17 ;  /* 0x0000fc1101007387 */ /* 0x0001e80000100800 */
[----:B------:R1:W-:Y:S04]  /*daf0*/  STL [R1+0xec], R16 ;  /* 0x0000ec1001007387 */ /* 0x0003e80000100800 */
[----:B------:R0:W-:Y:S01]  /*db00*/  STL [R1+0xdc], R15 ;  /* 0x0000dc0f01007387 */ /* 0x0001e20000100800 */
[----:B------:R-:W-:-:S02]  /*db10*/  @!P3 IMAD.IADD R12, R12, 0x1, -R26 ;  /* 0x000000010c0cb824 */ /* 0x000fc400078e0a1a */
[----:B------:R-:W-:Y:S01]  /*db20*/  @!P2 IMAD.IADD R8, R8, 0x1, -R26 ;  /* 0x000000010808a824 */ /* 0x000fe200078e0a1a */
[----:B------:R-:W-:Y:S04]  /*db30*/  STL [R1+0xe4], R14 ;  /* 0x0000e40e01007387 */ /* 0x000fe80000100800 */
[----:B------:R-:W-:Y:S04]  /*db40*/  STL [R1+0xe8], R13 ;  /* 0x0000e80d01007387 */ /* 0x000fe80000100800 */
[----:B------:R-:W4:Y:S04]  /*db50*/  LDL.LU R18, [R1+0x90] ;  /* 0x0000900001127983 */ /* 0x000f280000300800 */
[----:B------:R-:W-:Y:S04]  /*db60*/  STL [R1+0xe0], R12 ;  /* 0x0000e00c01007387 */ /* 0x000fe80000100800 */
[----:B0-----:R-:W4:Y:S04]  /*db70*/  LDL.LU R17, [R1+0x88] ;  /* 0x0000880001117983 */ /* 0x001f280000300800 */
[----:B-1----:R-:W4:Y:S04]  /*db80*/  LDL.LU R16, [R1+0x78] ;  /* 0x0000780001107983 */ /* 0x002f280000300800 */
[----:B------:R0:W-:Y:S04]  /*db90*/  STL [R1+0xd0], R3 ;  /* 0x0000d00301007387 */ /* 0x0001e80000100800 */
[----:B------:R-:W4:Y:S04]  /*dba0*/  LDL.LU R15, [R1+0x80] ;  /* 0x00008000010f7983 */ /* 0x000f280000300800 */
[----:B0-----:R-:W4:Y:S04]  /*dbb0*/  LDL R3, [R1+0x10f8] ;  /* 0x0010f80001037983 */ /* 0x001f280000100800 */
[----:B------:R-:W4:Y:S01]  /*dbc0*/  LDL.LU R14, [R1+0x84] ;  /* 0x00008400010e7983 */ /* 0x000f220000300800 */
[----:B---3--:R-:W-:-:S02]  /*dbd0*/  ISETP.GT.U32.AND P6, PT, R26, R20, PT ;  /* 0x000000141a00720c */ /* 0x008fc40003fc4070 */
[C---:B-----5:R-:W-:Y:S02]  /*dbe0*/  ISETP.GT.U32.AND P4, PT, R26.reuse, R19, PT ;  /* 0x000000131a00720c */ /* 0x060fe40003f84070 */
[C---:B--2---:R-:W-:Y:S02]  /*dbf0*/  ISETP.GT.U32.AND P5, PT, R26.reuse, R7, PT ;  /* 0x000000071a00720c */ /* 0x044fe40003fa4070 */
[----:B------:R-:W-:-:S07]  /*dc00*/  ISETP.GT.U32.AND P0, PT, R26, R5, PT ;  /* 0x000000051a00720c */ /* 0x000fce0003f04070 */
[--C-:B------:R-:W-:Y:S01]  /*dc10*/  @!P6 IMAD.IADD R20, R20, 0x1, -R26.reuse ;  /* 0x000000011414e824 */ /* 0x100fe200078e0a1a */
[C---:B------:R-:W-:Y:S02]  /*dc20*/  ISETP.GT.U32.AND P6, PT, R26.reuse, R29, PT ;  /* 0x0000001d1a00720c */ /* 0x040fe40003fc4070 */
[C---:B----4-:R-:W-:Y:S01]  /*dc30*/  ISETP.GT.U32.AND P1, PT, R26.reuse, R4, PT ;  /* 0x000000041a00720c */ /* 0x050fe20003f24070 */
[--C-:B------:R-:W-:Y:S01]  /*dc40*/  @!P4 IMAD.IADD R19, R19, 0x1, -R26.reuse ;  /* 0x000000011313c824 */ /* 0x100fe200078e0a1a */
[C---:B------:R-:W-:Y:S01]  /*dc50*/  ISETP.GT.U32.AND P4, PT, R26.reuse, R11, PT ;  /* 0x0000000b1a00720c */ /* 0x040fe20003f84070 */
[--C-:B------:R-:W-:Y:S01]  /*dc60*/  @!P5 IMAD.IADD R7, R7, 0x1, -R26.reuse ;  /* 0x000000010707d824 */ /* 0x100fe200078e0a1a */
[C---:B------:R-:W-:Y:S01]  /*dc70*/  ISETP.GT.U32.AND P5, PT, R26.reuse, R10, PT ;  /* 0x0000000a1a00720c */ /* 0x040fe20003fa4070 */
        /* <DEDUP_REMOVED lines=9> */
[----:B0-----:R-:W2:Y:S04]  /*dd10*/  LDL.LU R29, [R1+0x7c] ;  /* 0x00007c00011d7983 */ /* 0x001ea80000300800 */
[----:B------:R0:W-:Y:S04]  /*dd20*/  STL [R1+0xc8], R11 ;  /* 0x0000c80b01007387 */ /* 0x0001e80000100800 */
[----:B------:R-:W3:Y:S04]  /*dd30*/  LDL.LU R13, [R1+0x74] ;  /* 0x00007400010d7983 */ /* 0x000ee80000300800 */
[----:B------:R1:W-:Y:S01]  /*dd40*/  STL [R1+0xcc], R10 ;  /* 0x0000cc0a01007387 */ /* 0x0003e20000100800 */
[----:B------:R-:W-:-:S03]  /*dd50*/  @!P1 IMAD.IADD R8, R8, 0x1, -R26 ;  /* 0x0000000108089824 */ /* 0x000fc600078e0a1a */
[----:B------:R4:W-:Y:S04]  /*dd60*/  STL [R1+0xc4], R9 ;  /* 0x0000c40901007387 */ /* 0x0009e80000100800 */
[----:B------:R-:W5:Y:S04]  /*dd70*/  LDL.LU R12, [R1+0x64] ;  /* 0x00006400010c7983 */ /* 0x000f680000300800 */
[----:B0-----:R-:W2:Y:S04]  /*dd80*/  LDL.LU R11, [R1+0x6c] ;  /* 0x00006c00010b7983 */ /* 0x001ea80000300800 */
[----:B------:R0:W-:Y:S04]  /*dd90*/  STL [R1+0xb0], R8 ;  /* 0x0000b00801007387 */ /* 0x0001e80000100800 */
[----:B-1----:R-:W2:Y:S04]  /*dda0*/  LDL.LU R10, [R1+0x70] ;  /* 0x00007000010a7983 */ /* 0x002ea80000300800 */
[----:B----4-:R-:W4:Y:S01]  /*ddb0*/  LDL.LU R9, [R1+0x68] ;  /* 0x0000680001097983 */ /* 0x010f220000300800 */
[----:B------:R-:W-:-:S02]  /*ddc0*/  ISETP.GT.U32.AND P3, PT, R26, R6, PT ;  /* 0x000000061a00720c */ /* 0x000fc40003f64070 */
[----:B------:R-:W-:Y:S01]  /*ddd0*/  ISETP.GT.U32.AND P2, PT, R26, R0, PT ;  /* 0x000000001a00720c */ /* 0x000fe20003f44070 */
[----:B0-----:R-:W4:Y:S10]  /*dde0*/  LDL.LU R8, [R1+0x60] ;  /* 0x0000600001087983 */ /* 0x001f340000300800 */
[--C-:B------:R-:W-:Y:S01]  /*ddf0*/  @!P3 IMAD.IADD R6, R6, 0x1, -R26.reuse ;  /* 0x000000010606b824 */ /* 0x100fe200078e0a1a */
[----:B------:R-:W-:Y:S01]  /*de00*/  ISETP.GT.U32.AND P3, PT, R26, R27, PT ;  /* 0x0000001b1a00720c */ /* 0x000fe20003f64070 */
[----:B------:R-:W-:-:S03]  /*de10*/  @!P2 IMAD.IADD R0, R0, 0x1, -R26 ;  /* 0x000000010000a824 */ /* 0x000fc600078e0a1a */
[C---:B------:R-:W-:Y:S02]  /*de20*/  ISETP.GT.U32.AND P2, PT, R26.reuse, R6, PT ;  /* 0x000000061a00720c */ /* 0x040fe40003f44070 */
[----:B------:R-:W-:-:S07]  /*de30*/  ISETP.GT.U32.AND P4, PT, R26, R19, PT ;  /* 0x000000131a00720c */ /* 0x000fce0003f84070 */
[--C-:B------:R-:W-:Y:S01]  /*de40*/  @!P3 IMAD.IADD R27, R27, 0x1, -R26.reuse ;  /* 0x000000011b1bb824 */ /* 0x100fe200078e0a1a */
[C---:B------:R-:W-:Y:S02]  /*de50*/  ISETP.GT.U32.AND P3, PT, R26.reuse, R20, PT ;  /* 0x000000141a00720c */ /* 0x040fe40003f64070 */
[----:B------:R-:W-:Y:S01]  /*de60*/  ISETP.GT.U32.AND P5, PT, R26, R7, PT ;  /* 0x000000071a00720c */ /* 0x000fe20003fa4070 */
[--C-:B------:R-:W-:Y:S01]  /*de70*/  @!P2 IMAD.IADD R6, R6, 0x1, -R26.reuse ;  /* 0x000000010606a824 */ /* 0x100fe200078e0a1a */
[C---:B------:R-:W-:Y:S02]  /*de80*/  ISETP.GT.U32.AND P0, PT, R26.reuse, R5, PT ;  /* 0x000000051a00720c */ /* 0x040fe40003f04070 */
[C---:B------:R-:W-:Y:S01]  /*de90*/  ISETP.GT.U32.AND P2, PT, R26.reuse, R27, PT ;  /* 0x0000001b1a00720c */ /* 0x040fe20003f44070 */
[----:B------:R-:W-:Y:S01]  /*dea0*/  @!P4 IMAD.IADD R19, R19, 0x1, -R26 ;  /* 0x000000011313c824 */ /* 0x000fe200078e0a1a */
[----:B------:R-:W-:-:S05]  /*deb0*/  ISETP.GT.U32.AND P4, PT, R26, R17, PT ;  /* 0x000000111a00720c */ /* 0x000fca0003f84070 */
[--C-:B------:R-:W-:Y:S01]  /*dec0*/  @!P3 IMAD.IADD R20, R20, 0x1, -R26.reuse ;  /* 0x000000011414b824 */ /* 0x100fe200078e0a1a */
[C---:B------:R-:W-:Y:S01]  /*ded0*/  ISETP.GT.U32.AND P3, PT, R26.reuse, R18, PT ;  /* 0x000000121a00720c */ /* 0x040fe20003f64070 */
[--C-:B------:R-:W-:Y:S01]  /*dee0*/  @!P5 IMAD.IADD R7, R7, 0x1, -R26.reuse ;  /* 0x000000010707d824 */ /* 0x100fe200078e0a1a */
[C---:B------:R-:W-:Y:S01]  /*def0*/  ISETP.GT.U32.AND P1, PT, R26.reuse, R4, PT ;  /* 0x000000041a00720c */ /* 0x040fe20003f24070 */
[--C-:B------:R-:W-:Y:S01]  /*df00*/  @!P0 IMAD.IADD R5, R5, 0x1, -R26.reuse ;  /* 0x0000000105058824 */ /* 0x100fe200078e0a1a */
[C---:B------:R-:W-:Y:S01]  /*df10*/  ISETP.GT.U32.AND P5, PT, R26.reuse, R16, PT ;  /* 0x000000101a00720c */ /* 0x040fe20003fa4070 */
[--C-:B------:R-:W-:Y:S01]  /*df20*/  @!P2 IMAD.IADD R27, R27, 0x1, -R26.reuse ;  /* 0x000000011b1ba824 */ /* 0x100fe200078e0a1a */
[C---:B------:R-:W-:Y:S01]  /*df30*/  ISETP.GT.U32.AND P0, PT, R26.reuse, R15, PT ;  /* 0x0000000f1a00720c */ /* 0x040fe20003f04070 */
[----:B------:R0:W-:Y:S01]  /*df40*/  STL [R1+0xa0], R6 ;  /* 0x0000a00601007387 */ /* 0x0001e20000100800 */
[----:B------:R-:W-:Y:S01]  /*df50*/  ISETP.GT.U32.AND P6, PT, R26, R0, PT ;  /* 0x000000001a00720c */ /* 0x000fe20003fc4070 */
[----:B------:R-:W-:-:S04]  /*df60*/  @!P4 IMAD.IADD R17, R17, 0x1, -R26 ;  /* 0x000000011111c824 */ /* 0x000fc800078e0a1a */
[--C-:B------:R-:W-:Y:S01]  /*df70*/  @!P3 IMAD.IADD R18, R18, 0x1, -R26.reuse ;  /* 0x000000011212b824 */ /* 0x100fe200078e0a1a */
[----:B0-----:R-:W4:Y:S01]  /*df80*/  LDL.LU R6, [R1+0x58] ;  /* 0x0000580001067983 */ /* 0x001f220000300800 */
[--C-:B------:R-:W-:Y:S01]  /*df90*/  @!P1 IMAD.IADD R4, R4, 0x1, -R26.reuse ;  /* 0x0000000104049824 */ /* 0x100fe200078e0a1a */
[----:B------:R-:W-:Y:S01]  /*dfa0*/  ISETP.GT.U32.AND P1, PT, R26, R14, PT ;  /* 0x0000000e1a00720c */ /* 0x000fe20003f24070 */
[--C-:B------:R-:W-:Y:S02]  /*dfb0*/  @!P5 IMAD.IADD R16, R16, 0x1, -R26.reuse ;  /* 0x000000011010d824 */ /* 0x100fe400078e0a1a */
[--C-:B------:R-:W-:Y:S01]  /*dfc0*/  @!P0 IMAD.IADD R15, R15, 0x1, -R26.reuse ;  /* 0x000000010f0f8824 */ /* 0x100fe200078e0a1a */
[----:B------:R-:W-:Y:S01]  /*dfd0*/  STL [R1+0xa8], R20 ;  /* 0x0000a81401007387 */ /* 0x000fe20000100800 */
[----:B------:R-:W-:-:S03]  /*dfe0*/  @!P6 IMAD.IADD R0, R0, 0x1, -R26 ;  /* 0x000000010000e824 */ /* 0x000fc600078e0a1a */
[----:B------:R-:W-:Y:S04]  /*dff0*/  STL [R1+0xac], R19 ;  /* 0x0000ac1301007387 */ /* 0x000fe80000100800 */
[----:B------:R-:W-:Y:S04]  /*e000*/  STL [R1+0xa4], R7 ;  /* 0x0000a40701007387 */ /* 0x000fe80000100800 */
[----:B------:R-:W-:Y:S04]  /*e010*/  STL [R1+0x9c], R5 ;  /* 0x00009c0501007387 */ /* 0x000fe80000100800 */
[----:B------:R0:W-:Y:S01]  /*e020*/  STL [R1+0x8c], R4 ;  /* 0x00008c0401007387 */ /* 0x0001e20000100800 */
[----:B------:R-:W-:-:S03]  /*e030*/  @!P1 IMAD.IADD R14, R14, 0x1, -R26 ;  /* 0x000000010e0e9824 */ /* 0x000fc600078e0a1a */
[----:B0-----:R-:W4:Y:S04]  /*e040*/  LDL.LU R4, [R1+0x50] ;  /* 0x0000500001047983 */ /* 0x001f280000300800 */
[----:B------:R-:W-:Y:S04]  /*e050*/  STL [R1+0x94], R0 ;  /* 0x0000940001007387 */ /* 0x000fe80000100800 */
        /* <DEDUP_REMOVED lines=10> */
[C---:B------:R-:W-:Y:S02]  /*e100*/  ISETP.GT.U32.AND P2, PT, R26.reuse, R18, PT ;  /* 0x000000121a00720c */ /* 0x040fe40003f44070 */
[----:B------:R-:W-:Y:S01]  /*e110*/  ISETP.GT.U32.AND P5, PT, R26, R10, PT ;  /* 0x0000000a1a00720c */ /* 0x000fe20003fa4070 */
[--C-:B------:R-:W-:Y:S01]  /*e120*/  @!P3 IMAD.IADD R12, R12, 0x1, -R26.reuse ;  /* 0x000000010c0cb824 */ /* 0x100fe200078e0a1a */
[C---:B----4-:R-:W-:Y:S02]  /*e130*/  ISETP.GT.U32.AND P0, PT, R26.reuse, R9, PT ;  /* 0x000000091a00720c */ /* 0x050fe40003f04070 */
[C---:B------:R-:W-:Y:S01]  /*e140*/  ISETP.GT.U32.AND P3, PT, R26.reuse, R17, PT ;  /* 0x000000111a00720c */ /* 0x040fe20003f64070 */
[----:B------:R-:W-:Y:S01]  /*e150*/  @!P4 IMAD.IADD R11, R11, 0x1, -R26 ;  /* 0x000000010b0bc824 */ /* 0x000fe200078e0a1a */
[----:B------:R-:W-:-:S05]  /*e160*/  ISETP.GT.U32.AND P4, PT, R26, R16, PT ;  /* 0x000000101a00720c */ /* 0x000fca0003f84070 */
[--C-:B------:R-:W-:Y:S02]  /*e170*/  @!P2 IMAD.IADD R18, R18, 0x1, -R26.reuse ;  /* 0x000000011212a824 */ /* 0x100fe400078e0a1a */
[--C-:B------:R-:W-:Y:S01]  /*e180*/  @!P5 IMAD.IADD R10, R10, 0x1, -R26.reuse ;  /* 0x000000010a0ad824 */ /* 0x100fe200078e0a1a */
[C---:B------:R-:W-:Y:S01]  /*e190*/  ISETP.GT.U32.AND P5, PT, R26.reuse, R15, PT ;  /* 0x0000000f1a00720c */ /* 0x040fe20003fa4070 */
[--C-:B------:R-:W-:Y:S01]  /*e1a0*/  @!P0 IMAD.IADD R9, R9, 0x1, -R26.reuse ;  /* 0x0000000109098824 */ /* 0x100fe200078e0a1a */
[----:B------:R-:W-:Y:S01]  /*e1b0*/  ISETP.GT.U32.AND P0, PT, R26, R14, PT ;  /* 0x0000000e1a00720c */ /* 0x000fe20003f04070 */
[--C-:B------:R-:W-:Y:S01]  /*e1c0*/  @!P3 IMAD.IADD R17, R17, 0x1, -R26.reuse ;  /* 0x000000011111b824 */ /* 0x100fe200078e0a1a */
[----:B------:R0:W-:Y:S01]  /*e1d0*/  STL [R1+0x90], R18 ;  /* 0x0000901201007387 */ /* 0x0001e20000100800 */
[----:B------:R-:W-:-:S03]  /*e1e0*/  @!P4 IMAD.IADD R16, R16, 0x1, -R26 ;  /* 0x000000011010c824 */ /* 0x000fc600078e0a1a */
[----:B0-----:R-:W2:Y:S05]  /*e1f0*/  LDL.LU R18, [R1+0x150] ;  /* 0x0001500001127983 */ /* 0x001eaa0000300800 */
[--C-:B------:R-:W-:Y:S01]  /*e200*/  @!P5 IMAD.IADD R15, R15, 0x1, -R26.reuse ;  /* 0x000000010f0fd824 */ /* 0x100fe200078e0a1a */
[----:B------:R0:W-:Y:S01]  /*e210*/  STL [R1+0x88], R17 ;  /* 0x0000881101007387 */ /* 0x0001e20000100800 */
[----:B------:R-:W-:-:S03]  /*e220*/  @!P0 IMAD.IADD R14, R14, 0x1, -R26 ;  /* 0x000000010e0e8824 */ /* 0x000fc600078e0a1a */
[----:B0-----:R-:W3:Y:S04]  /*e230*/  LDL.LU R17, [R1+0x138] ;  /* 0x0001380001117983 */ /* 0x001ee80000300800 */
[----:B------:R0:W-:Y:S04]  /*e240*/  STL [R1+0x78], R16 ;  /* 0x0000781001007387 */ /* 0x0001e80000100800 */
[----:B0-----:R-:W4:Y:S04]  /*e250*/  LDL.LU R16, [R1+0x130] ;  /* 0x0001300001107983 */ /* 0x001f280000300800 */
[----:B------:R0:W-:Y:S04]  /*e260*/  STL [R1+0x80], R15 ;  /* 0x0000800f01007387 */ /* 0x0001e80000100800 */
[----:B0-----:R-:W5:Y:S04]  /*e270*/  LDL.LU R15, [R1+0x110] ;  /* 0x00011000010f7983 */ /* 0x001f680000300800 */
[----:B------:R0:W-:Y:S04]  /*e280*/  STL [R1+0x84], R14 ;  /* 0x0000840e01007387 */ /* 0x0001e80000100800 */
[----:B0-----:R-:W5:Y:S01]  /*e290*/  LDL.LU R14, [R1+0x118] ;  /* 0x00011800010e7983 */ /* 0x001f620000300800 */
[----:B------:R-:W-:-:S02]  /*e2a0*/  ISETP.GT.U32.AND P6, PT, R26, R29, PT ;  /* 0x0000001d1a00720c */ /* 0x000fc40003fc4070 */
[C---:B------:R-:W-:Y:S02]  /*e2b0*/  ISETP.GT.U32.AND P1, PT, R26.reuse, R8, PT ;  /* 0x000000081a00720c */ /* 0x040fe40003f24070 */
[----:B------:R-:W-:-:S09]  /*e2c0*/  ISETP.GT.U32.AND P2, PT, R26, R13, PT ;  /* 0x0000000d1a00720c */ /* 0x000fd20003f44070 */
[--C-:B------:R-:W-:Y:S01]  /*e2d0*/  @!P6 IMAD.IADD R29, R29, 0x1, -R26.reuse ;  /* 0x000000011d1de824 */ /* 0x100fe200078e0a1a */
[----:B------:R-:W-:Y:S01]  /*e2e0*/  ISETP.GT.U32.AND P6, PT, R26, R6, PT ;  /* 0x000000061a00720c */ /* 0x000fe20003fc4070 */
[----:B------:R-:W-:Y:S01]  /*e2f0*/  @!P1 IMAD.IADD R8, R8, 0x1, -R26 ;  /* 0x0000000108089824 */ /* 0x000fe200078e0a1a */
[C---:B------:R-:W-:Y:S02]  /*e300*/  ISETP.GT.U32.AND P3, PT, R26.reuse, R12, PT ;  /* 0x0000000c1a00720c */ /* 0x040fe40003f64070 */
[C---:B------:R-:W-:Y:S02]  /*e310*/  ISETP.GT.U32.AND P1, PT, R26.reuse, R29, PT ;  /* 0x0000001d1a00720c */ /* 0x040fe40003f24070 */
[C---:B------:R-:W-:Y:S02]  /*e320*/  ISETP.GT.U32.AND P4, PT, R26.reuse, R11, PT ;  /* 0x0000000b1a00720c */ /* 0x040fe40003f84070 */
[C---:B------:R-:W-:Y:S02]  /*e330*/  ISETP.GT.U32.AND P5, PT, R26.reuse, R10, PT ;  /* 0x0000000a1a00720c */ /* 0x040fe40003fa4070 */
[----:B------:R-:W-:-:S03]  /*e340*/  ISETP.GT.U32.AND P0, PT, R26, R9, PT ;  /* 0x000000091a00720c */ /* 0x000fc60003f04070 */
[--C-:B------:R-:W-:Y:S02]  /*e350*/  @!P6 IMAD.IADD R6, R6, 0x1, -R26.reuse ;  /* 0x000000010606e824 */ /* 0x100fe400078e0a1a */
[--C-:B------:R-:W-:Y:S01]  /*e360*/  @!P2 IMAD.IADD R13, R13, 0x1, -R26.reuse ;  /* 0x000000010d0da824 */ /* 0x100fe200078e0a1a */
[C---:B------:R-:W-:Y:S02]  /*e370*/  ISETP.GT.U32.AND P2, PT, R26.reuse, R27, PT ;  /* 0x0000001b1a00720c */ /* 0x040fe40003f44070 */
[----:B------:R-:W-:Y:S01]  /*e380*/  ISETP.GT.U32.AND P6, PT, R26, R6, PT ;  /* 0x000000061a00720c */ /* 0x000fe20003fc4070 */
[--C-:B------:R-:W-:Y:S02]  /*e390*/  @!P1 IMAD.IADD R29, R29, 0x1, -R26.reuse ;  /* 0x000000011d1d9824 */ /* 0x100fe400078e0a1a */
[--C-:B------:R-:W-:Y:S01]  /*e3a0*/  @!P3 IMAD.IADD R12, R12, 0x1, -R26.reuse ;  /* 0x000000010c0cb824 */ /* 0x100fe200078e0a1a */
[C---:B------:R-:W-:Y:S01]  /*e3b0*/  ISETP.GT.U32.AND P3, PT, R26.reuse, R0, PT ;  /* 0x000000001a00720c */ /* 0x040fe20003f64070 */
[--C-:B------:R-:W-:Y:S01]  /*e3c0*/  @!P4 IMAD.IADD R11, R11, 0x1, -R26.reuse ;  /* 0x000000010b0bc824 */ /* 0x100fe200078e0a1a */
[----:B------:R0:W-:Y:S01]  /*e3d0*/  STL [R1+0x7c], R29 ;  /* 0x00007c1d01007387 */ /* 0x0001e20000100800 */
[----:B------:R-:W-:Y:S01]  /*e3e0*/  ISETP.GT.U32.AND P1, PT, R26, R8, PT ;  /* 0x000000081a00720c */ /* 0x000fe20003f24070 */
[--C-:B------:R-:W-:Y:S01]  /*e3f0*/  @!P5 IMAD.IADD R10, R10, 0x1, -R26.reuse ;  /* 0x000000010a0ad824 */ /* 0x100fe200078e0a1a */
[C---:B------:R-:W-:Y:S01]  /*e400*/  ISETP.GT.U32.AND P4, PT, R26.reuse, R5, PT ;  /* 0x000000051a00720c */ /* 0x040fe20003f84070 */
[--C-:B------:R-:W-:Y:S01]  /*e410*/  @!P0 IMAD.IADD R9, R9, 0x1, -R26.reuse ;  /* 0x0000000109098824 */ /* 0x100fe200078e0a1a */
[C---:B------:R-:W-:Y:S01]  /*e420*/  ISETP.GT.U32.AND P5, PT, R26.reuse, R7, PT ;  /* 0x000000071a00720c */ /* 0x040fe20003fa4070 */
[----:B0-----:R-:W5:Y:S01]  /*e430*/  LDL.LU R29, [R1+0x100] ;  /* 0x00010000011d7983 */ /* 0x001f620000300800 */
[----:B------:R-:W-:Y:S01]  /*e440*/  ISETP.GT.U32.AND P0, PT, R26, R20, PT ;  /* 0x000000141a00720c */ /* 0x000fe20003f04070 */
[----:B------:R-:W-:-:S02]  /*e450*/  @!P6 IMAD.IADD R6, R6, 0x1, -R26 ;  /* 0x000000010606e824 */ /* 0x000fc400078e0a1a */
[--C-:B------:R-:W-:Y:S02]  /*e460*/  @!P2 IMAD.IADD R27, R27, 0x1, -R26.reuse ;  /* 0x000000011b1ba824 */ /* 0x100fe400078e0a1a */
[--C-:B------:R-:W-:Y:S02]  /*e470*/  @!P3 IMAD.IADD R0, R0, 0x1, -R26.reuse ;  /* 0x000000010000b824 */ /* 0x100fe400078e0a1a */
[--C-:B------:R-:W-:Y:S01]  /*e480*/  @!P1 IMAD.IADD R8, R8, 0x1, -R26.reuse ;  /* 0x0000000108089824 */ /* 0x100fe200078e0a1a */
[C---:B------:R-:W-:Y:S01]  /*e490*/  ISETP.GT.U32.AND P1, PT, R26.reuse, R28, PT ;  /* 0x0000001c1a00720c */ /* 0x040fe20003f24070 */
[--C-:B------:R-:W-:Y:S01]  /*e4a0*/  @!P4 IMAD.IADD R5, R5, 0x1, -R26.reuse ;  /* 0x000000010505c824 */ /* 0x100fe200078e0a1a */
[----:B------:R-:W-:Y:S01]  /*e4b0*/  ISETP.GT.U32.AND P4, PT, R26, R2, PT ;  /* 0x000000021a00720c */ /* 0x000fe20003f84070 */
[--C-:B------:R-:W-:Y:S02]  /*e4c0*/  @!P5 IMAD.IADD R7, R7, 0x1, -R26.reuse ;  /* 0x000000010707d824 */ /* 0x100fe400078e0a1a */
[----:B------:R-:W-:Y:S01]  /*e4d0*/  @!P0 IMAD.IADD R20, R20, 0x1, -R26 ;  /* 0x0000000114148824 */ /* 0x000fe200078e0a1a */
[----:B------:R0:W-:Y:S01]  /*e4e0*/  STL [R1+0x74], R13 ;  /* 0x0000740d01007387 */ /* 0x0001e20000100800 */
[----:B------:R-:W-:-:S03]  /*e4f0*/  IMAD.HI.U32 R24, R25, R23, RZ ;  /* 0x0000001719187227 */ /* 0x000fc600078e00ff */
[----:B------:R1:W-:Y:S01]  /*e500*/  STL [R1+0x64], R12 ;  /* 0x0000640c01007387 */ /* 0x0003e20000100800 */
[----:B------:R-:W-:-:S03]  /*e510*/  IMAD.MOV R24, RZ, RZ, -R24 ;  /* 0x000000ffff187224 */ /* 0x000fc600078e0a18 */
[----:B------:R0:W-:Y:S01]  /*e520*/  STL [R1+0x6c], R11 ;  /* 0x00006c0b01007387 */ /* 0x0001e20000100800 */
[--C-:B------:R-:W-:Y:S02]  /*e530*/  @!P1 IMAD.IADD R28, R28, 0x1, -R26.reuse ;  /* 0x000000011c1c9824 */ /* 0x100fe400078e0a1a */
[----:B------:R-:W-:Y:S01]  /*e540*/  @!P4 IMAD.IADD R2, R2, 0x1, -R26 ;  /* 0x000000010202c824 */ /* 0x000fe200078e0a1a */
[----:B------:R1:W-:Y:S01]  /*e550*/  STL [R1+0x70], R10 ;  /* 0x0000700a01007387 */ /* 0x0003e20000100800 */
[----:B------:R-:W-:-:S03]  /*e560*/  ISETP.GT.U32.AND P4, PT, R26, R7, PT ;  /* 0x000000071a00720c */ /* 0x000fc60003f84070 */
[----:B------:R1:W-:Y:S01]  /*e570*/  STL [R1+0x68], R9 ;  /* 0x0000680901007387 */ /* 0x0003e20000100800 */
[----:B------:R-:W-:-:S03]  /*e580*/  IMAD R23, R26, R24, R23 ;  /* 0x000000181a177224 */ /* 0x000fc600078e0217 */
[----:B0-----:R-:W5:Y:S01]  /*e590*/  LDL.LU R13, [R1+0xf0] ;  /* 0x0000f000010d7983 */ /* 0x001f620000300800 */
[----:B------:R-:W-:-:S03]  /*e5a0*/  IABS R24, R3 ;  /* 0x0000000300187213 */ /* 0x000fc60000000000 */
[----:B------:R0:W-:Y:S04]  /*e5b0*/  STL [R1+0x60], R8 ;  /* 0x0000600801007387 */ /* 0x0001e80000100800 */
[----:B-1----:R-:W5:Y:S04]  /*e5c0*/  LDL.LU R12, [R1+0xbc] ;  /* 0x0000bc00010c7983 */ /* 0x002f680000300800 */
[----:B------:R-:W5:Y:S01]  /*e5d0*/  LDL.LU R11, [R1+0xd4] ;  /* 0x0000d400010b7983 */ /* 0x000f620000300800 */
[----:B------:R-:W-:-:S03]  /*e5e0*/  IMAD.HI.U32 R4, R4, R24, RZ ;  /* 0x0000001804047227 */ /* 0x000fc600078e00ff */
[----:B------:R-:W-:Y:S04]  /*e5f0*/  STL [R1+0x58], R6 ;  /* 0x0000580601007387 */ /* 0x000fe80000100800 */
[----:B------:R-:W5:Y:S04]  /*e600*/  LDL.LU R10, [R1+0xd8] ;  /* 0x0000d800010a7983 */ /* 0x000f680000300800 */
[----:B------:R-:W5:Y:S04]  /*e610*/  LDL.LU R9, [R1+0xc0] ;  /* 0x0000c00001097983 */ /* 0x000f680000300800 */
[----:B0-----:R-:W5:Y:S01]  /*e620*/  LDL.LU R8, [R1+0xb8] ;  /* 0x0000b80001087983 */ /* 0x001f620000300800 */
[----:B------:R-:W-:-:S02]  /*e630*/  IMAD.MOV R19, RZ, RZ, -R4 ;  /* 0x000000ffff137224 */ /* 0x000fc400078e0a04 */
[----:B------:R-:W-:Y:S01]  /*e640*/  @!P4 IMAD.IADD R7, R7, 0x1, -R26 ;  /* 0x000000010707c824 */ /* 0x000fe200078e0a1a */
[C---:B--2---:R-:W-:Y:S02]  /*e650*/  ISETP.GT.U32.AND P6, PT, R26.reuse, R18, PT ;  /* 0x000000121a00720c */ /* 0x044fe40003fc4070 */
[----:B---3--:R-:W-:-:S11]  /*e660*/  ISETP.GT.U32.AND P2, PT, R26, R17, PT ;  /* 0x000000111a00720c */ /* 0x008fd60003f44070 */
[--C-:B------:R-:W-:Y:S01]  /*e670*/  @!P6 IMAD.IADD R18, R18, 0x1, -R26.reuse ;  /* 0x000000011212e824 */ /* 0x100fe200078e0a1a */
[C---:B------:R-:W-:Y:S02]  /*e680*/  ISETP.GT.U32.AND P6, PT, R26.reuse, R27, PT ;  /* 0x0000001b1a00720c */ /* 0x040fe40003fc4070 */
[C---:B----4-:R-:W-:Y:S01]  /*e690*/  ISETP.GT.U32.AND P3, PT, R26.reuse, R16, PT ;  /* 0x000000101a00720c */ /* 0x050fe20003f64070 */
[----:B------:R-:W-:Y:S01]  /*e6a0*/  @!P2 IMAD.IADD R17, R17, 0x1, -R26 ;  /* 0x000000011111a824 */ /* 0x000fe200078e0a1a */
[C---:B------:R-:W-:Y:S02]  /*e6b0*/  ISETP.GT.U32.AND P2, PT, R26.reuse, R0, PT ;  /* 0x000000001a00720c */ /* 0x040fe40003f44070 */
[----:B-----5:R-:W-:-:S09]  /*e6c0*/  ISETP.GT.U32.AND P5, PT, R26, R15, PT ;  /* 0x0000000f1a00720c */ /* 0x020fd20003fa4070 */
[--C-:B------:R-:W-:Y:S01]  /*e6d0*/  @!P3 IMAD.IADD R16, R16, 0x1, -R26.reuse ;  /* 0x000000011010b824 */ /* 0x100fe200078e0a1a */
[C---:B------:R-:W-:Y:S02]  /*e6e0*/  ISETP.GT.U32.AND P3, PT, R26.reuse, R5, PT ;  /* 0x000000051a00720c */ /* 0x040fe40003f64070 */
[C---:B------:R-:W-:Y:S01]  /*e6f0*/  ISETP.GT.U32.AND P0, PT, R26.reuse, R14, PT ;  /* 0x0000000e1a00720c */ /* 0x040fe20003f04070 */
[--C-:B------:R-:W-:Y:S01]  /*e700*/  @!P5 IMAD.IADD R15, R15, 0x1, -R26.reuse ;  /* 0x000000010f0fd824 */ /* 0x100fe200078e0a1a */
[----:B------:R-:W-:Y:S01]  /*e710*/  ISETP.GT.U32.AND P5, PT, R26, R20, PT ;  /* 0x000000141a00720c */ /* 0x000fe20003fa4070 */
[--C-:B------:R-:W-:Y:S02]  /*e720*/  @!P6 IMAD.IADD R27, R27, 0x1, -R26.reuse ;  /* 0x000000011b1be824 */ /* 0x100fe400078e0a1a */
[----:B------:R-:W-:-:S08]  /*e730*/  @!P2 IMAD.IADD R0, R0, 0x1, -R26 ;  /* 0x000000010000a824 */ /* 0x000fd000078e0a1a */
[--C-:B------:R-:W-:Y:S01]  /*e740*/  @!P0 IMAD.IADD R14, R14, 0x1, -R26.reuse ;  /* 0x000000010e0e8824 */ /* 0x100fe200078e0a1a */
[----:B------:R-:W-:Y:S01]  /*e750*/  ISETP.GT.U32.AND P0, PT, R26, R28, PT ;  /* 0x0000001c1a00720c */ /* 0x000fe20003f04070 */
[----:B------:R0:W-:Y:S01]  /*e760*/  STL [R1+0x5c], R27 ;  /* 0x00005c1b01007387 */ /* 0x0001e20000100800 */
[--C-:B------:R-:W-:Y:S02]  /*e770*/  @!P3 IMAD.IADD R5, R5, 0x1, -R26.reuse ;  /* 0x000000010505b824 */ /* 0x100fe400078e0a1a */
[--C-:B------:R-:W-:Y:S01]  /*e780*/  @!P5 IMAD.IADD R20, R20, 0x1, -R26.reuse ;  /* 0x000000011414d824 */ /* 0x100fe200078e0a1a */
[----:B0-----:R-:W2:Y:S04]  /*e790*/  LDL.LU R27, [R1+0x14] ;  /* 0x00001400011b7983 */ /* 0x001ea80000300800 */
[----:B------:R0:W-:Y:S04]  /*e7a0*/  STL [R1+0x184], R0 ;  /* 0x0001840001007387 */ /* 0x0001e80000100800 */
[----:B------:R-:W-:Y:S01]  /*e7b0*/  @!P0 IMAD.IADD R28, R28, 0x1, -R26 ;  /* 0x000000011c1c8824 */ /* 0x000fe200078e0a1a */
[----:B0-----:R-:W3:Y:S04]  /*e7c0*/  LDL.LU R0, [R1+0x10] ;  /* 0x0000100001007983 */ /* 0x001ee80000300800 */
[----:B------:R-:W4:Y:S04]  /*e7d0*/  LDL.LU R4, [R1+0xc] ;  /* 0x00000c0001047983 */ /* 0x000f280000300800 */
[----:B------:R0:W-:Y:S04]  /*e7e0*/  STL [R1+0x170], R5 ;  /* 0x0001700501007387 */ /* 0x0001e80000100800 */
[----:B0-----:R-:W5:Y:S04]  /*e7f0*/  LDL.LU R5, [R1+0x8] ;  /* 0x0000080001057983 */ /* 0x001f680000300800 */
[----:B------:R-:W5:Y:S04]  /*e800*/  LDL.LU R6, [R1+0x4] ;  /* 0x0000040001067983 */ /* 0x000f680000300800 */
[----:B------:R0:W-:Y:S04]  /*e810*/  STL [R1+0x54], R7 ;  /* 0x0000540701007387 */ /* 0x0001e80000100800 */
[----:B0-----:R-:W5:Y:S04]  /*e820*/  LDL.LU R7, [R1] ;  /* 0x0000000001077983 */ /* 0x001f680000300800 */
[----:B------:R0:W-:Y:S04]  /*e830*/  STL [R1+0x134], R20 ;  /* 0x0001341401007387 */ /* 0x0001e80000100800 */
[----:B0-----:R-:W5:Y:S04]  /*e840*/  LDL.LU R20, [R1+0x1708] ;  /* 0x0017080001147983 */ /* 0x001f680000300800 */
[----:B------:R0:W-:Y:S04]  /*e850*/  STL [R1+0x14c], R28 ;  /* 0x00014c1c01007387 */ /* 0x0001e80000100800 */
[----:B0-----:R-:W5:Y:S01]  /*e860*/  LDL.LU R28, [R1+0x1704] ;  /* 0x00170400011c7983 */ /* 0x001f620000300800 */
[----:B------:R-:W-:-:S02]  /*e870*/  ISETP.GT.U32.AND P1, PT, R26, R29, PT ;  /* 0x0000001d1a00720c */ /* 0x000fc40003f24070 */
[C---:B------:R-:W-:Y:S02]  /*e880*/  ISETP.GT.U32.AND P2, PT, R26.reuse, R17, PT ;  /* 0x000000111a00720c */ /* 0x040fe40003f44070 */
[C---:B------:R-:W-:Y:S02]  /*e890*/  ISETP.GT.U32.AND P3, PT, R26.reuse, R16, PT ;  /* 0x000000101a00720c */ /* 0x040fe40003f64070 */
[----:B------:R-:W-:-:S07]  /*e8a0*/  ISETP.GT.U32.AND P4, PT, R26, R2, PT ;  /* 0x000000021a00720c */ /* 0x000fce0003f84070 */
[--C-:B------:R-:W-:Y:S01]  /*e8b0*/  @!P1 IMAD.IADD R29, R29, 0x1, -R26.reuse ;  /* 0x000000011d1d9824 */ /* 0x100fe200078e0a1a */
[C---:B------:R-:W-:Y:S02]  /*e8c0*/  ISETP.GT.U32.AND P1, PT, R26.reuse, R18, PT ;  /* 0x000000121a00720c */ /* 0x040fe40003f24070 */
[C---:B------:R-:W-:Y:S02]  /*e8d0*/  ISETP.GT.U32.AND P5, PT, R26.reuse, R15, PT ;  /* 0x0000000f1a00720c */ /* 0x040fe40003fa4070 */
[C---:B------:R-:W-:Y:S01]  /*e8e0*/  ISETP.GT.U32.AND P0, PT, R26.reuse, R29, PT ;  /* 0x0000001d1a00720c */ /* 0x040fe20003f04070 */
[--C-:B------:R-:W-:Y:S01]  /*e8f0*/  @!P2 IMAD.IADD R17, R17, 0x1, -R26.reuse ;  /* 0x000000011111a824 */ /* 0x100fe200078e0a1a */
[----:B------:R-:W-:Y:S01]  /*e900*/  ISETP.GT.U32.AND P2, PT, R26, R12, PT ;  /* 0x0000000c1a00720c */ /* 0x000fe20003f44070 */
[----:B------:R-:W-:Y:S01]  /*e910*/  @!P3 IMAD.IADD R16, R16, 0x1, -R26 ;  /* 0x000000011010b824 */ /* 0x000fe200078e0a1a */
[----:B------:R-:W-:-:S05]  /*e920*/  ISETP.GT.U32.AND P6, PT, R26, R14, PT ;  /* 0x0000000e1a00720c */ /* 0x000fca0003fc4070 */
[--C-:B------:R-:W-:Y:S01]  /*e930*/  @!P1 IMAD.IADD R18, R18, 0x1, -R26.reuse ;  /* 0x0000000112129824 */ /* 0x100fe200078e0a1a */
[----:B------:R-:W-:Y:S01]  /*e940*/  ISETP.GT.U32.AND P1, PT, R26, R13, PT ;  /* 0x0000000d1a00720c */ /* 0x000fe20003f24070 */
[--C-:B------:R-:W-:Y:S01]  /*e950*/  @!P4 IMAD.IADD R2, R2, 0x1, -R26.reuse ;  /* 0x000000010202c824 */ /* 0x100fe200078e0a1a */
[C---:B------:R-:W-:Y:S01]  /*e960*/  ISETP.GT.U32.AND P3, PT, R26.reuse, R11, PT ;  /* 0x0000000b1a00720c */ /* 0x040fe20003f64070 */
[--C-:B------:R-:W-:Y:S01]  /*e970*/  @!P5 IMAD.IADD R15, R15, 0x1, -R26.reuse ;  /* 0x000000010f0fd824 */ /* 0x100fe200078e0a1a */
[C---:B------:R-:W-:Y:S02]  /*e980*/  ISETP.GT.U32.AND P4, PT, R26.reuse, R10, PT ;  /* 0x0000000a1a00720c */ /* 0x040fe40003f84070 */
[----:B------:R-:W-:Y:S01]  /*e990*/  ISETP.GT.U32.AND P5, PT, R26, R9, PT ;  /* 0x000000091a00720c */ /* 0x000fe20003fa4070 */
[--C-:B------:R-:W-:Y:S02]  /*e9a0*/  @!P0 IMAD.IADD R29, R29, 0x1, -R26.reuse ;  /* 0x000000011d1d8824 */ /* 0x100fe400078e0a1a */
[----:B------:R-:W-:-:S04]  /*e9b0*/  @!P2 IMAD.IADD R12, R12, 0x1, -R26 ;  /* 0x000000010c0ca824 */ /* 0x000fc800078e0a1a */
[--C-:B------:R-:W-:Y:S02]  /*e9c0*/  @!P1 IMAD.IADD R13, R13, 0x1, -R26.reuse ;  /* 0x000000010d0d9824 */ /* 0x100fe400078e0a1a */
[--C-:B------:R-:W-:Y:S01]  /*e9d0*/  @!P6 IMAD.IADD R14, R14, 0x1, -R26.reuse ;  /* 0x000000010e0ee824 */ /* 0x100fe200078e0a1a */
[----:B------:R-:W-:Y:S01]  /*e9e0*/  ISETP.GT.U32.AND P6, PT, R26, R8, PT ;  /* 0x000000081a00720c */ /* 0x000fe20003fc4070 */
[--C-:B------:R-:W-:Y:S02]  /*e9f0*/  @!P3 IMAD.IADD R11, R11, 0x1, -R26.reuse ;  /* 0x000000010b0bb824 */ /* 0x100fe400078e0a1a */
[--C-:B------:R-:W-:Y:S02]  /*ea00*/  @!P4 IMAD.IADD R10, R10, 0x1, -R26.reuse ;  /* 0x000000010a0ac824 */ /* 0x100fe400078e0a1a */
[----:B------:R-:W-:-:S08]  /*ea10*/  @!P5 IMAD.IADD R9, R9, 0x1, -R26 ;  /* 0x000000010909d824 */ /* 0x000fd000078e0a1a */
[----:B------:R-:W-:Y:S01]  /*ea20*/  @!P6 IMAD.IADD R8, R8, 0x1, -R26 ;  /* 0x000000010808e824 */ /* 0x000fe200078e0a1a */
[C---:B--2---:R-:W-:Y:S02]  /*ea30*/  ISETP.GT.U32.AND P0, PT, R26.reuse, R27, PT ;  /* 0x0000001b1a00720c */ /* 0x044fe40003f04070 */
[C---:B---3--:R-:W-:Y:S02]  /*ea40*/  ISETP.GT.U32.AND P1, PT, R26.reuse, R0, PT ;  /* 0x000000001a00720c */ /* 0x048fe40003f24070 */
[----:B----4-:R-:W-:-:S09]  /*ea50*/  ISETP.GT.U32.AND P2, PT, R26, R4, PT ;  /* 0x000000041a00720c */ /* 0x010fd20003f44070 */
[--C-:B------:R-:W-:Y:S01]  /*ea60*/  @!P0 IMAD.IADD R27, R27, 0x1, -R26.reuse ;  /* 0x000000011b1b8824 */ /* 0x100fe200078e0a1a */
[C---:B------:R-:W-:Y:S02]  /*ea70*/  ISETP.GT.U32.AND P0, PT, R26.reuse, R13, PT ;  /* 0x0000000d1a00720c */ /* 0x040fe40003f04070 */
[C---:B-----5:R-:W-:Y:S02]  /*ea80*/  ISETP.GT.U32.AND P3, PT, R26.reuse, R5, PT ;  /* 0x000000051a00720c */ /* 0x060fe40003f64070 */
[----:B------:R-:W-:Y:S01]  /*ea90*/  ISETP.GT.U32.AND P4, PT, R26, R6, PT ;  /* 0x000000061a00720c */ /* 0x000fe20003f84070 */
[--C-:B------:R-:W-:Y:S01]  /*eaa0*/  @!P1 IMAD.IADD R0, R0, 0x1, -R26.reuse ;  /* 0x0000000100009824 */ /* 0x100fe200078e0a1a */
[----:B------:R-:W-:Y:S01]  /*eab0*/  ISETP.GT.U32.AND P1, PT, R26, R12, PT ;  /* 0x0000000c1a00720c */ /* 0x000fe20003f24070 */
[----:B------:R-:W-:Y:S01]  /*eac0*/  @!P2 IMAD.IADD R4, R4, 0x1, -R26 ;  /* 0x000000010404a824 */ /* 0x000fe200078e0a1a */
[C---:B------:R-:W-:Y:S02]  /*ead0*/  ISETP.GT.U32.AND P2, PT, R26.reuse, R11, PT ;  /* 0x0000000b1a00720c */ /* 0x040fe40003f44070 */
[----:B------:R-:W-:-:S05]  /*eae0*/  ISETP.GT.U32.AND P5, PT, R26, R7, PT ;  /* 0x000000071a00720c */ /* 0x000fca0003fa4070 */
[--C-:B------:R-:W-:Y:S01]  /*eaf0*/  @!P3 IMAD.IADD R5, R5, 0x1, -R26.reuse ;  /* 0x000000010505b824 */ /* 0x100fe200078e0a1a */
[----:B------:R-:W-:Y:S01]  /*eb00*/  ISETP.GT.U32.AND P3, PT, R26, R10, PT ;  /* 0x0000000a1a00720c */ /* 0x000fe20003f64070 */
[--C-:B------:R-:W-:Y:S01]  /*eb10*/  @!P4 IMAD.IADD R6, R6, 0x1, -R26.reuse ;  /* 0x000000010606c824 */ /* 0x100fe200078e0a1a */
[C---:B------:R-:W-:Y:S01]  /*eb20*/  ISETP.GT.U32.AND P4, PT, R26.reuse, R9, PT ;  /* 0x000000091a00720c */ /* 0x040fe20003f84070 */
[--C-:B------:R-:W-:Y:S01]  /*eb30*/  @!P0 IMAD.IADD R13, R13, 0x1, -R26.reuse ;  /* 0x000000010d0d8824 */ /* 0x100fe200078e0a1a */
[----:B------:R-:W-:Y:S01]  /*eb40*/  ISETP.GT.U32.AND P0, PT, R26, R27, PT ;  /* 0x0000001b1a00720c */ /* 0x000fe20003f04070 */
[--C-:B------:R-:W-:Y:S02]  /*eb50*/  @!P1 IMAD.IADD R12, R12, 0x1, -R26.reuse ;  /* 0x000000010c0c9824 */ /* 0x100fe400078e0a1a */
[----:B------:R-:W-:Y:S01]  /*eb60*/  @!P5 IMAD.IADD R7, R7, 0x1, -R26 ;  /* 0x000000010707d824 */ /* 0x000fe200078e0a1a */
[----:B------:R-:W-:Y:S01]  /*eb70*/  ISETP.GT.U32.AND P5, PT, R26, R8, PT ;  /* 0x000000081a00720c */ /* 0x000fe20003fa4070 */
[----:B------:R-:W-:-:S02]  /*eb80*/  IMAD R24, R28, R19, R24 ;  /* 0x000000131c187224 */ /* 0x000fc400078e0218 */
[----:B------:R-:W2:Y:S04]  /*eb90*/  LDL.LU R19, [R1+0x1700] ;  /* 0x0017000001137983 */ /* 0x000ea80000300800 */
[----:B------:R0:W-:Y:S04]  /*eba0*/  STL [R1+0x150], R18 ;  /* 0x0001501201007387 */ /* 0x0001e80000100800 */
[----:B0-----:R-:W3:Y:S04]  /*ebb0*/  LDL.LU R18, [R1+0x16fc] ;  /* 0x0016fc0001127983 */ /* 0x001ee80000300800 */
[----:B------:R0:W-:Y:S04]  /*ebc0*/  STL [R1+0x138], R17 ;  /* 0x0001381101007387 */ /* 0x0001e80000100800 */
[----:B0-----:R-:W4:Y:S04]  /*ebd0*/  LDL.LU R17, [R1+0x16f8] ;  /* 0x0016f80001117983 */ /* 0x001f280000300800 */
[----:B------:R0:W-:Y:S04]  /*ebe0*/  STL [R1+0x130], R16 ;  /* 0x0001301001007387 */ /* 0x0001e80000100800 */
[----:B0-----:R-:W5:Y:S04]  /*ebf0*/  LDL.LU R16, [R1+0x16f4] ;  /* 0x0016f40001107983 */ /* 0x001f680000300800 */
[----:B------:R0:W-:Y:S04]  /*ec00*/  STL [R1+0xf8], R2 ;  /* 0x0000f80201007387 */ /* 0x0001e80000100800 */
[----:B0-----:R-:W2:Y:S04]  /*ec10*/  LDL R2, [R1+0x10fc] ;  /* 0x0010fc0001027983 */ /* 0x001ea80000100800 */
[----:B------:R0:W-:Y:S01]  /*ec20*/  STL [R1+0x110], R15 ;  /* 0x0001100f01007387 */ /* 0x0001e20000100800 */
[----:B------:R-:W-:-:S03]  /*ec30*/  ISETP.GT.U32.AND P1, PT, R26, R0, PT ;  /* 0x000000001a00720c */ /* 0x000fc60003f24070 */
[----:B0-----:R-:W2:Y:S04]  /*ec40*/  LDL.LU R15, [R1+0x16f0] ;  /* 0x0016f000010f7983 */ /* 0x001ea80000300800 */
[----:B------:R0:W-:Y:S01]  /*ec50*/  STL [R1+0x118], R14 ;  /* 0x0001180e01007387 */ /* 0x0001e20000100800 */
[--C-:B------:R-:W-:Y:S01]  /*ec60*/  @!P2 IMAD.IADD R11, R11, 0x1, -R26.reuse ;  /* 0x000000010b0ba824 */ /* 0x100fe200078e0a1a */
[----:B------:R-:W-:Y:S02]  /*ec70*/  ISETP.GT.U32.AND P2, PT, R26, R4, PT ;  /* 0x000000041a00720c */ /* 0x000fe40003f44070 */
[----:B0-----:R-:W2:Y:S04]  /*ec80*/  LDL.LU R14, [R1+0x16ec] ;  /* 0x0016ec00010e7983 */ /* 0x001ea80000300800 */
[----:B------:R0:W-:Y:S01]  /*ec90*/  STL [R1+0x100], R29 ;  /* 0x0001001d01007387 */ /* 0x0001e20000100800 */
[----:B------:R-:W-:Y:S01]  /*eca0*/  @!P3 IMAD.IADD R10, R10, 0x1, -R26 ;  /* 0x000000010a0ab824 */ /* 0x000fe200078e0a1a */
[----:B------:R-:W-:-:S02]  /*ecb0*/  ISETP.GT.U32.AND P3, PT, R26, R5, PT ;  /* 0x000000051a00720c */ /* 0x000fc40003f64070 */
[----:B0-----:R-:W2:Y:S01]  /*ecc0*/  LDL.LU R29, [R1+0x16e8] ;  /* 0x0016e800011d7983 */ /* 0x001ea20000300800 */
[--C-:B------:R-:W-:Y:S01]  /*ecd0*/  @!P4 IMAD.IADD R9, R9, 0x1, -R26.reuse ;  /* 0x000000010909c824 */ /* 0x100fe200078e0a1a */
[----:B------:R-:W-:Y:S02]  /*ece0*/  ISETP.GT.U32.AND P4, PT, R26, R6, PT ;  /* 0x000000061a00720c */ /* 0x000fe40003f84070 */
[----:B------:R0:W-:Y:S01]  /*ecf0*/  STL [R1+0xf0], R13 ;  /* 0x0000f00d01007387 */ /* 0x0001e20000100800 */
[--C-:B------:R-:W-:Y:S01]  /*ed00*/  @!P5 IMAD.IADD R8, R8, 0x1, -R26.reuse ;  /* 0x000000010808d824 */ /* 0x100fe200078e0a1a */
[----:B------:R-:W-:Y:S01]  /*ed10*/  ISETP.GT.U32.AND P5, PT, R26, R7, PT ;  /* 0x000000071a00720c */ /* 0x000fe20003fa4070 */
[--C-:B------:R-:W-:Y:S01]  /*ed20*/  @!P0 IMAD.IADD R27, R27, 0x1, -R26.reuse ;  /* 0x000000011b1b8824 */ /* 0x100fe200078e0a1a */
[----:B0-----:R-:W3:Y:S04]  /*ed30*/  LDL.LU R13, [R1+0x16e4] ;  /* 0x0016e400010d7983 */ /* 0x001ee80000300800 */
[----:B------:R0:W-:Y:S01]  /*ed40*/  STL [R1+0xbc], R12 ;  /* 0x0000bc0c01007387 */ /* 0x0001e20000100800 */
[----:B------:R-:W-:-:S03]  /*ed50*/  @!P1 IMAD.IADD R0, R0, 0x1, -R26 ;  /* 0x0000000100009824 */ /* 0x000fc600078e0a1a */
        /* <DEDUP_REMOVED lines=18> */
[----:B0-----:R-:W5:Y:S04]  /*ee80*/  LDL.LU R4, [R1+0x16c4] ;  /* 0x0016c40001047983 */ /* 0x001f680000300800 */
[----:B------:R0:W-:Y:S04]  /*ee90*/  STL [R1+0x8], R5 ;  /* 0x0000080501007387 */ /* 0x0001e80000100800 */
[----:B0-----:R-:W5:Y:S04]  /*eea0*/  LDL.LU R5, [R1+0x16c0] ;  /* 0x0016c00001057983 */ /* 0x001f680000300800 */
[----:B------:R0:W-:Y:S04]  /*eeb0*/  STL [R1+0x4], R6 ;  /* 0x0000040601007387 */ /* 0x0001e80000100800 */
[----:B0-----:R-:W5:Y:S04]  /*eec0*/  LDL.LU R6, [R1+0x16bc] ;  /* 0x0016bc0001067983 */ /* 0x001f680000300800 */
[----:B------:R0:W-:Y:S04]  /*eed0*/  STL [R1], R7 ;  /* 0x0000000701007387 */ /* 0x0001e80000100800 */
[----:B0-----:R-:W5:Y:S01]  /*eee0*/  LDL.LU R7, [R1+0x16b8] ;  /* 0x0016b80001077983 */ /* 0x001f620000300800 */
[----:B--2---:R-:W-:-:S13]  /*eef0*/  ISETP.GT.U32.AND P6, PT, R26, R29, PT ;  /* 0x0000001d1a00720c */ /* 0x004fda0003fc4070 */
[----:B------:R-:W-:-:S05]  /*ef00*/  @!P6 IMAD.IADD R29, R29, 0x1, -R26 ;  /* 0x000000011d1de824 */ /* 0x000fca00078e0a1a */
[----:B------:R-:W-:-:S13]  /*ef10*/  ISETP.GT.U32.AND P6, PT, R26, R29, PT ;  /* 0x0000001d1a00720c */ /* 0x000fda0003fc4070 */
[----:B------:R-:W-:Y:S01]  /*ef20*/  @!P6 IMAD.IADD R29, R29, 0x1, -R26 ;  /* 0x000000011d1de824 */ /* 0x000fe200078e0a1a */
[----:B------:R-:W-:Y:S02]  /*ef30*/  IABS R2, R2 ;  /* 0x0000000200027213 */ /* 0x000fe40000000000 */
[----:B---3--:R-:W-:-:S13]  /*ef40*/  ISETP.GT.U32.AND P6, PT, R26, R8, PT ;  /* 0x000000081a00720c */ /* 0x008fda0003fc4070 */
[----:B------:R-:W-:Y:S01]  /*ef50*/  @!P6 IMAD.IADD R8, R8, 0x1, -R26 ;  /* 0x000000010808e824 */ /* 0x000fe200078e0a1a */
[C---:B------:R-:W-:Y:S02]  /*ef60*/  ISETP.GT.U32.AND P6, PT, R26.reuse, R15, PT ;  /* 0x0000000f1a00720c */ /* 0x040fe40003fc4070 */
[C---:B----4-:R-:W-:Y:S02]  /*ef70*/  ISETP.GT.U32.AND P0, PT, R26.reuse, R27, PT ;  /* 0x0000001b1a00720c */ /* 0x050fe40003f04070 */
[----:B-----5:R-:W-:-:S09]  /*ef80*/  ISETP.GT.U32.AND P1, PT, R26, R0, PT ;  /* 0x000000001a00720c */ /* 0x020fd20003f24070 */
[--C-:B------:R-:W-:Y:S01]  /*ef90*/  @!P6 IMAD.IADD R15, R15, 0x1, -R26.reuse ;  /* 0x000000010f0fe824 */ /* 0x100fe200078e0a1a */
[----:B------:R-:W-:Y:S01]  /*efa0*/  ISETP.GT.U32.AND P6, PT, R26, R19, PT ;  /* 0x000000131a00720c */ /* 0x000fe20003fc4070 */
[--C-:B------:R-:W-:Y:S02]  /*efb0*/  @!P0 IMAD.IADD R27, R27, 0x1, -R26.reuse ;  /* 0x000000011b1b8824 */ /* 0x100fe400078e0a1a */
[----:B------:R-:W-:Y:S01]  /*efc0*/  @!P1 IMAD.IADD R0, R0, 0x1, -R26 ;  /* 0x0000000100009824 */ /* 0x000fe200078e0a1a */
[C---:B------:R-:W-:Y:S02]  /*efd0*/  ISETP.GT.U32.AND P2, PT, R26.reuse, R4, PT ;  /* 0x000000041a00720c */ /* 0x040fe40003f44070 */
[C---:B------:R-:W-:Y:S02]  /*efe0*/  ISETP.GT.U32.AND P0, PT, R26.reuse, R9, PT ;  /* 0x000000091a00720c */ /* 0x040fe40003f04070 */
[C---:B------:R-:W-:Y:S02]  /*eff0*/  ISETP.GT.U32.AND P4, PT, R26.reuse, R6, PT ;  /* 0x000000061a00720c */ /* 0x040fe40003f84070 */
[----:B------:R-:W-:-:S11]  /*f000*/  ISETP.GT.U32.AND P5, PT, R26, R7, PT ;  /* 0x000000071a00720c */ /* 0x000fd60003fa4070 */
[--C-:B------:R-:W-:Y:S01]  /*f010*/  @!P4 IMAD.IADD R6, R6, 0x1, -R26.reuse ;  /* 0x000000010606c824 */ /* 0x100fe200078e0a1a */
[C---:B------:R-:W-:Y:S01]  /*f020*/  ISETP.GT.U32.AND P4, PT, R26.reuse, R13, PT ;  /* 0x0000000d1a00720c */ /* 0x040fe20003f84070 */
[--C-:B------:R-:W-:Y:S01]  /*f030*/  @!P5 IMAD.IADD R7, R7, 0x1, -R26.reuse ;  /* 0x000000010707d824 */ /* 0x100fe200078e0a1a */
[C---:B------:R-:W-:Y:S02]  /*f040*/  ISETP.GT.U32.AND P5, PT, R26.reuse, R14, PT ;  /* 0x0000000e1a00720c */ /* 0x040fe40003fa4070 */
[----:B------:R-:W-:Y:S01]  /*f050*/  ISETP.GT.U32.AND P3, PT, R26, R5, PT ;  /* 0x000000051a00720c */ /* 0x000fe20003f64070 */
[----:B------:R-:W-:Y:S01]  /*f060*/  @!P2 IMAD.IADD R4, R4, 0x1, -R26 ;  /* 0x000000010404a824 */ /* 0x000fe200078e0a1a */
[----:B------:R-:W-:-:S09]  /*f070*/  ISETP.GT.U32.AND P1, PT, R26, R10, PT ;  /* 0x0000000a1a00720c */ /* 0x000fd20003f24070 */
[--C-:B------:R-:W-:Y:S01]  /*f080*/  @!P5 IMAD.IADD R14, R14, 0x1, -R26.reuse ;  /* 0x000000010e0ed824 */ /* 0x100fe200078e0a1a */
[C---:B------:R-:W-:Y:S01]  /*f090*/  ISETP.GT.U32.AND P5, PT, R26.reuse, R0, PT ;  /* 0x000000001a00720c */ /* 0x040fe20003fa4070 */
[--C-:B------:R-:W-:Y:S01]  /*f0a0*/  @!P4 IMAD.IADD R13, R13, 0x1, -R26.reuse ;  /* 0x000000010d0dc824 */ /* 0x100fe200078e0a1a */
[C---:B------:R-:W-:Y:S01]  /*f0b0*/  ISETP.GT.U32.AND P2, PT, R26.reuse, R11, PT ;  /* 0x0000000b1a00720c */ /* 0x040fe20003f44070 */
[--C-:B------:R-:W-:Y:S01]  /*f0c0*/  @!P3 IMAD.IADD R5, R5, 0x1, -R26.reuse ;  /* 0x000000010505b824 */ /* 0x100fe200078e0a1a */
[----:B------:R-:W-:Y:S01]  /*f0d0*/  ISETP.GT.U32.AND P4, PT, R26, R27, PT ;  /* 0x0000001b1a00720c */ /* 0x000fe20003f84070 */
[----:B------:R-:W-:-:S03]  /*f0e0*/  @!P6 IMAD.IADD R19, R19, 0x1, -R26 ;  /* 0x000000011313e824 */ /* 0x000fc600078e0a1a */
[----:B------:R-:W-:-:S05]  /*f0f0*/  ISETP.GT.U32.AND P6, PT, R26, R5, PT ;  /* 0x000000051a00720c */ /* 0x000fca0003fc4070 */
[--C-:B------:R-:W-:Y:S01]  /*f100*/  @!P5 IMAD.IADD R0, R0, 0x1, -R26.reuse ;  /* 0x000000010000d824 */ /* 0x100fe200078e0a1a */
[C---:B------:R-:W-:Y:S01]  /*f110*/  ISETP.GT.U32.AND P5, PT, R26.reuse, R4, PT ;  /* 0x000000041a00720c */ /* 0x040fe20003fa4070 */
[--C-:B------:R-:W-:Y:S01]  /*f120*/  @!P0 IMAD.IADD R9, R9, 0x1, -R26.reuse ;  /* 0x0000000109098824 */ /* 0x100fe200078e0a1a */
[----:B------:R-:W-:Y:S01]  /*f130*/  ISETP.GT.U32.AND P3, PT, R26, R12, PT ;  /* 0x0000000c1a00720c */ /* 0x000fe20003f64070 */
[--C-:B------:R-:W-:Y:S01]  /*f140*/  @!P1 IMAD.IADD R10, R10, 0x1, -R26.reuse ;  /* 0x000000010a0a9824 */ /* 0x100fe200078e0a1a */
[C---:B------:R-:W-:Y:S01]  /*f150*/  ISETP.GT.U32.AND P0, PT, R26.reuse, R16, PT ;  /* 0x000000101a00720c */ /* 0x040fe20003f04070 */
[----:B------:R-:W-:Y:S01]  /*f160*/  @!P2 IMAD.IADD R11, R11, 0x1, -R26 ;  /* 0x000000010b0ba824 */ /* 0x000fe200078e0a1a */
[C---:B------:R-:W-:Y:S01]  /*f170*/  ISETP.GT.U32.AND P1, PT, R26.reuse, R17, PT ;  /* 0x000000111a00720c */ /* 0x040fe20003f24070 */
[----:B------:R-:W-:Y:S01]  /*f180*/  IMAD.HI.U32 R25, R25, R2, RZ ;  /* 0x0000000219197227 */ /* 0x000fe200078e00ff */
[----:B------:R-:W-:-:S03]  /*f190*/  ISETP.GT.U32.AND P2, PT, R26, R18, PT ;  /* 0x000000121a00720c */ /* 0x000fc60003f44070 */
[--C-:B------:R-:W-:Y:S02]  /*f1a0*/  @!P4 IMAD.IADD R27, R27, 0x1, -R26.reuse ;  /* 0x000000011b1bc824 */ /* 0x100fe400078e0a1a */
[----:B------:R-:W-:Y:S01]  /*f1b0*/  IMAD.MOV R25, RZ, RZ, -R25 ;  /* 0x000000ffff197224 */ /* 0x000fe200078e0a19 */
[----:B------:R0:W-:Y:S01]  /*f1c0*/  STL [R1+0x168c], R29 ;  /* 0x00168c1d01007387 */ /* 0x0001e20000100800 */
[--C-:B------:R-:W-:Y:S02]  /*f1d0*/  @!P5 IMAD.IADD R4, R4, 0x1, -R26.reuse ;  /* 0x000000010404d824 */ /* 0x100fe400078e0a1a */
[----:B------:R-:W-:Y:S01]  /*f1e0*/  @!P6 IMAD.IADD R5, R5, 0x1, -R26 ;  /* 0x000000010505e824 */ /* 0x000fe200078e0a1a */
[----:B------:R-:W-:Y:S01]  /*f1f0*/  STL [R1+0x1690], R27 ;  /* 0x0016901b01007387 */ /* 0x000fe20000100800 */
[----:B------:R-:W-:-:S03]  /*f200*/  IMAD R25, R26, R25, R2 ;  /* 0x000000191a197224 */ /* 0x000fc600078e0202 */
[----:B------:R-:W-:Y:S01]  /*f210*/  STL [R1+0x1694], R0 ;  /* 0x0016940001007387 */ /* 0x000fe20000100800 */
[----:B------:R-:W-:-:S03]  /*f220*/  @!P3 IMAD.IADD R12, R12, 0x1, -R26 ;  /* 0x000000010c0cb824 */ /* 0x000fc600078e0a1a */
[----:B------:R-:W2:Y:S01]  /*f230*/  LDL.LU R2, [R1+0x16b4] ;  /* 0x0016b40001027983 */ /* 0x000ea20000300800 */
[----:B------:R-:W-:-:S03]  /*f240*/  @!P0 IMAD.IADD R16, R16, 0x1, -R26 ;  /* 0x0000000110108824 */ /* 0x000fc600078e0a1a */
[----:B0-----:R-:W3:Y:S01]  /*f250*/  LDL.LU R29, [R1+0x1a8] ;  /* 0x0001a800011d7983 */ /* 0x001ee20000300800 */
[----:B------:R-:W-:Y:S01]  /*f260*/  ISETP.GT.U32.AND P3, PT, R28, R24, PT ;  /* 0x000000181c00720c */ /* 0x000fe20003f64070 */
[--C-:B------:R-:W-:Y:S02]  /*f270*/  @!P1 IMAD.IADD R17, R17, 0x1, -R26.reuse ;  /* 0x0000000111119824 */ /* 0x100fe400078e0a1a */
[----:B------:R-:W-:Y:S01]  /*f280*/  STL [R1+0x1698], R4 ;  /* 0x0016980401007387 */ /* 0x000fe20000100800 */
[----:B------:R-:W-:Y:S01]  /*f290*/  ISETP.GT.U32.AND P0, PT, R26, R20, PT ;  /* 0x000000141a00720c */ /* 0x000fe20003f04070 */
[----:B------:R-:W-:Y:S02]  /*f2a0*/  @!P2 IMAD.IADD R18, R18, 0x1, -R26 ;  /* 0x000000011212a824 */ /* 0x000fe400078e0a1a */
[----:B------:R0:W-:Y:S01]  /*f2b0*/  STL [R1+0x169c], R5 ;  /* 0x00169c0501007387 */ /* 0x0001e20000100800 */
[C---:B------:R-:W-:Y:S02]  /*f2c0*/  ISETP.GT.U32.AND P1, PT, R26.reuse, R21, PT ;  /* 0x000000151a00720c */ /* 0x040fe40003f24070 */
[----:B------:R-:W-:Y:S01]  /*f2d0*/  ISETP.GT.U32.AND P2, PT, R26, R22, PT ;  /* 0x000000161a00720c */ /* 0x000fe20003f44070 */
[----:B0-----:R-:W0:Y:S02]  /*f2e0*/  S2R R5, SR_TID.X ;  /* 0x0000000000057919 */ /* 0x001e240000002100 */
[----:B------:R-:W-:-:S04]  /*f2f0*/  @!P3 IMAD.IADD R24, R24, 0x1, -R28 ;  /* 0x000000011818b824 */ /* 0x000fc800078e0a1c */
[----:B------:R-:W-:Y:S01]  /*f300*/  @!P0 IMAD.IADD R20, R20, 0x1, -R26 ;  /* 0x0000000114148824 */ /* 0x000fe200078e0a1a */
[----:B------:R-:W-:-:S03]  /*f310*/  ISETP.GT.U32.AND P0, PT, R26, R6, PT ;  /* 0x000000061a00720c */ /* 0x000fc60003f04070 */
[--C-:B------:R-:W-:Y:S01]  /*f320*/  @!P1 IMAD.IADD R21, R21, 0x1, -R26.reuse ;  /* 0x0000000115159824 */ /* 0x100fe200078e0a1a */
[----:B------:R-:W-:Y:S01]  /*f330*/  ISETP.GT.U32.AND P1, PT, R26, R7, PT ;  /* 0x000000071a00720c */ /* 0x000fe20003f24070 */
[----:B------:R-:W-:Y:S01]  /*f340*/  @!P2 IMAD.IADD R22, R22, 0x1, -R26 ;  /* 0x000000011616a824 */ /* 0x000fe200078e0a1a */
[----:B------:R-:W-:Y:S02]  /*f350*/  ISETP.GT.U32.AND P2, PT, R26, R8, PT ;  /* 0x000000081a00720c */ /* 0x000fe40003f44070 */
[----:B------:R-:W-:-:S05]  /*f360*/  ISETP.GT.U32.AND P4, PT, R28, R24, PT ;  /* 0x000000181c00720c */ /* 0x000fca0003f84070 */
[----:B------:R-:W-:-:S04]  /*f370*/  @!P0 IMAD.IADD R6, R6, 0x1, -R26 ;  /* 0x0000000106068824 */ /* 0x000fc800078e0a1a */
[--C-:B------:R-:W-:Y:S02]  /*f380*/  @!P1 IMAD.IADD R7, R7, 0x1, -R26.reuse ;  /* 0x0000000107079824 */ /* 0x100fe400078e0a1a */
[----:B------:R-:W-:Y:S01]  /*f390*/  @!P2 IMAD.IADD R8, R8, 0x1, -R26 ;  /* 0x000000010808a824 */ /* 0x000fe200078e0a1a */
[----:B------:R-:W-:Y:S01]  /*f3a0*/  STL [R1+0x16a0], R6 ;  /* 0x0016a00601007387 */ /* 0x000fe20000100800 */
[----:B------:R-:W-:Y:S01]  /*f3b0*/  @!P4 IMAD.IADD R24, R24, 0x1, -R28 ;  /* 0x000000011818c824 */ /* 0x000fe200078e0a1c */
[----:B------:R-:W-:Y:S02]  /*f3c0*/  ISETP.GE.AND P6, PT, R3, RZ, PT ;  /* 0x000000ff0300720c */ /* 0x000fe40003fc6270 */
[----:B------:R1:W-:Y:S04]  /*f3d0*/  STL [R1+0x16a4], R7 ;  /* 0x0016a40701007387 */ /* 0x0003e80000100800 */
[----:B------:R4:W-:Y:S01]  /*f3e0*/  STL [R1+0x16a8], R8 ;  /* 0x0016a80801007387 */ /* 0x0009e20000100800 */
[----:B0-----:R-:W-:-:S02]  /*f3f0*/  SHF.R.U32.HI R28, RZ, 0x2, R5 ;  /* 0x00000002ff1c7819 */ /* 0x001fc40000011605 */
[----:B------:R-:W-:Y:S01]  /*f400*/  LOP3.LUT R0, R5, 0x3, RZ, 0xc0, !PT ;  /* 0x0000000305007812 */ /* 0x000fe200078ec0ff */
[----:B------:R-:W5:Y:S01]  /*f410*/  LDL.LU R3, [R1+0x16b0] ;  /* 0x0016b00001037983 */ /* 0x000f620000300800 */
[----:B-1----:R-:W-:-:S03]  /*f420*/  SGXT.U32 R7, R28, 0x3 ;  /* 0x000000031c07781a */ /* 0x002fc60000000000 */
[----:B------:R-:W-:Y:S01]  /*f430*/  IMAD R28, R0, 0x88, RZ ;  /* 0x00000088001c7824 */ /* 0x000fe200078e02ff */
[----:B------:R-:W5:Y:S04]  /*f440*/  LDL R6, [R1+0x147c] ;  /* 0x00147c0001067983 */ /* 0x000f680000100800 */
[----:B------:R-:W5:Y:S04]  /*f450*/  LDL R0, [R1+0x1490] ;  /* 0x0014900001007983 */ /* 0x000f680000100800 */
[----:B------:R-:W5:Y:S04]  /*f460*/  LDL R4, [R1+0x1494] ;  /* 0x0014940001047983 */ /* 0x000f680000100800 */
[----:B----4-:R-:W4:Y:S01]  /*f470*/  LDL R8, [R1+0x1384] ;  /* 0x0013840001087983 */ /* 0x010f220000100800 */
[----:B------:R-:W-:-:S02]  /*f480*/  ISETP.GT.U32.AND P3, PT, R26, R23, PT ;  /* 0x000000171a00720c */ /* 0x000fc40003f64070 */
[C---:B------:R-:W-:Y:S02]  /*f490*/  ISETP.GT.U32.AND P4, PT, R26.reuse, R10, PT ;  /* 0x0000000a1a00720c */ /* 0x040fe40003f84070 */
[C---:B------:R-:W-:Y:S02]  /*f4a0*/  ISETP.GT.U32.AND P1, PT, R26.reuse, R13, PT ;  /* 0x0000000d1a00720c */ /* 0x040fe40003f24070 */
[C---:B------:R-:W-:Y:S02]  /*f4b0*/  ISETP.GT.U32.AND P2, PT, R26.reuse, R14, PT ;  /* 0x0000000e1a00720c */ /* 0x040fe40003f44070 */
[C---:B------:R-:W-:Y:S01]  /*f4c0*/  ISETP.GT.U32.AND P5, PT, R26.reuse, R11, PT ;  /* 0x0000000b1a00720c */ /* 0x040fe20003fa4070 */
[----:B------:R-:W-:Y:S01]  /*f4d0*/  IMAD.SHL.U32 R5, R5, 0x2, RZ ;  /* 0x0000000205057824 */ /* 0x000fe200078e00ff */
[----:B------:R-:W4:Y:S03]  /*f4e0*/  LDL R27, [R1+0x1498] ;  /* 0x00149800011b7983 */ /* 0x000f260000100800 */
[--C-:B------:R-:W-:Y:S01]  /*f4f0*/  @!P3 IMAD.IADD R23, R23, 0x1, -R26.reuse ;  /* 0x000000011717b824 */ /* 0x100fe200078e0a1a */
[----:B------:R-:W-:Y:S01]  /*f500*/  ISETP.GT.U32.AND P3, PT, R26, R9, PT ;  /* 0x000000091a00720c */ /* 0x000fe20003f64070 */
[--C-:B------:R-:W-:Y:S01]  /*f510*/  @!P4 IMAD.IADD R10, R10, 0x1, -R26.reuse ;  /* 0x000000010a0ac824 */ /* 0x100fe200078e0a1a */
[C---:B------:R-:W-:Y:S01]  /*f520*/  ISETP.GT.U32.AND P4, PT, R26.reuse, R25, PT ;  /* 0x000000191a00720c */ /* 0x040fe20003f84070 */
[--C-:B------:R-:W-:Y:S01]  /*f530*/  @!P1 IMAD.IADD R13, R13, 0x1, -R26.reuse ;  /* 0x000000010d0d9824 */ /* 0x100fe200078e0a1a */
[----:B------:R-:W-:Y:S01]  /*f540*/  ISETP.GT.U32.AND P1, PT, R26, R18, PT ;  /* 0x000000121a00720c */ /* 0x000fe20003f24070 */
[----:B------:R-:W-:Y:S01]  /*f550*/  @!P2 IMAD.IADD R14, R14, 0x1, -R26 ;  /* 0x000000010e0ea824 */ /* 0x000fe200078e0a1a */
[----:B------:R-:W-:-:S07]  /*f560*/  ISETP.GT.U32.AND P2, PT, R26, R19, PT ;  /* 0x000000131a00720c */ /* 0x000fce0003f44070 */
[--C-:B------:R-:W-:Y:S01]  /*f570*/  @!P3 IMAD.IADD R9, R9, 0x1, -R26.reuse ;  /* 0x000000010909b824 */ /* 0x100fe200078e0a1a */
[C---:B------:R-:W-:Y:S01]  /*f580*/  ISETP.GT.U32.AND P3, PT, R26.reuse, R15, PT ;  /* 0x0000000f1a00720c */ /* 0x040fe20003f64070 */
[--C-:B------:R-:W-:Y:S01]  /*f590*/  @!P5 IMAD.IADD R11, R11, 0x1, -R26.reuse ;  /* 0x000000010b0bd824 */ /* 0x100fe200078e0a1a */
[C---:B------:R-:W-:Y:S01]  /*f5a0*/  ISETP.GT.U32.AND P5, PT, R26.reuse, R16, PT ;  /* 0x000000101a00720c */ /* 0x040fe20003fa4070 */
[--C-:B------:R-:W-:Y:S01]  /*f5b0*/  @!P4 IMAD.IADD R25, R25, 0x1, -R26.reuse ;  /* 0x000000011919c824 */ /* 0x100fe200078e0a1a */
[----:B------:R-:W-:Y:S01]  /*f5c0*/  ISETP.GT.U32.AND P4, PT, R26, R20, PT ;  /* 0x000000141a00720c */ /* 0x000fe20003f84070 */
[--C-:B------:R-:W-:Y:S01]  /*f5d0*/  @!P1 IMAD.IADD R18, R18, 0x1, -R26.reuse ;  /* 0x0000000112129824 */ /* 0x100fe200078e0a1a */
[C---:B------:R-:W-:Y:S01]  /*f5e0*/  ISETP.GT.U32.AND P1, PT, R26.reuse, R22, PT ;  /* 0x000000161a00720c */ /* 0x040fe20003f24070 */
[----:B------:R-:W-:Y:S01]  /*f5f0*/  @!P2 IMAD.IADD R19, R19, 0x1, -R26 ;  /* 0x000000011313a824 */ /* 0x000fe200078e0a1a */
[----:B------:R-:W-:-:S05]  /*f600*/  ISETP.GT.U32.AND P2, PT, R26, R25, PT ;  /* 0x000000191a00720c */ /* 0x000fca0003f44070 */
[--C-:B------:R-:W-:Y:S01]  /*f610*/  @!P3 IMAD.IADD R15, R15, 0x1, -R26.reuse ;  /* 0x000000010f0fb824 */ /* 0x100fe200078e0a1a */
[----:B------:R-:W-:Y:S01]  /*f620*/  LOP3.LUT R28, R28, R7, RZ, 0xfc, !PT ;  /* 0x000000071c1c7212 */ /* 0x000fe200078efcff */
[--C-:B------:R-:W-:Y:S01]  /*f630*/  @!P5 IMAD.IADD R16, R16, 0x1, -R26.reuse ;  /* 0x000000011010d824 */ /* 0x100fe200078e0a1a */
[----:B------:R-:W-:Y:S01]  /*f640*/  ISETP.GT.U32.AND P5, PT, R26, R23, PT ;  /* 0x000000171a00720c */ /* 0x000fe20003fa4070 */
[--C-:B------:R-:W-:Y:S02]  /*f650*/  @!P4 IMAD.IADD R20, R20, 0x1, -R26.reuse ;  /* 0x000000011414c824 */ /* 0x100fe400078e0a1a */
[--C-:B------:R-:W-:Y:S02]  /*f660*/  @!P1 IMAD.IADD R22, R22, 0x1, -R26.reuse ;  /* 0x0000000116169824 */ /* 0x100fe400078e0a1a */
[----:B------:R-:W-:-:S08]  /*f670*/  @!P2 IMAD.IADD R25, R25, 0x1, -R26 ;  /* 0x000000011919a824 */ /* 0x000fd000078e0a1a */
[----:B------:R-:W-:Y:S01]  /*f680*/  @!P5 IMAD.IADD R23, R23, 0x1, -R26 ;  /* 0x000000011717d824 */ /* 0x000fe200078e0a1a */
[----:B--2---:R-:W-:Y:S02]  /*f690*/  ISETP.NE.AND P3, PT, R2, RZ, PT ;  /* 0x000000ff0200720c */ /* 0x004fe40003f65270 */
[----:B---3--:R-:W-:Y:S01]  /*f6a0*/  LOP3.LUT R7, R29, 0x10, R5, 0x78, !PT ;  /* 0x000000101d077812 */ /* 0x008fe200078e7805 */
[----:B------:R-:W-:Y:S01]  /*f6b0*/  IMAD.MOV.U32 R5, RZ, RZ, R24 ;  /* 0x000000ffff057224 */ /* 0x000fe200078e0018 */
[----:B------:R-:W2:Y:S03]  /*f6c0*/  LDL R29, [R1+0x14f4] ;  /* 0x0014f400011d7983 */ /* 0x000ea60000100800 */
[----:B------:R-:W-:Y:S01]  /*f6d0*/  @!P6 IMAD.MOV R5, RZ, RZ, -R5 ;  /* 0x000000ffff05e224 */ /* 0x000fe200078e0a05 */
[----:B------:R0:W-:Y:S05]  /*f6e0*/  STL [R1+0x430], R7 ;  /* 0x0004300701007387 */ /* 0x0001ea0000100800 */
[----:B------:R-:W-:-:S02]  /*f6f0*/  @!P3 LOP3.LUT R5, RZ, R2, RZ, 0x33, !PT ;  /* 0x00000002ff05b212 */ /* 0x000fc400078e33ff */
[----:B-----5:R-:W-:Y:S02]  /*f700*/  ISETP.GE.AND P4, PT, R3, RZ, PT ;  /* 0x000000ff0300720c */ /* 0x020fe40003f86270 */
[----:B------:R-:W3:Y:S01]  /*f710*/  LDL.LU R3, [R1+0x16ac] ;  /* 0x0016ac0001037983 */ /* 0x000ee20000300800 */
[----:B------:R-:W-:-:S03]  /*f720*/  ISETP.GE.AND P2, PT, R6, RZ, PT ;  /* 0x000000ff0600720c */ /* 0x000fc60003f46270 */
[----:B------:R-:W5:Y:S01]  /*f730*/  LDL R28, [R1+0x14f0] ;  /* 0x0014f000011c7983 */ /* 0x000f620000100800 */
[----:B------:R-:W-:-:S03]  /*f740*/  ISETP.GE.AND P1, PT, R0, RZ, PT ;  /* 0x000000ff0000720c */ /* 0x000fc60003f26270 */
[----:B0-----:R-:W2:Y:S04]  /*f750*/  LDL R7, [R1+0x14e4] ;  /* 0x0014e40001077983 */ /* 0x001ea80000100800 */
[----:B------:R0:W-:Y:S04]  /*f760*/  STL [R1+0x1a8], R5 ;  /* 0x0001a80501007387 */ /* 0x0001e80000100800 */
[----:B------:R-:W2:Y:S04]  /*f770*/  LDL R6, [R1+0x14e8] ;  /* 0x0014e80001067983 */ /* 0x000ea80000100800 */
[----:B------:R-:W2:Y:S04]  /*f780*/  LDL R0, [R1+0x14e0] ;  /* 0x0014e00001007983 */ /* 0x000ea80000100800 */
[----:B0-----:R-:W2:Y:S04]  /*f790*/  LDL R5, [R1+0x14ec] ;  /* 0x0014ec0001057983 */ /* 0x001ea80000100800 */
[----:B------:R-:W2:Y:S01]  /*f7a0*/  LDL.LU R2, [R1+0x4c] ;  /* 0x00004c0001027983 */ /* 0x000ea20000300800 */
[----:B------:R-:W-:-:S02]  /*f7b0*/  ISETP.GE.AND P5, PT, R4, RZ, PT ;  /* 0x000000ff0400720c */ /* 0x000fc40003fa6270 */
[----:B----4-:R-:W-:Y:S01]  /*f7c0*/  ISETP.GE.AND P3, PT, R8, RZ, PT ;  /* 0x000000ff0800720c */ /* 0x010fe20003f66270 */
[----:B------:R-:W4:Y:S04]  /*f7d0*/  LDL R4, [R1+0x14d4] ;  /* 0x0014d40001047983 */ /* 0x000f280000100800 */
[----:B------:R-:W3:Y:S01]  /*f7e0*/  LDL.LU R8, [R1+0x48] ;  /* 0x0000480001087983 */ /* 0x000ee20000300800 */
[----:B--2---:R-:W-:Y:S01]  /*f7f0*/  @!P4 IMAD.MOV R2, RZ, RZ, -R2 ;  /* 0x000000ffff02c224 */ /* 0x004fe200078e0a02 */
[----:B------:R-:W-:Y:S02]  /*f800*/  ISETP.GE.AND P4, PT, R27, RZ, PT ;  /* 0x000000ff1b00720c */ /* 0x000fe40003f86270 */
[----:B------:R-:W2:Y:S04]  /*f810*/  LDL R27, [R1+0x14dc] ;  /* 0x0014dc00011b7983 */ /* 0x000ea80000100800 */
[----:B------:R0:W-:Y:S01]  /*f820*/  STL [R1+0x3e4], R2 ;  /* 0x0003e40201007387 */ /* 0x0001e20000100800 */
[----:B---3--:R-:W-:Y:S01]  /*f830*/  @!P3 IMAD.MOV R8, RZ, RZ, -R8 ;  /* 0x000000ffff08b224 */ /* 0x008fe200078e0a08 */
[----:B------:R-:W-:-:S02]  /*f840*/  ISETP.GE.AND P3, PT, R29, RZ, PT ;  /* 0x000000ff1d00720c */ /* 0x000fc40003f66270 */
[----:B0-----:R-:W3:Y:S04]  /*f850*/  LDL.LU R2, [R1+0x44] ;  /* 0x0000440001027983 */ /* 0x001ee80000300800 */
[----:B------:R-:W2:Y:S04]  /*f860*/  LDL R29, [R1+0x14d8] ;  /* 0x0014d800011d7983 */ /* 0x000ea80000100800 */
[----:B------:R0:W-:Y:S04]  /*f870*/  STL [R1+0x3e0], R8 ;  /* 0x0003e00801007387 */ /* 0x0001e80000100800 */
[----:B0-----:R-:W2:Y:S01]  /*f880*/  LDL.LU R8, [R1+0x40] ;  /* 0x0000400001087983 */ /* 0x001ea20000300800 */
[----:B---3--:R-:W-:Y:S01]  /*f890*/  @!P2 IMAD.MOV R2, RZ, RZ, -R2 ;  /* 0x000000ffff02a224 */ /* 0x008fe200078e0a02 */
[----:B-----5:R-:W-:-:S02]  /*f8a0*/  ISETP.GE.AND P2, PT, R28, RZ, PT ;  /* 0x000000ff1c00720c */ /* 0x020fc40003f46270 */
[----:B------:R-:W3:Y:S04]  /*f8b0*/  LDL R28, [R1+0x14d0] ;  /* 0x0014d000011c7983 */ /* 0x000ee80000100800 */
[----:B------:R0:W-:Y:S04]  /*f8c0*/  STL [R1+0x3dc], R2 ;  /* 0x0003dc0201007387 */ /* 0x0001e80000100800 */
[----:B0-----:R-:W5:Y:S01]  /*f8d0*/  LDL.LU R2, [R1+0x3c] ;  /* 0x00003c0001027983 */ /* 0x001f620000300800 */
[----:B--2---:R-:W-:Y:S01]  /*f8e0*/  @!P1 IMAD.MOV R8, RZ, RZ, -R8 ;  /* 0x000000ffff089224 */ /* 0x004fe200078e0a08 */
[----:B------:R-:W-:-:S02]  /*f8f0*/  ISETP.GE.AND P1, PT, R7, RZ, PT ;  /* 0x000000ff0700720c */ /* 0x000fc40003f26270 */
[----:B------:R-:W2:Y:S04]  /*f900*/  LDL R7, [R1+0x14c4] ;  /* 0x0014c40001077983 */ /* 0x000ea80000100800 */
[----:B------:R0:W-:Y:S04]  /*f910*/  STL [R1+0x3d8], R8 ;  /* 0x0003d80801007387 */ /* 0x0001e80000100800 */
[----:B0-----:R-:W2:Y:S01]  /*f920*/  LDL.LU R8, [R1+0x38] ;  /* 0x0000380001087983 */ /* 0x001ea20000300800 */
[----:B-----5:R-:W-:Y:S01]  /*f930*/  @!P5 IMAD.MOV R2, RZ, RZ, -R2 ;  /* 0x000000ffff02d224 */ /* 0x020fe200078e0a02 */
[----:B------:R-:W-:-:S02]  /*f940*/  ISETP.GE.AND P5, PT, R5, RZ, PT ;  /* 0x000000ff0500720c */ /* 0x000fc40003fa6270 */
[----:B------:R-:W5:Y:S04]  /*f950*/  LDL R5, [R1+0x14cc] ;  /* 0x0014cc0001057983 */ /* 0x000f680000100800 */
[----:B------:R0:W-:Y:S04]  /*f960*/  STL [R1+0x3d4], R2 ;  /* 0x0003d40201007387 */ /* 0x0001e80000100800 */
[----:B0-----:R-:W3:Y:S01]  /*f970*/  LDL.LU R2, [R1+0x34] ;  /* 0x0000340001027983 */ /* 0x001ee20000300800 */
[----:B--2---:R-:W-:Y:S01]  /*f980*/  @!P4 IMAD.MOV R8, RZ, RZ, -R8 ;  /* 0x000000ffff08c224 */ /* 0x004fe200078e0a08 */
[----:B------:R-:W-:-:S02]  /*f990*/  ISETP.GE.AND P4, PT, R6, RZ, PT ;  /* 0x000000ff0600720c */ /* 0x000fc40003f86270 */
[----:B------:R-:W2:Y:S04]  /*f9a0*/  LDL R6, [R1+0x14c8] ;  /* 0x0014c80001067983 */ /* 0x000ea80000100800 */
[----:B------:R0:W-:Y:S04]  /*f9b0*/  STL [R1+0x3d0], R8 ;  /* 0x0003d00801007387 */ /* 0x0001e80000100800 */
[----:B0-----:R-:W2:Y:S01]  /*f9c0*/  LDL.LU R8, [R1+0x30] ;  /* 0x0000300001087983 */ /* 0x001ea20000300800 */
[----:B---3--:R-:W-:Y:S01]  /*f9d0*/  @!P3 IMAD.MOV R2, RZ, RZ, -R2 ;  /* 0x000000ffff02b224 */ /* 0x008fe200078e0a02 */
[----:B------:R-:W-:-:S02]  /*f9e0*/  ISETP.GE.AND P3, PT, R0, RZ, PT ;  /* 0x000000ff0000720c */ /* 0x000fc40003f66270 */
[----:B------:R-:W3:Y:S04]  /*f9f0*/  LDL R0, [R1+0x14c0] ;  /* 0x0014c00001007983 */ /* 0x000ee80000100800 */
[----:B------:R0:W-:Y:S04]  /*fa00*/  STL [R1+0x3cc], R2 ;  /* 0x0003cc0201007387 */ /* 0x0001e80000100800 */
[----:B0-----:R-:W3:Y:S01]  /*fa10*/  LDL.LU R2, [R1+0x2c] ;  /* 0x00002c0001027983 */ /* 0x001ee20000300800 */
[----:B--2---:R-:W-:Y:S01]  /*fa20*/  @!P2 IMAD.MOV R8, RZ, RZ, -R8 ;  /* 0x000000ffff08a224 */ /* 0x004fe200078e0a08 */
[----:B----4-:R-:W-:-:S02]  /*fa30*/  ISETP.GE.AND P2, PT, R4, RZ, PT ;  /* 0x000000ff0400720c */ /* 0x010fc40003f46270 */
[----:B------:R-:W2:Y:S04]  /*fa40*/  LDL R4, [R1+0x149c] ;  /* 0x00149c0001047983 */ /* 0x000ea80000100800 */
[----:B------:R0:W-:Y:S04]  /*fa50*/  STL [R1+0x3c8], R8 ;  /* 0x0003c80801007387 */ /* 0x0001e80000100800 */
[----:B0-----:R-:W4:Y:S01]  /*fa60*/  LDL.LU R8, [R1+0x28] ;  /* 0x0000280001087983 */ /* 0x001f220000300800 */
[----:B---3--:R-:W-:Y:S01]  /*fa70*/  @!P1 IMAD.MOV R2, RZ, RZ, -R2 ;  /* 0x000000ffff029224 */ /* 0x008fe200078e0a02 */
[----:B------:R-:W-:-:S02]  /*fa80*/  ISETP.GE.AND P1, PT, R27, RZ, PT ;  /* 0x000000ff1b00720c */ /* 0x000fc40003f26270 */
[----:B------:R-:W3:Y:S04]  /*fa90*/  LDL R27, [R1+0x14bc] ;  /* 0x0014bc00011b7983 */ /* 0x000ee80000100800 */
[----:B------:R0:W-:Y:S04]  /*faa0*/  STL [R1+0x3c4], R2 ;  /* 0x0003c40201007387 */ /* 0x0001e80000100800 */
[----:B0-----:R-:W2:Y:S01]  /*fab0*/  LDL.LU R2, [R1+0x24] ;  /* 0x0000240001027983 */ /* 0x001ea20000300800 */
[----:B----4-:R-:W-:Y:S01]  /*fac0*/  @!P5 IMAD.MOV R8, RZ, RZ, -R8 ;  /* 0x000000ffff08d224 */ /* 0x010fe200078e0a08 */
[----:B------:R-:W-:-:S02]  /*fad0*/  ISETP.GE.AND P5, PT, R29, RZ, PT ;  /* 0x000000ff1d00720c */ /* 0x000fc40003fa6270 */
[----:B------:R-:W4:Y:S04]  /*fae0*/  LDL R29, [R1+0x14b8] ;  /* 0x0014b800011d7983 */ /* 0x000f280000100800 */
        /* <DEDUP_REMOVED lines=13> */
[----:B-----5:R-:W-:-:S02]  /*fbc0*/  ISETP.GE.AND P2, PT, R5, RZ, PT ;  /* 0x000000ff0500720c */ /* 0x020fc40003f46270 */
[----:B------:R-:W2:Y:S04]  /*fbd0*/  LDL R5, [R1+0x14ac] ;  /* 0x0014ac0001057983 */ /* 0x000ea80000100800 */
[----:B------:R0:W-:Y:S04]  /*fbe0*/  STL [R1+0x3b4], R2 ;  /* 0x0003b40201007387 */ /* 0x0001e80000100800 */
[----:B0-----:R-:W5:Y:S01]  /*fbf0*/  LDL.LU R2, [R1+0x3a0] ;  /* 0x0003a00001027983 */ /* 0x001f620000300800 */
[----:B---3--:R-:W-:Y:S01]  /*fc00*/  @!P1 IMAD.MOV R8, RZ, RZ, -R8 ;  /* 0x000000ffff089224 */ /* 0x008fe200078e0a08 */
[----:B------:R-:W-:-:S02]  /*fc10*/  ISETP.GE.AND P1, PT, R6, RZ, PT ;  /* 0x000000ff0600720c */ /* 0x000fc40003f26270 */
[----:B------:R-:W3:Y:S04]  /*fc20*/  LDL R6, [R1+0x14a8] ;  /* 0x0014a80001067983 */ /* 0x000ee80000100800 */
        /* <DEDUP_REMOVED lines=972> */
[----:B---3--:R-:W-:-:S05]  /*138f0*/  @!P1 IMAD.MOV R2, RZ, RZ, -R2 ;  /* 0x000000ffff029224 */ /* 0x008fca00078e0a02 */
[----:B------:R0:W-:Y:S01]  /*13900*/  STL [R1+0x5c], R2 ;  /* 0x00005c0201007387 */ /* 0x0001e20000100800 */
[----:B------:R-:W-:-:S03]  /*13910*/  ISETP.GE.AND P1, PT, R27, RZ, PT ;  /* 0x000000ff1b00720c */ /* 0x000fc60003f26270 */
[----:B0-----:R-:W3:Y:S01]  /*13920*/  LDL.LU R2, [R1+0x54] ;  /* 0x0000540001027983 */ /* 0x001ee20000300800 */
[----:B----4-:R-:W-:-:S03]  /*13930*/  @!P5 IMAD.MOV R8, RZ, RZ, -R8 ;  /* 0x000000ffff08d224 */ /* 0x010fc600078e0a08 */
[----:B------:R-:W4:Y:S04]  /*13940*/  LDL R27, [R1+0x1184] ;  /* 0x00118400011b7983 */ /* 0x000f280000100800 */
[----:B------:R0:W-:Y:S04]  /*13950*/  STL [R1+0x58], R8 ;  /* 0x0000580801007387 */ /* 0x0001e80000100800 */
[----:B0-----:R-:W2:Y:S01]  /*13960*/  LDL.LU R8, [R1+0x134] ;  /* 0x0001340001087983 */ /* 0x001ea20000300800 */
[----:B------:R-:W-:-:S03]  /*13970*/  ISETP.GE.AND P5, PT, R29, RZ, PT ;  /* 0x000000ff1d00720c */ /* 0x000fc60003fa6270 */
[----:B------:R-:W4:Y:S01]  /*13980*/  LDL R29, [R1+0x1180] ;  /* 0x00118000011d7983 */ /* 0x000f220000100800 */
[----:B---3--:R-:W-:-:S05]  /*13990*/  @!P4 IMAD.MOV R2, RZ, RZ, -R2 ;  /* 0x000000ffff02c224 */ /* 0x008fca00078e0a02 */
[----:B------:R0:W-:Y:S04]  /*139a0*/  STL [R1+0x54], R2 ;  /* 0x0000540201007387 */ /* 0x0001e80000100800 */
[----:B0-----:R-:W3:Y:S01]  /*139b0*/  LDL.LU R2, [R1+0x14c] ;  /* 0x00014c0001027983 */ /* 0x001ee20000300800 */
[----:B--2---:R-:W-:-:S03]  /*139c0*/  @!P3 IMAD.MOV R8, RZ, RZ, -R8 ;  /* 0x000000ffff08b224 */ /* 0x004fc600078e0a08 */
[----:B------:R-:W2:Y:S01]  /*139d0*/  LDL R24, [R1+0x117c] ;  /* 0x00117c0001187983 */ /* 0x000ea20000100800 */
[----:B------:R-:W-:-:S03]  /*139e0*/  ISETP.GE.AND P3, PT, R7, RZ, PT ;  /* 0x000000ff0700720c */ /* 0x000fc60003f66270 */
[----:B------:R-:W2:Y:S04]  /*139f0*/  LDL.LU R7, [R1+0x150] ;  /* 0x0001500001077983 */ /* 0x000ea80000300800 */
[----:B------:R-:W-:Y:S01]  /*13a00*/  STL [R1+0x50], R8 ;  /* 0x0000500801007387 */ /* 0x000fe20000100800 */
[----:B---3--:R-:W-:Y:S01]  /*13a10*/  @!P2 IMAD.MOV R2, RZ, RZ, -R2 ;  /* 0x000000ffff02a224 */ /* 0x008fe200078e0a02 */
[----:B-----5:R-:W-:-:S04]  /*13a20*/  ISETP.GE.AND P2, PT, R5, RZ, PT ;  /* 0x000000ff0500720c */ /* 0x020fc80003f46270 */
[----:B------:R0:W-:Y:S01]  /*13a30*/  STL [R1+0x4c], R2 ;  /* 0x00004c0201007387 */ /* 0x0001e20000100800 */
[----:B--2---:R-:W-:-:S03]  /*13a40*/  @!P1 IMAD.MOV R7, RZ, RZ, -R7 ;  /* 0x000000ffff079224 */ /* 0x004fc600078e0a07 */
[----:B0-----:R-:W2:Y:S04]  /*13a50*/  LDL R2, [R1+0x1178] ;  /* 0x0011780001027983 */ /* 0x001ea80000100800 */
[----:B------:R-:W3:Y:S04]  /*13a60*/  LDL.LU R5, [R1+0x138] ;  /* 0x0001380001057983 */ /* 0x000ee80000300800 */
[----:B------:R0:W-:Y:S04]  /*13a70*/  STL [R1+0x48], R7 ;  /* 0x0000480701007387 */ /* 0x0001e80000100800 */
[----:B0-----:R-:W5:Y:S04]  /*13a80*/  LDL R7, [R1+0x1174] ;  /* 0x0011740001077983 */ /* 0x001f680000100800 */
[----:B------:R-:W2:Y:S01]  /*13a90*/  LDL.LU R8, [R1+0x130] ;  /* 0x0001300001087983 */ /* 0x000ea20000300800 */
[----:B------:R-:W-:-:S02]  /*13aa0*/  ISETP.GE.AND P4, PT, R28, RZ, PT ;  /* 0x000000ff1c00720c */ /* 0x000fc40003f86270 */
[----:B------:R-:W-:Y:S02]  /*13ab0*/  ISETP.GE.AND P1, PT, R6, RZ, PT ;  /* 0x000000ff0600720c */ /* 0x000fe40003f26270 */
[----:B------:R-:W4:Y:S01]  /*13ac0*/  LDL R6, [R1+0x1170] ;  /* 0x0011700001067983 */ /* 0x000f220000100800 */
[----:B------:R-:W-:Y:S01]  /*13ad0*/  ISETP.GT.U32.AND P0, PT, R26, R12, PT ;  /* 0x0000000c1a00720c */ /* 0x000fe20003f04070 */
[----:B---3--:R-:W-:Y:S01]  /*13ae0*/  @!P5 IMAD.MOV R5, RZ, RZ, -R5 ;  /* 0x000000ffff05d224 */ /* 0x008fe200078e0a05 */
[----:B------:R-:W-:Y:S02]  /*13af0*/  ISETP.GE.AND P5, PT, R0, RZ, PT ;  /* 0x000000ff0000720c */ /* 0x000fe40003fa6270 */
[----:B------:R-:W3:Y:S04]  /*13b00*/  LDL.LU R0, [R1+0xf8] ;  /* 0x0000f80001007983 */ /* 0x000ee80000300800 */
[----:B------:R0:W-:Y:S04]  /*13b10*/  STL [R1+0x44], R5 ;  /* 0x0000440501007387 */ /* 0x0001e80000100800 */
[----:B0-----:R-:W5:Y:S01]  /*13b20*/  LDL R5, [R1+0x116c] ;  /* 0x00116c0001057983 */ /* 0x001f620000100800 */
[----:B--2---:R-:W-:Y:S01]  /*13b30*/  @!P4 IMAD.MOV R8, RZ, RZ, -R8 ;  /* 0x000000ffff08c224 */ /* 0x004fe200078e0a08 */
[----:B------:R-:W-:-:S02]  /*13b40*/  ISETP.GE.AND P4, PT, R4, RZ, PT ;  /* 0x000000ff0400720c */ /* 0x000fc40003f86270 */
[----:B------:R-:W2:Y:S04]  /*13b50*/  LDL R4, [R1+0x1168] ;  /* 0x0011680001047983 */ /* 0x000ea80000100800 */
[----:B------:R0:W-:Y:S04]  /*13b60*/  STL [R1+0x40], R8 ;  /* 0x0000400801007387 */ /* 0x0001e80000100800 */
[----:B0-----:R-:W2:Y:S01]  /*13b70*/  LDL.LU R8, [R1+0x110] ;  /* 0x0001100001087983 */ /* 0x001ea20000300800 */
[----:B------:R-:W-:Y:S01]  /*13b80*/  @!P0 IMAD.IADD R12, R12, 0x1, -R26 ;  /* 0x000000010c0c8824 */ /* 0x000fe200078e0a1a */
[----:B------:R-:W-:-:S13]  /*13b90*/  ISETP.GT.U32.AND P0, PT, R26, R17, PT ;  /* 0x000000111a00720c */ /* 0x000fda0003f04070 */
[----:B------:R-:W-:Y:S01]  /*13ba0*/  @!P0 IMAD.IADD R17, R17, 0x1, -R26 ;  /* 0x0000000111118824 */ /* 0x000fe200078e0a1a */
[----:B------:R-:W-:-:S13]  /*13bb0*/  ISETP.GT.U32.AND P0, PT, R26, R21, PT ;  /* 0x000000151a00720c */ /* 0x000fda0003f04070 */
[----:B------:R-:W-:Y:S02]  /*13bc0*/  @!P0 IMAD.IADD R21, R21, 0x1, -R26 ;  /* 0x0000000115158824 */ /* 0x000fe400078e0a1a */
[----:B---3--:R-:W-:-:S05]  /*13bd0*/  @!P3 IMAD.MOV R0, RZ, RZ, -R0 ;  /* 0x000000ffff00b224 */ /* 0x008fca00078e0a00 */
[----:B------:R0:W-:Y:S01]  /*13be0*/  STL [R1+0x3c], R0 ;  /* 0x00003c0001007387 */ /* 0x0001e20000100800 */
[----:B----4-:R-:W-:-:S03]  /*13bf0*/  ISETP.GE.AND P3, PT, R27, RZ, PT ;  /* 0x000000ff1b00720c */ /* 0x010fc60003f66270 */
[----:B0-----:R-:W3:Y:S04]  /*13c00*/  LDL R0, [R1+0x1164] ;  /* 0x0011640001007983 */ /* 0x001ee80000100800 */
[----:B------:R-:W4:Y:S04]  /*13c10*/  LDL.LU R26, [R1+0x118] ;  /* 0x00011800011a7983 */ /* 0x000f280000300800 */
[----:B------:R-:W3:Y:S01]  /*13c20*/  LDL R27, [R1+0x1160] ;  /* 0x00116000011b7983 */ /* 0x000ee20000100800 */
[----:B--2---:R-:W-:Y:S01]  /*13c30*/  @!P2 IMAD.MOV R8, RZ, RZ, -R8 ;  /* 0x000000ffff08a224 */ /* 0x004fe200078e0a08 */
[----:B------:R-:W-:-:S02]  /*13c40*/  ISETP.GE.AND P2, PT, R29, RZ, PT ;  /* 0x000000ff1d00720c */ /* 0x000fc40003f46270 */
[----:B------:R-:W2:Y:S04]  /*13c50*/  LDL R29, [R1+0x115c] ;  /* 0x00115c00011d7983 */ /* 0x000ea80000100800 */
[----:B------:R0:W-:Y:S04]  /*13c60*/  STL [R1+0x38], R8 ;  /* 0x0000380801007387 */ /* 0x0001e80000100800 */
[----:B0-----:R-:W2:Y:S04]  /*13c70*/  LDL.LU R8, [R1+0x100] ;  /* 0x0001000001087983 */ /* 0x001ea80000300800 */
[----:B------:R-:W3:Y:S01]  /*13c80*/  LDL R28, [R1+0x1158] ;  /* 0x00115800011c7983 */ /* 0x000ee20000100800 */
[----:B----4-:R-:W-:Y:S01]  /*13c90*/  @!P1 IMAD.MOV R26, RZ, RZ, -R26 ;  /* 0x000000ffff1a9224 */ /* 0x010fe200078e0a1a */
[----:B------:R-:W-:-:S02]  /*13ca0*/  ISETP.GE.AND P1, PT, R24, RZ, PT ;  /* 0x000000ff1800720c */ /* 0x000fc40003f26270 */
[----:B------:R-:W4:Y:S04]  /*13cb0*/  LDL.LU R24, [R1+0xf0] ;  /* 0x0000f00001187983 */ /* 0x000f280000300800 */
[----:B------:R0:W-:Y:S04]  /*13cc0*/  STL [R1+0x34], R26 ;  /* 0x0000341a01007387 */ /* 0x0001e80000100800 */
[----:B0-----:R-:W3:Y:S01]  /*13cd0*/  LDL R26, [R1+0x1154] ;  /* 0x00115400011a7983 */ /* 0x001ee20000100800 */
[----:B--2---:R-:W-:Y:S01]  /*13ce0*/  @!P5 IMAD.MOV R8, RZ, RZ, -R8 ;  /* 0x000000ffff08d224 */ /* 0x004fe200078e0a08 */
[----:B------:R-:W-:-:S04]  /*13cf0*/  ISETP.GE.AND P5, PT, R2, RZ, PT ;  /* 0x000000ff0200720c */ /* 0x000fc80003fa6270 */
[----:B------:R0:W-:Y:S04]  /*13d00*/  STL [R1+0x30], R8 ;  /* 0x0000300801007387 */ /* 0x0001e80000100800 */
[----:B0-----:R-:W2:Y:S04]  /*13d10*/  LDL.LU R8, [R1+0x16a8] ;  /* 0x0016a80001087983 */ /* 0x001ea80000300800 */
[----:B------:R-:W2:Y:S01]  /*13d20*/  LDL.LU R2, [R1+0xbc] ;  /* 0x0000bc0001027983 */ /* 0x000ea20000300800 */
[----:B----4-:R-:W-:Y:S01]  /*13d30*/  @!P4 IMAD.MOV R24, RZ, RZ, -R24 ;  /* 0x000000ffff18c224 */ /* 0x010fe200078e0a18 */
[----:B-----5:R-:W-:-:S04]  /*13d40*/  ISETP.GE.AND P4, PT, R7, RZ, PT ;  /* 0x000000ff0700720c */ /* 0x020fc80003f86270 */
[----:B------:R0:W-:Y:S04]  /*13d50*/  STL [R1+0x2c], R24 ;  /* 0x00002c1801007387 */ /* 0x0001e80000100800 */
[----:B0-----:R-:W4:Y:S04]  /*13d60*/  LDL R24, [R1+0x1150] ;  /* 0x0011500001187983 */ /* 0x001f280000100800 */
[----:B------:R-:W5:Y:S01]  /*13d70*/  LDL.LU R7, [R1+0xd4] ;  /* 0x0000d40001077983 */ /* 0x000f620000300800 */
[----:B--2---:R-:W-:Y:S01]  /*13d80*/  @!P3 IMAD.MOV R2, RZ, RZ, -R2 ;  /* 0x000000ffff02b224 */ /* 0x004fe200078e0a02 */
[----:B------:R-:W-:-:S04]  /*13d90*/  ISETP.GE.AND P3, PT, R6, RZ, PT ;  /* 0x000000ff0600720c */ /* 0x000fc80003f66270 */
[----:B------:R0:W-:Y:S04]  /*13da0*/  STL [R1+0x28], R2 ;  /* 0x0000280201007387 */ /* 0x0001e80000100800 */
[----:B0-----:R-:W2:Y:S04]  /*13db0*/  LDL R2, [R1+0x114c] ;  /* 0x00114c0001027983 */ /* 0x001ea80000100800 */
[----:B------:R-:W2:Y:S01]  /*13dc0*/  LDL.LU R6, [R1+0xd8] ;  /* 0x0000d80001067983 */ /* 0x000ea20000300800 */
[----:B-----5:R-:W-:Y:S01]  /*13dd0*/  @!P2 IMAD.MOV R7, RZ, RZ, -R7 ;  /* 0x000000ffff07a224 */ /* 0x020fe200078e0a07 */
[----:B------:R-:W-:-:S04]  /*13de0*/  ISETP.GE.AND P2, PT, R5, RZ, PT ;  /* 0x000000ff0500720c */ /* 0x000fc80003f46270 */
[----:B------:R0:W-:Y:S04]  /*13df0*/  STL [R1+0x24], R7 ;  /* 0x0000240701007387 */ /* 0x0001e80000100800 */
[----:B0-----:R-:W5:Y:S04]  /*13e00*/  LDL.LU R7, [R1+0x16a4] ;  /* 0x0016a40001077983 */ /* 0x001f680000300800 */
[----:B------:R-:W3:Y:S01]  /*13e10*/  LDL.LU R5, [R1+0xc0] ;  /* 0x0000c00001057983 */ /* 0x000ee20000300800 */
[----:B--2---:R-:W-:Y:S01]  /*13e20*/  @!P1 IMAD.MOV R6, RZ, RZ, -R6 ;  /* 0x000000ffff069224 */ /* 0x004fe200078e0a06 */
[----:B------:R-:W-:-:S04]  /*13e30*/  ISETP.GE.AND P1, PT, R4, RZ, PT ;  /* 0x000000ff0400720c */ /* 0x000fc80003f26270 */
[----:B------:R0:W-:Y:S04]  /*13e40*/  STL [R1+0x20], R6 ;  /* 0x0000200601007387 */ /* 0x0001e80000100800 */
[----:B0-----:R-:W2:Y:S04]  /*13e50*/  LDL.LU R6, [R1+0x16a0] ;  /* 0x0016a00001067983 */ /* 0x001ea80000300800 */
[----:B------:R-:W2:Y:S01]  /*13e60*/  LDL.LU R4, [R1+0xb8] ;  /* 0x0000b80001047983 */ /* 0x000ea20000300800 */
[----:B---3--:R-:W-:Y:S01]  /*13e70*/  @!P5 IMAD.MOV R5, RZ, RZ, -R5 ;  /* 0x000000ffff05d224 */ /* 0x008fe200078e0a05 */
[----:B------:R-:W-:-:S04]  /*13e80*/  ISETP.GE.AND P5, PT, R0, RZ, PT ;  /* 0x000000ff0000720c */ /* 0x000fc80003fa6270 */
[----:B------:R0:W-:Y:S04]  /*13e90*/  STL [R1+0x1c], R5 ;  /* 0x00001c0501007387 */ /* 0x0001e80000100800 */
[----:B0-----:R-:W3:Y:S04]  /*13ea0*/  LDL.LU R5, [R1+0x169c] ;  /* 0x00169c0001057983 */ /* 0x001ee80000300800 */
        /* <DEDUP_REMOVED lines=22> */
[----:B----4-:R-:W-:-:S04]  /*14010*/  ISETP.GE.AND P5, PT, R24, RZ, PT ;  /* 0x000000ff1800720c */ /* 0x010fc80003fa6270 */
[----:B------:R0:W-:Y:S04]  /*14020*/  STL [R1+0x15cc], R28 ;  /* 0x0015cc1c01007387 */ /* 0x0001e80000100800 */
[----:B0-----:R-:W2:Y:S04]  /*14030*/  LDL R28, [R1+0x1144] ;  /* 0x00114400011c7983 */ /* 0x001ea80000100800 */
[----:B------:R-:W4:Y:S01]  /*14040*/  LDL.LU R24, [R1] ;  /* 0x0000000001187983 */ /* 0x000f220000300800 */
[----:B---3--:R-:W-:-:S05]  /*14050*/  @!P4 IMAD.MOV R26, RZ, RZ, -R26 ;  /* 0x000000ffff1ac224 */ /* 0x008fca00078e0a1a */
[----:B------:R0:W-:Y:S01]  /*14060*/  STL [R1+0x15d0], R26 ;  /* 0x0015d01a01007387 */ /* 0x0001e20000100800 */
[----:B------:R-:W-:Y:S01]  /*14070*/  @!P2 IMAD.MOV R29, RZ, RZ, -R29 ;  /* 0x000000ffff1da224 */ /* 0x000fe200078e0a1d */
[----:B------:R-:W-:Y:S02]  /*14080*/  ISETP.GE.AND P4, PT, R2, RZ, PT ;  /* 0x000000ff0200720c */ /* 0x000fe40003f86270 */
[----:B------:R-:W3:Y:S04]  /*14090*/  LDL R2, [R1+0x112c] ;  /* 0x00112c0001027983 */ /* 0x000ee80000100800 */
[----:B0-----:R-:W3:Y:S01]  /*140a0*/  LDL R26, [R1+0x1148] ;  /* 0x00114800011a7983 */ /* 0x001ee20000100800 */
[----:B----4-:R-:W-:-:S05]  /*140b0*/  @!P3 IMAD.MOV R24, RZ, RZ, -R24 ;  /* 0x000000ffff18b224 */ /* 0x010fca00078e0a18 */
[----:B------:R0:W-:Y:S04]  /*140c0*/  STL [R1+0x15d4], R24 ;  /* 0x0015d41801007387 */ /* 0x0001e80000100800 */
[----:B0-----:R-:W4:Y:S04]  /*140d0*/  LDL R24, [R1+0x1134] ;  /* 0x0011340001187983 */ /* 0x001f280000100800 */
[----:B------:R0:W-:Y:S04]  /*140e0*/  STL [R1+0x15d8], R29 ;  /* 0x0015d81d01007387 */ /* 0x0001e80000100800 */
[----:B0-----:R-:W4:Y:S01]  /*140f0*/  LDL R29, [R1+0x1140] ;  /* 0x00114000011d7983 */ /* 0x001f220000100800 */
[----:B------:R-:W-:Y:S01]  /*14100*/  @!P1 IMAD.MOV R27, RZ, RZ, -R27 ;  /* 0x000000ffff1b9224 */ /* 0x000fe200078e0a1b */
[----:B--2---:R-:W-:-:S02]  /*14110*/  ISETP.GE.AND P2, PT, R28, RZ, PT ;  /* 0x000000ff1c00720c */ /* 0x004fc40003f46270 */
[----:B------:R-:W2:Y:S01]  /*14120*/  LDL R28, [R1+0x1124] ;  /* 0x00112400011c7983 */ /* 0x000ea20000100800 */
[----:B------:R-:W-:Y:S02]  /*14130*/  @!P5 IMAD.MOV R0, RZ, RZ, -R0 ;  /* 0x000000ffff00d224 */ /* 0x000fe400078e0a00 */
[----:B------:R-:W-:Y:S01]  /*14140*/  @!P4 IMAD.MOV R4, RZ, RZ, -R4 ;  /* 0x000000ffff04c224 */ /* 0x000fe200078e0a04 */
[----:B---3--:R-:W-:Y:S02]  /*14150*/  ISETP.GE.AND P3, PT, R26, RZ, PT ;  /* 0x000000ff1a00720c */ /* 0x008fe40003f66270 */
[----:B------:R-:W3:Y:S04]  /*14160*/  LDL R26, [R1+0x1128] ;  /* 0x00112800011a7983 */ /* 0x000ee80000100800 */
[----:B------:R0:W-:Y:S04]  /*14170*/  STL [R1+0x15dc], R27 ;  /* 0x0015dc1b01007387 */ /* 0x0001e80000100800 */
[----:B0-----:R-:W2:Y:S01]  /*14180*/  LDL R27, [R1+0x1130] ;  /* 0x00113000011b7983 */ /* 0x001ea20000100800 */
[----:B----4-:R-:W-:-:S03]  /*14190*/  ISETP.GE.AND P1, PT, R29, RZ, PT ;  /* 0x000000ff1d00720c */ /* 0x010fc60003f26270 */
[----:B------:R-:W4:Y:S04]  /*141a0*/  LDL R29, [R1+0x1120] ;  /* 0x00112000011d7983 */ /* 0x000f280000100800 */
[----:B------:R0:W-:Y:S04]  /*141b0*/  STL [R1+0x15e0], R0 ;  /* 0x0015e00001007387 */ /* 0x0001e80000100800 */
[----:B0-----:R-:W4:Y:S01]  /*141c0*/  LDL R0, [R1+0x113c] ;  /* 0x00113c0001007983 */ /* 0x001f220000100800 */
[----:B------:R-:W-:-:S03]  /*141d0*/  ISETP.GE.AND P4, PT, R24, RZ, PT ;  /* 0x000000ff1800720c */ /* 0x000fc60003f86270 */
[----:B------:R-:W-:Y:S04]  /*141e0*/  STL [R1+0x15e4], R4 ;  /* 0x0015e40401007387 */ /* 0x000fe80000100800 */
[----:B------:R-:W4:Y:S01]  /*141f0*/  LDL R24, [R1+0x111c] ;  /* 0x00111c0001187983 */ /* 0x000f220000100800 */
[----:B------:R-:W-:Y:S02]  /*14200*/  @!P3 IMAD.MOV R5, RZ, RZ, -R5 ;  /* 0x000000ffff05b224 */ /* 0x000fe400078e0a05 */
[----:B------:R-:W-:Y:S01]  /*14210*/  @!P2 IMAD.MOV R6, RZ, RZ, -R6 ;  /* 0x000000ffff06a224 */ /* 0x000fe200078e0a06 */
[----:B------:R-:W-:Y:S02]  /*14220*/  ISETP.GE.AND P2, PT, R2, RZ, PT ;  /* 0x000000ff0200720c */ /* 0x000fe40003f46270 */
[----:B------:R-:W-:Y:S04]  /*14230*/  STL [R1+0x15e8], R5 ;  /* 0x0015e80501007387 */ /* 0x000fe80000100800 */
[----:B------:R-:W-:Y:S04]  /*14240*/  STL [R1+0x15ec], R6 ;  /* 0x0015ec0601007387 */ /* 0x000fe80000100800 */
[----:B------:R-:W4:Y:S01]  /*14250*/  LDL R2, [R1+0x1118] ;  /* 0x0011180001027983 */ /* 0x000f220000100800 */
[----:B-----5:R-:W-:-:S05]  /*14260*/  @!P1 IMAD.MOV R7, RZ, RZ, -R7 ;  /* 0x000000ffff079224 */ /* 0x020fca00078e0a07 */
[----:B------:R-:W-:Y:S01]  /*14270*/  STL [R1+0x15f0], R7 ;  /* 0x0015f00701007387 */ /* 0x000fe20000100800 */
[----:B------:R-:W-:Y:S01]  /*14280*/  @!P4 IMAD.MOV R9, RZ, RZ, -R9 ;  /* 0x000000ffff09c224 */ /* 0x000fe200078e0a09 */
[----:B--2---:R-:W-:Y:S02]  /*14290*/  ISETP.GE.AND P3, PT, R27, RZ, PT ;  /* 0x000000ff1b00720c */ /* 0x004fe40003f66270 */
[----:B------:R-:W0:Y:S01]  /*142a0*/  S2R R27, SR_TID.X ;  /* 0x00000000001b7919 */ /* 0x000e220000002100 */
[----:B---3--:R-:W-:Y:S02]  /*142b0*/  ISETP.GE.AND P1, PT, R26, RZ, PT ;  /* 0x000000ff1a00720c */ /* 0x008fe40003f26270 */
[----:B------:R-:W2:Y:S01]  /*142c0*/  LDL R26, [R1+0x1114] ;  /* 0x00111400011a7983 */ /* 0x000ea20000100800 */
[----:B0-----:R-:W-:Y:S02]  /*142d0*/  SHF.R.U32.HI R27, RZ, 0x5, R27 ;  /* 0x00000005ff1b7819 */ /* 0x001fe4000001161b */
[----:B----4-:R-:W-:-:S02]  /*142e0*/  ISETP.GE.AND P5, PT, R0, RZ, PT ;  /* 0x000000ff0000720c */ /* 0x010fc40003fa6270 */
[----:B------:R-:W-:-:S11]  /*142f0*/  SGXT.U32 R27, R27, 0x1 ;  /* 0x000000011b1b781a */ /* 0x000fd60000000000 */
[----:B------:R-:W-:Y:S01]  /*14300*/  @!P5 IMAD.MOV R8, RZ, RZ, -R8 ;  /* 0x000000ffff08d224 */ /* 0x000fe200078e0a08 */
[----:B------:R-:W-:-:S04]  /*14310*/  ISETP.GE.AND P5, PT, R28, RZ, PT ;  /* 0x000000ff1c00720c */ /* 0x000fc80003fa6270 */
[----:B------:R-:W-:Y:S04]  /*14320*/  STL [R1+0x15f4], R8 ;  /* 0x0015f40801007387 */ /* 0x000fe80000100800 */
[----:B------:R-:W3:Y:S01]  /*14330*/  LDL R28, [R1+0x1110] ;  /* 0x00111000011c7983 */ /* 0x000ee20000100800 */
[----:B------:R-:W-:-:S03]  /*14340*/  LOP3.LUT R0, R27, 0x1e, RZ, 0xfc, !PT ;  /* 0x0000001e1b007812 */ /* 0x000fc600078efcff */
[----:B------:R-:W-:Y:S04]  /*14350*/  STL [R1+0x15f8], R9 ;  /* 0x0015f80901007387 */ /* 0x000fe80000100800 */
[----:B------:R-:W4:Y:S01]  /*14360*/  LDL R27, [R1+0x110c] ;  /* 0x00110c00011b7983 */ /* 0x000f220000100800 */
[----:B------:R-:W-:Y:S01]  /*14370*/  @!P3 IMAD.MOV R10, RZ, RZ, -R10 ;  /* 0x000000ffff0ab224 */ /* 0x000fe200078e0a0a */
[----:B------:R-:W-:Y:S02]  /*14380*/  ISETP.GE.AND P4, PT, R29, RZ, PT ;  /* 0x000000ff1d00720c */ /* 0x000fe40003f86270 */
[----:B------:R-:W5:Y:S01]  /*14390*/  LDL R29, [R1+0x1108] ;  /* 0x00110800011d7983 */ /* 0x000f620000100800 */
[----:B------:R-:W-:-:S03]  /*143a0*/  ISETP.GE.AND P3, PT, R24, RZ, PT ;  /* 0x000000ff1800720c */ /* 0x000fc60003f66270 */
[----:B------:R0:W-:Y:S04]  /*143b0*/  STL [R1+0x15fc], R10 ;  /* 0x0015fc0a01007387 */ /* 0x0001e80000100800 */
[----:B------:R-:W4:Y:S01]  /*143c0*/  LDL R24, [R1+0x1104] ;  /* 0x0011040001187983 */ /* 0x000f220000100800 */
[----:B------:R-:W-:Y:S02]  /*143d0*/  IMAD R0, R0, UR8, RZ ;  /* 0x0000000800007c24 */ /* 0x000fe4000f8e02ff */
[----:B0-----:R-:W-:Y:S02]  /*143e0*/  IMAD R10, RZ, RZ, -UR8 ;  /* 0x80000008ff0a7e24 */ /* 0x001fe4000f8e02ff */
[----:B------:R-:W-:Y:S02]  /*143f0*/  @!P2 IMAD.MOV R11, RZ, RZ, -R11 ;  /* 0x000000ffff0ba224 */ /* 0x000fe400078e0a0b */
[----:B------:R-:W-:Y:S01]  /*14400*/  IMAD R0, R10, 0x2, R0 ;  /* 0x000000020a007824 */ /* 0x000fe200078e0200 */
[----:B------:R-:W-:-:S04]  /*14410*/  ISETP.GE.AND P2, PT, R2, RZ, PT ;  /* 0x000000ff0200720c */ /* 0x000fc80003f46270 */
[----:B------:R0:W-:Y:S04]  /*14420*/  STL [R1+0x4c8], R0 ;  /* 0x0004c80001007387 */ /* 0x0001e80000100800 */
[----:B------:R-:W-:Y:S04]  /*14430*/  STL [R1+0x1600], R11 ;  /* 0x0016000b01007387 */ /* 0x000fe80000100800 */
[----:B------:R-:W5:Y:S01]  /*14440*/  LDL R2, [R1+0x1100] ;  /* 0x0011000001027983 */ /* 0x000f620000100800 */
[----:B0-----:R-:W-:Y:S02]  /*14450*/  IMAD R0, R10, 0x2, R0 ;  /* 0x000000020a007824 */ /* 0x001fe400078e0200 */
[----:B------:R-:W-:-:S03]  /*14460*/  @!P1 IMAD.MOV R12, RZ, RZ, -R12 ;  /* 0x000000ffff0c9224 */ /* 0x000fc600078e0a0c */
[----:B------:R0:W-:Y:S01]  /*14470*/  STL [R1+0x4cc], R0 ;  /* 0x0004cc0001007387 */ /* 0x0001e20000100800 */
[----:B------:R-:W-:-:S03]  /*14480*/  @!P5 IMAD.MOV R13, RZ, RZ, -R13 ;  /* 0x000000ffff0dd224 */ /* 0x000fc600078e0a0d */
[----:B------:R-:W-:Y:S01]  /*14490*/  STL [R1+0x1604], R12 ;  /* 0x0016040c01007387 */ /* 0x000fe20000100800 */
[----:B0-----:R-:W-:Y:S02]  /*144a0*/  IMAD R0, R10, 0x2, R0 ;  /* 0x000000020a007824 */ /* 0x001fe400078e0200 */
[----:B------:R-:W-:Y:S02]  /*144b0*/  @!P4 IMAD.MOV R14, RZ, RZ, -R14 ;  /* 0x000000ffff0ec224 */ /* 0x000fe400078e0a0e */
[----:B------:R-:W-:Y:S02]  /*144c0*/  @!P3 IMAD.MOV R15, RZ, RZ, -R15 ;  /* 0x000000ffff0fb224 */ /* 0x000fe400078e0a0f */
[----:B------:R-:W-:Y:S01]  /*144d0*/  @!P2 IMAD.MOV R16, RZ, RZ, -R16 ;  /* 0x000000ffff10a224 */ /* 0x000fe200078e0a10 */
[----:B--2---:R-:W-:Y:S02]  /*144e0*/  ISETP.GE.AND P1, PT, R26, RZ, PT ;  /* 0x000000ff1a00720c */ /* 0x004fe40003f26270 */
[----:B------:R-:W2:Y:S04]  /*144f0*/  LDL R26, [R1+0x438] ;  /* 0x00043800011a7983 */ /* 0x000ea80000100800 */
[----:B------:R0:W-:Y:S04]  /*14500*/  STL [R1+0x4a4], R0 ;  /* 0x0004a40001007387 */ /* 0x0001e80000100800 */
[----:B------:R-:W-:Y:S01]  /*14510*/  STL [R1+0x1608], R13 ;  /* 0x0016080d01007387 */ /* 0x000fe20000100800 */
[----:B0-----:R-:W-:-:S02]  /*14520*/  IMAD R0, R10, 0x2, R0 ;  /* 0x000000020a007824 */ /* 0x001fc400078e0200 */
[----:B------:R-:W-:Y:S01]  /*14530*/  @!P1 IMAD.MOV R17, RZ, RZ, -R17 ;  /* 0x000000ffff119224 */ /* 0x000fe200078e0a11 */
[----:B---3--:R-:W-:Y:S02]  /*14540*/  ISETP.GE.AND P5, PT, R28, RZ, PT ;  /* 0x000000ff1c00720c */ /* 0x008fe40003fa6270 */
[----:B------:R-:W3:Y:S04]  /*14550*/  LDL R28, [R1+0x10fc] ;  /* 0x0010fc00011c7983 */ /* 0x000ee80000100800 */
[----:B------:R0:W-:Y:S04]  /*14560*/  STL [R1+0x4ac], R0 ;  /* 0x0004ac0001007387 */ /* 0x0001e80000100800 */
[----:B------:R-:W-:Y:S01]  /*14570*/  STL [R1+0x160c], R14 ;  /* 0x00160c0e01007387 */ /* 0x000fe20000100800 */
[----:B0-----:R-:W-:-:S03]  /*14580*/  IMAD R0, R10, 0x2, R0 ;  /* 0x000000020a007824 */ /* 0x001fc600078e0200 */
[----:B------:R-:W-:Y:S01]  /*14590*/  STL [R1+0x1610], R15 ;  /* 0x0016100f01007387 */ /* 0x000fe20000100800 */
[----:B----4-:R-:W-:-:S03]  /*145a0*/  ISETP.GE.AND P4, PT, R27, RZ, PT ;  /* 0x000000ff1b00720c */ /* 0x010fc60003f86270 */
[----:B------:R0:W-:Y:S04]  /*145b0*/  STL [R1+0x4a8], R0 ;  /* 0x0004a80001007387 */ /* 0x0001e80000100800 */
[----:B------:R-:W-:Y:S01]  /*145c0*/  STL [R1+0x1614], R16 ;  /* 0x0016141001007387 */ /* 0x000fe20000100800 */
[----:B0-----:R-:W-:-:S05]  /*145d0*/  IMAD R0, R10, 0x2, R0 ;  /* 0x000000020a007824 */ /* 0x001fca00078e0200 */
[----:B------:R0:W-:Y:S01]  /*145e0*/  STL [R1+0x4b4], R0 ;  /* 0x0004b40001007387 */ /* 0x0001e20000100800 */
[----:B------:R-:W-:-:S03]  /*145f0*/  @!P5 IMAD.MOV R18, RZ, RZ, -R18 ;  /* 0x000000ffff12d224 */ /* 0x000fc600078e0a12 */
[----:B------:R-:W-:Y:S01]  /*14600*/  STL [R1+0x1618], R17 ;  /* 0x0016181101007387 */ /* 0x000fe20000100800 */
[----:B0-----:R-:W-:-:S05]  /*14610*/  IMAD R0, R10, 0x2, R0 ;  /* 0x000000020a007824 */ /* 0x001fca00078e0200 */
[----:B------:R0:W-:Y:S01]  /*14620*/  STL [R1+0x4b0], R0 ;  /* 0x0004b00001007387 */ /* 0x0001e20000100800 */
[----:B------:R-:W-:-:S03]  /*14630*/  @!P4 IMAD.MOV R19, RZ, RZ, -R19 ;  /* 0x000000ffff13c224 */ /* 0x000fc600078e0a13 */
[----:B------:R-:W-:Y:S01]  /*14640*/  STL [R1+0x161c], R18 ;  /* 0x00161c1201007387 */ /* 0x000fe20000100800 */
[----:B0-----:R-:W-:-:S04]  /*14650*/  IMAD R0, R10, 0x2, R0 ;  /* 0x000000020a007824 */ /* 0x001fc800078e0200 */
[----:B------:R-:W-:Y:S01]  /*14660*/  IMAD R11, R10, 0x2, R0 ;  /* 0x000000020a0b7824 */ /* 0x000fe200078e0200 */
[----:B------:R0:W-:Y:S04]  /*14670*/  STL [R1+0x4b8], R0 ;  /* 0x0004b80001007387 */ /* 0x0001e80000100800 */
[----:B------:R-:W-:Y:S04]  /*14680*/  STL [R1+0x1620], R19 ;  /* 0x0016201301007387 */ /* 0x000fe80000100800 */
[----:B------:R1:W-:Y:S04]  /*14690*/  STL [R1+0x4c0], R11 ;  /* 0x0004c00b01007387 */ /* 0x0003e80000100800 */
[----:B------:R-:W4:Y:S04]  /*146a0*/  LDL.LU R9, [R1+0x3e4] ;  /* 0x0003e40001097983 */ /* 0x000f280000300800 */
[----:B------:R-:W4:Y:S04]  /*146b0*/  LDL.LU R8, [R1+0x3e0] ;  /* 0x0003e00001087983 */ /* 0x000f280000300800 */
[----:B------:R-:W4:Y:S04]  /*146c0*/  LDL.LU R7, [R1+0x3dc] ;  /* 0x0003dc0001077983 */ /* 0x000f280000300800 */
[----:B------:R-:W4:Y:S04]  /*146d0*/  LDL.LU R6, [R1+0x3d8] ;  /* 0x0003d80001067983 */ /* 0x000f280000300800 */
[----:B------:R-:W4:Y:S04]  /*146e0*/  LDL.LU R5, [R1+0x3d4] ;  /* 0x0003d40001057983 */ /* 0x000f280000300800 */
[----:B------:R-:W4:Y:S04]  /*146f0*/  LDL.LU R4, [R1+0x3d0] ;  /* 0x0003d00001047983 */ /* 0x000f280000300800 */
[----:B0-----:R-:W4:Y:S01]  /*14700*/  LDL.LU R0, [R1+0x3cc] ;  /* 0x0003cc0001007983 */ /* 0x001f220000300800 */
[----:B-----5:R-:W-:-:S02]  /*14710*/  ISETP.GE.AND P3, PT, R29, RZ, PT ;  /* 0x000000ff1d00720c */ /* 0x020fc40003f66270 */
[----:B------:R-:W-:Y:S01]  /*14720*/  ISETP.GE.AND P2, PT, R24, RZ, PT ;  /* 0x000000ff1800720c */ /* 0x000fe20003f46270 */
[----:B------:R-:W5:Y:S04]  /*14730*/  LDL.LU R27, [R1+0x3c8] ;  /* 0x0003c800011b7983 */ /* 0x000f680000300800 */
[----:B------:R-:W5:Y:S04]  /*14740*/  LDL.LU R29, [R1+0x3c4] ;  /* 0x0003c400011d7983 */ /* 0x000f680000300800 */
[----:B------:R-:W5:Y:S01]  /*14750*/  LDL.LU R24, [R1+0x3c0] ;  /* 0x0003c00001187983 */ /* 0x000f620000300800 */
[----:B------:R-:W-:-:S02]  /*14760*/  ISETP.GE.AND P1, PT, R2, RZ, PT ;  /* 0x000000ff0200720c */ /* 0x000fc40003f26270 */
[----:B------:R-:W0:Y:S01]  /*14770*/  S2R R2, SR_TID.X ;  /* 0x0000000000027919 */ /* 0x000e220000002100 */
[----:B------:R-:W-:Y:S02]  /*14780*/  @!P3 IMAD.MOV R20, RZ, RZ, -R20 ;  /* 0x000000ffff14b224 */ /* 0x000fe400078e0a14 */
[----:B-1----:R-:W-:Y:S01]  /*14790*/  IMAD R11, R10, 0x2, R11 ;  /* 0x000000020a0b7824 */ /* 0x002fe200078e020b */
[----:B------:R-:W-:Y:S01]  /*147a0*/  ISETP.NE.AND P0, PT, R3, RZ, PT ;  /* 0x000000ff0300720c */ /* 0x000fe20003f05270 */
[----:B------:R-:W-:Y:S01]  /*147b0*/  @!P2 IMAD.MOV R21, RZ, RZ, -R21 ;  /* 0x000000ffff15a224 */ /* 0x000fe200078e0a15 */
[----:B------:R-:W-:-:S05]  /*147c0*/  LOP3.LUT R3, RZ, R3, RZ, 0x33, !PT ;  /* 0x00000003ff037212 */ /* 0x000fca00078e33ff */
[----:B------:R-:W-:Y:S01]  /*147d0*/  @!P1 IMAD.MOV R22, RZ, RZ, -R22 ;  /* 0x000000ffff169224 */ /* 0x000fe200078e0a16 */
[----:B0-----:R-:W-:-:S05]  /*147e0*/  LOP3.LUT R2, R2, 0x1f, RZ, 0xc0, !PT ;  /* 0x0000001f02027812 */ /* 0x001fca00078ec0ff */
[----:B------:R-:W-:-:S05]  /*147f0*/  IMAD R2, R2, UR9, RZ ;  /* 0x0000000902027c24 */ /* 0x000fca000f8e02ff */
[----:B------:R-:W-:Y:S01]  /*14800*/  IADD3 R2, P3, PT, R2, UR12, RZ ;  /* 0x0000000c02027c10 */ /* 0x000fe2000ff7e0ff */
[----:B------:R-:W0:Y:S01]  /*14810*/  LDCU UR12, c[0x0][0x3a0] ;  /* 0x00007400ff0c77ac */ /* 0x000e220008000800 */
[----:B--2---:R-:W-:Y:S02]  /*14820*/  ISETP.GE.AND P5, PT, R26, RZ, PT ;  /* 0x000000ff1a00720c */ /* 0x004fe40003fa6270 */
[----:B------:R-:W2:Y:S11]  /*14830*/  LDL.LU R26, [R1+0x3bc] ;  /* 0x0003bc00011a7983 */ /* 0x000eb60000300800 */
[----:B------:R-:W-:Y:S01]  /*14840*/  @!P5 IMAD.MOV R23, RZ, RZ, -R23 ;  /* 0x000000ffff17d224 */ /* 0x000fe200078e0a17 */
[----:B---3--:R-:W-:-:S02]  /*14850*/  ISETP.GE.AND P4, PT, R28, RZ, PT ;  /* 0x000000ff1c00720c */ /* 0x008fc40003f86270 */
[----:B------:R-:W3:Y:S04]  /*14860*/  LDL.LU R28, [R1+0x3b8] ;  /* 0x0003b800011c7983 */ /* 0x000ee80000300800 */
[----:B------:R-:W-:Y:S04]  /*14870*/  STL [R1+0x1624], R20 ;  /* 0x0016241401007387 */ /* 0x000fe80000100800 */
[----:B------:R-:W-:Y:S04]  /*14880*/  STL [R1+0x4bc], R11 ;  /* 0x0004bc0b01007387 */ /* 0x000fe80000100800 */
[----:B------:R1:W-:Y:S01]  /*14890*/  STL [R1+0x1524], R2 ;  /* 0x0015240201007387 */ /* 0x0003e20000100800 */
[----:B------:R-:W-:-:S02]  /*148a0*/  @!P4 IMAD.MOV R25, RZ, RZ, -R25 ;  /* 0x000000ffff19c224 */ /* 0x000fc400078e0a19 */
[----:B-1----:R-:W-:-:S05]  /*148b0*/  IMAD R2, R10, 0x2, R11 ;  /* 0x000000020a027824 */ /* 0x002fca00078e020b */
[----:B------:R1:W-:Y:S04]  /*148c0*/  STL [R1+0x4c4], R2 ;  /* 0x0004c40201007387 */ /* 0x0003e80000100800 */
[----:B------:R-:W-:Y:S04]  /*148d0*/  STL [R1+0x1628], R21 ;  /* 0x0016281501007387 */ /* 0x000fe80000100800 */
[----:B------:R-:W-:Y:S04]  /*148e0*/  STL [R1+0x162c], R22 ;  /* 0x00162c1601007387 */ /* 0x000fe80000100800 */
[----:B------:R-:W-:Y:S04]  /*148f0*/  STL [R1+0x1630], R23 ;  /* 0x0016301701007387 */ /* 0x000fe80000100800 */
[----:B------:R-:W-:Y:S01]  /*14900*/  STL [R1+0x1634], R25 ;  /* 0x0016341901007387 */ /* 0x000fe20000100800 */
[----:B----4-:R-:W-:-:S02]  /*14910*/  SEL R9, R3, R9, !P0 ;  /* 0x0000000903097207 */ /* 0x010fc40004000000 */
[----:B-1----:R-:W-:-:S03]  /*14920*/  SEL R2, R3, R8, !P0 ;  /* 0x0000000803027207 */ /* 0x002fc60004000000 */
[----:B------:R-:W-:Y:S01]  /*14930*/  STL [R1+0x49c], R9 ;  /* 0x00049c0901007387 */ /* 0x000fe20000100800 */
[----:B------:R-:W-:-:S03]  /*14940*/  SEL R7, R3, R7, !P0 ;  /* 0x0000000703077207 */ /* 0x000fc60004000000 */
[----:B------:R1:W-:Y:S01]  /*14950*/  STL [R1+0x498], R2 ;  /* 0x0004980201007387 */ /* 0x0003e20000100800 */
[----:B------:R-:W-:-:S03]  /*14960*/  SEL R6, R3, R6, !P0 ;  /* 0x0000000603067207 */ /* 0x000fc60004000000 */
[----:B------:R-:W-:Y:S01]  /*14970*/  STL [R1+0x494], R7 ;  /* 0x0004940701007387 */ /* 0x000fe20000100800 */
[C---:B-1----:R-:W-:Y:S02]  /*14980*/  SEL R2, R3.reuse, R5, !P0 ;  /* 0x0000000503027207 */ /* 0x042fe40004000000 */
[C---:B------:R-:W-:Y:S01]  /*14990*/  SEL R5, R3.reuse, R4, !P0 ;  /* 0x0000000403057207 */ /* 0x040fe20004000000 */
[----:B------:R-:W-:Y:S01]  /*149a0*/  STL [R1+0x490], R6 ;  /* 0x0004900601007387 */ /* 0x000fe20000100800 */
[----:B------:R-:W-:-:S03]  /*149b0*/  SEL R4, R3, R0, !P0 ;  /* 0x0000000003047207 */ /* 0x000fc60004000000 */
[----:B------:R1:W-:Y:S04]  /*149c0*/  STL [R1+0x48c], R2 ;  /* 0x00048c0201007387 */ /* 0x0003e80000100800 */
[----:B------:R-:W-:Y:S01]  /*149d0*/  STL [R1+0x488], R5 ;  /* 0x0004880501007387 */ /* 0x000fe20000100800 */
[----:B-----5:R-:W-:-:S03]  /*149e0*/  SEL R0, R3, R29, !P0 ;  /* 0x0000001d03007207 */ /* 0x020fc60004000000 */
[----:B------:R4:W-:Y:S01]  /*149f0*/  STL [R1+0x484], R4 ;  /* 0x0004840401007387 */ /* 0x0009e20000100800 */
[----:B-1----:R-:W-:-:S05]  /*14a00*/  SEL R2, R3, R27, !P0 ;  /* 0x0000001b03027207 */ /* 0x002fca0004000000 */
[----:B------:R2:W-:Y:S01]  /*14a10*/  STL [R1+0x480], R2 ;  /* 0x0004800201007387 */ /* 0x0005e20000100800 */
[----:B----4-:R-:W-:-:S03]  /*14a20*/  SEL R4, R3, R24, !P0 ;  /* 0x0000001803047207 */ /* 0x010fc60004000000 */
[----:B------:R3:W-:Y:S04]  /*14a30*/  STL [R1+0x47c], R0 ;  /* 0x00047c0001007387 */ /* 0x0007e80000100800 */
[----:B------:R-:W-:Y:S04]  /*14a40*/  STL [R1+0x478], R4 ;  /* 0x0004780401007387 */ /* 0x000fe80000100800 */
[----:B------:R-:W4:Y:S01]  /*14a50*/  LDL.LU R25, [R1+0x3a8] ;  /* 0x0003a80001197983 */ /* 0x000f220000300800 */
[----:B--2---:R-:W-:-:S05]  /*14a60*/  SEL R2, R3, R26, !P0 ;  /* 0x0000001a03027207 */ /* 0x004fca0004000000 */
[----:B------:R-:W-:Y:S01]  /*14a70*/  STL [R1+0x474], R2 ;  /* 0x0004740201007387 */ /* 0x000fe20000100800 */
[----:B---3--:R-:W-:-:S03]  /*14a80*/  SEL R0, R3, R28, !P0 ;  /* 0x0000001c03007207 */ /* 0x008fc60004000000 */
[----:B----4-:R1:W-:Y:S04]  /*14a90*/  STL [R1+0x1680], R25 ;  /* 0x0016801901007387 */ /* 0x0103e80000100800 */
[----:B------:R-:W-:Y:S04]  /*14aa0*/  STL [R1+0x470], R0 ;  /* 0x0004700001007387 */ /* 0x000fe80000100800 */
[----:B-1----:R-:W2:Y:S04]  /*14ab0*/  LDL.LU R25, [R1+0x3ac] ;  /* 0x0003ac0001197983 */ /* 0x002ea80000300800 */
[----:B--2---:R1:W-:Y:S04]  /*14ac0*/  STL [R1+0x1684], R25 ;  /* 0x0016841901007387 */ /* 0x0043e80000100800 */
[----:B-1----:R-:W2:Y:S04]  /*14ad0*/  LDL.LU R25, [R1+0x3b0] ;  /* 0x0003b00001197983 */ /* 0x002ea80000300800 */
[----:B--2---:R1:W-:Y:S04]  /*14ae0*/  STL [R1+0x1688], R25 ;  /* 0x0016881901007387 */ /* 0x0043e80000100800 */
[----:B-1----:R-:W2:Y:S04]  /*14af0*/  LDL.LU R25, [R1+0x3b4] ;  /* 0x0003b40001197983 */ /* 0x002ea80000300800 */
[----:B------:R-:W3:Y:S04]  /*14b00*/  LDL.LU R23, [R1+0x3a4] ;  /* 0x0003a40001177983 */ /* 0x000ee80000300800 */
[----:B------:R-:W4:Y:S04]  /*14b10*/  LDL.LU R22, [R1+0x3a0] ;  /* 0x0003a00001167983 */ /* 0x000f280000300800 */
[----:B------:R-:W5:Y:S04]  /*14b20*/  LDL.LU R21, [R1+0x39c] ;  /* 0x00039c0001157983 */ /* 0x000f680000300800 */
[----:B------:R-:W3:Y:S04]  /*14b30*/  LDL.LU R2, [R1+0x398] ;  /* 0x0003980001027983 */ /* 0x000ee80000300800 */
        /* <DEDUP_REMOVED lines=22> */
[----:B------:R-:W3:Y:S01]  /*14ca0*/  LDL.LU R28, [R1+0x33c] ;  /* 0x00033c00011c7983 */ /* 0x000ee20000300800 */
[----:B--2---:R-:W-:-:S05]  /*14cb0*/  SEL R25, R3, R25, !P0 ;  /* 0x0000001903197207 */ /* 0x004fca0004000000 */
[----:B------:R1:W-:Y:S04]  /*14cc0*/  STL [R1+0x46c], R25 ;  /* 0x00046c1901007387 */ /* 0x0003e80000100800 */
[----:B-1----:R-:W2:Y:S02]  /*14cd0*/  LDL.LU R25, [R1+0x1688] ;  /* 0x0016880001197983 */ /* 0x002ea40000300800 */
[----:B--2---:R-:W-:-:S05]  /*14ce0*/  SEL R25, R3, R25, !P0 ;  /* 0x0000001903197207 */ /* 0x004fca0004000000 */
[----:B------:R1:W-:Y:S04]  /*14cf0*/  STL [R1+0x468], R25 ;  /* 0x0004681901007387 */ /* 0x0003e80000100800 */
[----:B-1----:R-:W2:Y:S02]  /*14d00*/  LDL.LU R25, [R1+0x1684] ;  /* 0x0016840001197983 */ /* 0x002ea40000300800 */
[----:B--2---:R-:W-:-:S05]  /*14d10*/  SEL R25, R3, R25, !P0 ;  /* 0x0000001903197207 */ /* 0x004fca0004000000 */
[----:B------:R1:W-:Y:S04]  /*14d20*/  STL [R1+0x464], R25 ;  /* 0x0004641901007387 */ /* 0x0003e80000100800 */
[----:B-1----:R-:W2:Y:S01]  /*14d30*/  LDL.LU R25, [R1+0x1680] ;  /* 0x0016800001197983 */ /* 0x002ea20000300800 */
[C---:B---3--:R-:W-:Y:S02]  /*14d40*/  SEL R19, R3.reuse, R19, !P0 ;  /* 0x0000001303137207 */ /* 0x048fe40004000000 */
[C---:B------:R-:W-:Y:S02]  /*14d50*/  SEL R18, R3.reuse, R18, !P0 ;  /* 0x0000001203127207 */ /* 0x040fe40004000000 */
[C---:B------:R-:W-:Y:S02]  /*14d60*/  SEL R16, R3.reuse, R16, !P0 ;  /* 0x0000001003107207 */ /* 0x040fe40004000000 */
[----:B------:R-:W-:-:S02]  /*14d70*/  SEL R15, R3, R15, !P0 ;  /* 0x0000000f030f7207 */ /* 0x000fc40004000000 */
[C---:B------:R-:W-:Y:S02]  /*14d80*/  SEL R13, R3.reuse, R13, !P0 ;  /* 0x0000000d030d7207 */ /* 0x040fe40004000000 */
[C---:B------:R-:W-:Y:S02]  /*14d90*/  SEL R12, R3.reuse, R12, !P0 ;  /* 0x0000000c030c7207 */ /* 0x040fe40004000000 */
[C---:B------:R-:W-:Y:S02]  /*14da0*/  SEL R10, R3.reuse, R10, !P0 ;  /* 0x0000000a030a7207 */ /* 0x040fe40004000000 */
[C---:B------:R-:W-:Y:S02]  /*14db0*/  SEL R9, R3.reuse, R9, !P0 ;  /* 0x0000000903097207 */ /* 0x040fe40004000000 */
[C---:B------:R-:W-:Y:S02]  /*14dc0*/  SEL R7, R3.reuse, R7, !P0 ;  /* 0x0000000703077207 */ /* 0x040fe40004000000 */
[----:B------:R-:W-:-:S02]  /*14dd0*/  SEL R6, R3, R6, !P0 ;  /* 0x0000000603067207 */ /* 0x000fc40004000000 */
[----:B--2---:R-:W-:-:S05]  /*14de0*/  SEL R25, R3, R25, !P0 ;  /* 0x0000001903197207 */ /* 0x004fca0004000000 */
[----:B------:R1:W-:Y:S02]  /*14df0*/  STL [R1+0x460], R25 ;  /* 0x0004601901007387 */ /* 0x0003e40000100800 */
[C---:B-1----:R-:W-:Y:S02]  /*14e00*/  SEL R25, R3.reuse, R23, !P0 ;  /* 0x0000001703197207 */ /* 0x042fe40004000000 */
[C---:B----4-:R-:W-:Y:S02]  /*14e10*/  SEL R23, R3.reuse, R22, !P0 ;  /* 0x0000001603177207 */ /* 0x050fe40004000000 */
[C---:B-----5:R-:W-:Y:S02]  /*14e20*/  SEL R22, R3.reuse, R21, !P0 ;  /* 0x0000001503167207 */ /* 0x060fe40004000000 */
[C---:B------:R-:W-:Y:S01]  /*14e30*/  SEL R21, R3.reuse, R2, !P0 ;  /* 0x0000000203157207 */ /* 0x040fe20004000000 */
[----:B------:R-:W-:Y:S01]  /*14e40*/  STL [R1+0x45c], R25 ;  /* 0x00045c1901007387 */ /* 0x000fe20000100800 */
[----:B------:R-:W-:-:S03]  /*14e50*/  SEL R2, R3, R20, !P0 ;  /* 0x0000001403027207 */ /* 0x000fc60004000000 */
[----:B------:R-:W-:Y:S04]  /*14e60*/  STL [R1+0x458], R23 ;  /* 0x0004581701007387 */ /* 0x000fe80000100800 */
[----:B------:R-:W-:Y:S04]  /*14e70*/  STL [R1+0x454], R22 ;  /* 0x0004541601007387 */ /* 0x000fe80000100800 */
[----:B------:R-:W-:Y:S04]  /*14e80*/  STL [R1+0x450], R21 ;  /* 0x0004501501007387 */ /* 0x000fe80000100800 */
[----:B------:R1:W-:Y:S04]  /*14e90*/  STL [R1+0x44c], R2 ;  /* 0x00044c0201007387 */ /* 0x0003e80000100800 */
[----:B------:R-:W-:Y:S01]  /*14ea0*/  STL [R1+0xb8], R19 ;  /* 0x0000b81301007387 */ /* 0x000fe20000100800 */
[----:B-1----:R-:W-:-:S03]  /*14eb0*/  SEL R2, R3, R17, !P0 ;  /* 0x0000001103027207 */ /* 0x002fc60004000000 */
        /* <DEDUP_REMOVED lines=15> */
[C---:B-1----:R-:W-:Y:S02]  /*14fb0*/  SEL R2, R3.reuse, R5, !P0 ;  /* 0x0000000503027207 */ /* 0x042fe40004000000 */
[----:B------:R-:W-:-:S02]  /*14fc0*/  SEL R5, R3, R4, !P0 ;  /* 0x0000000403057207 */ /* 0x000fc40004000000 */
[C---:B------:R-:W-:Y:S01]  /*14fd0*/  SEL R4, R3.reuse, R0, !P0 ;  /* 0x0000000003047207 */ /* 0x040fe20004000000 */
[----:B------:R-:W-:Y:S01]  /*14fe0*/  STL [R1+0x41c], R6 ;  /* 0x00041c0601007387 */ /* 0x000fe20000100800 */
[----:B------:R-:W-:-:S03]  /*14ff0*/  SEL R0, R3, R29, !P0 ;  /* 0x0000001d03007207 */ /* 0x000fc60004000000 */
[----:B------:R1:W-:Y:S04]  /*15000*/  STL [R1+0x418], R2 ;  /* 0x0004180201007387 */ /* 0x0003e80000100800 */
[----:B------:R-:W-:Y:S04]  /*15010*/  STL [R1+0x414], R5 ;  /* 0x0004140501007387 */ /* 0x000fe80000100800 */
[----:B------:R2:W-:Y:S01]  /*15020*/  STL [R1+0x410], R4 ;  /* 0x0004100401007387 */ /* 0x0005e20000100800 */
[----:B-1----:R-:W-:-:S05]  /*15030*/  SEL R2, R3, R27, !P0 ;  /* 0x0000001b03027207 */ /* 0x002fca0004000000 */
[----:B------:R1:W-:Y:S01]  /*15040*/  STL [R1+0x40c], R2 ;  /* 0x00040c0201007387 */ /* 0x0003e20000100800 */
[----:B--2---:R-:W-:-:S03]  /*15050*/  SEL R4, R3, R24, !P0 ;  /* 0x0000001803047207 */ /* 0x004fc60004000000 */
[----:B------:R2:W-:Y:S04]  /*15060*/  STL [R1+0x408], R0 ;  /* 0x0004080001007387 */ /* 0x0005e80000100800 */
[----:B------:R-:W-:Y:S04]  /*15070*/  STL [R1+0x404], R4 ;  /* 0x0004040401007387 */ /* 0x000fe80000100800 */
[----:B------:R-:W3:Y:S01]  /*15080*/  LDL.LU R25, [R1+0x32c] ;  /* 0x00032c0001197983 */ /* 0x000ee20000300800 */
[C---:B-1----:R-:W-:Y:S02]  /*15090*/  SEL R2, R3.reuse, R26, !P0 ;  /* 0x0000001a03027207 */ /* 0x042fe40004000000 */
[----:B--2---:R-:W-:-:S03]  /*150a0*/  SEL R0, R3, R28, !P0 ;  /* 0x0000001c03007207 */ /* 0x004fc60004000000 */
[----:B------:R-:W-:Y:S04]  /*150b0*/  STL [R1+0x400], R2 ;  /* 0x0004000201007387 */ /* 0x000fe80000100800 */
[----:B---3--:R1:W-:Y:S04]  /*150c0*/  STL [R1+0x1674], R25 ;  /* 0x0016741901007387 */ /* 0x0083e80000100800 */
        /* <DEDUP_REMOVED lines=538> */
[C---:B----4-:R-:W-:Y:S02]  /*17270*/  SEL R22, R3.reuse, R22, !P0 ;  /* 0x0000001603167207 */ /* 0x050fe40004000000 */
[C---:B-----5:R-:W-:Y:S02]  /*17280*/  SEL R21, R3.reuse, R21, !P0 ;  /* 0x0000001503157207 */ /* 0x060fe40004000000 */
[----:B------:R-:W-:-:S02]  /*17290*/  SEL R20, R3, R20, !P0 ;  /* 0x0000001403147207 */ /* 0x000fc40004000000 */
[C---:B------:R-:W-:Y:S02]  /*172a0*/  SEL R19, R3.reuse, R19, !P0 ;  /* 0x0000001303137207 */ /* 0x040fe40004000000 */
[C---:B------:R-:W-:Y:S02]  /*172b0*/  SEL R18, R3.reuse, R18, !P0 ;  /* 0x0000001203127207 */ /* 0x040fe40004000000 */
[C---:B------:R-:W-:Y:S02]  /*172c0*/  SEL R17, R3.reuse, R17, !P0 ;  /* 0x0000001103117207 */ /* 0x040fe40004000000 */
        /* <DEDUP_REMOVED lines=19> */
[----:B--2---:R-:W-:-:S05]  /*17400*/  SEL R25, R3, R25, !P0 ;  /* 0x0000001903197207 */ /* 0x004fca0004000000 */
[----:B------:R1:W-:Y:S04]  /*17410*/  STL [R1+0xd4], R25 ;  /* 0x0000d41901007387 */ /* 0x0003e80000100800 */
[----:B-1----:R-:W2:Y:S04]  /*17420*/  LDL.LU R25, [R1+0x1634] ;  /* 0x0016340001197983 */ /* 0x002ea80000300800 */
[----:B------:R1:W-:Y:S04]  /*17430*/  STL [R1+0xcc], R23 ;  /* 0x0000cc1701007387 */ /* 0x0003e80000100800 */
[----:B-1----:R-:W3:Y:S04]  /*17440*/  LDL.LU R23, [R1+0x1630] ;  /* 0x0016300001177983 */ /* 0x002ee80000300800 */
[----:B------:R1:W-:Y:S04]  /*17450*/  STL [R1+0xc8], R22 ;  /* 0x0000c81601007387 */ /* 0x0003e80000100800 */
[----:B-1----:R-:W4:Y:S04]  /*17460*/  LDL.LU R22, [R1+0x162c] ;  /* 0x00162c0001167983 */ /* 0x002f280000300800 */
[----:B------:R1:W-:Y:S04]  /*17470*/  STL [R1+0xc0], R21 ;  /* 0x0000c01501007387 */ /* 0x0003e80000100800 */
[----:B-1----:R-:W5:Y:S04]  /*17480*/  LDL.LU R21, [R1+0x1628] ;  /* 0x0016280001157983 */ /* 0x002f680000300800 */
[----:B------:R1:W-:Y:S04]  /*17490*/  STL [R1+0xbc], R20 ;  /* 0x0000bc1401007387 */ /* 0x0003e80000100800 */
[----:B-1----:R-:W2:Y:S04]  /*174a0*/  LDL.LU R20, [R1+0x1624] ;  /* 0x0016240001147983 */ /* 0x002ea80000300800 */
        /* <DEDUP_REMOVED lines=43> */
[----:B-1----:R-:W3:Y:S01]  /*17760*/  LDL.LU R28, [R1+0x15cc] ;  /* 0x0015cc00011c7983 */ /* 0x002ee20000300800 */
[----:B------:R-:W-:-:S05]  /*17770*/  SEL R2, R3, R2, !P0 ;  /* 0x0000000203027207 */ /* 0x000fca0004000000 */
[----:B------:R2:W-:Y:S02]  /*17780*/  STL [R1+0x3c], R2 ;  /* 0x00003c0201007387 */ /* 0x0005e40000100800 */
[C---:B--2---:R-:W-:Y:S02]  /*17790*/  SEL R2, R3.reuse, R26, !P0 ;  /* 0x0000001a03027207 */ /* 0x044fe40004000000 */
[C---:B------:R-:W-:Y:S02]  /*177a0*/  SEL R26, R3.reuse, R24, !P0 ;  /* 0x00000018031a7207 */ /* 0x040fe40004000000 */
[----:B---3--:R-:W-:-:S05]  /*177b0*/  SEL R28, R3, R28, !P0 ;  /* 0x0000001c031c7207 */ /* 0x008fca0004000000 */
[----:B------:R-:W-:Y:S04]  /*177c0*/  STL [R1+0x38], R28 ;  /* 0x0000381c01007387 */ /* 0x000fe80000100800 */
[----:B------:R-:W2:Y:S04]  /*177d0*/  LDL.LU R24, [R1+0x1a8] ;  /* 0x0001a80001187983 */ /* 0x000ea80000300800 */
[----:B------:R1:W-:Y:S01]  /*177e0*/  STL [R1+0x34], R2 ;  /* 0x0000340201007387 */ /* 0x0003e20000100800 */
[----:B------:R-:W-:-:S03]  /*177f0*/  SEL R27, R3, R27, !P0 ;  /* 0x0000001b031b7207 */ /* 0x000fc60004000000 */
[----:B------:R3:W-:Y:S01]  /*17800*/  STL [R1+0x30], R26 ;  /* 0x0000301a01007387 */ /* 0x0007e20000100800 */
[C---:B-1----:R-:W-:Y:S02]  /*17810*/  SEL R2, R3.reuse, R29, !P0 ;  /* 0x0000001d03027207 */ /* 0x042fe40004000000 */
[----:B---3--:R-:W-:-:S03]  /*17820*/  SEL R26, R3, R0, !P0 ;  /* 0x00000000031a7207 */ /* 0x008fc60004000000 */
[----:B------:R1:W-:Y:S01]  /*17830*/  STL [R1+0x2c], R2 ;  /* 0x00002c0201007387 */ /* 0x0003e20000100800 */
[----:B------:R-:W-:-:S03]  /*17840*/  SEL R0, R3, R5, !P0 ;  /* 0x0000000503007207 */ /* 0x000fc60004000000 */
[----:B------:R-:W-:Y:S01]  /*17850*/  STL [R1+0x28], R27 ;  /* 0x0000281b01007387 */ /* 0x000fe20000100800 */
[----:B-1----:R-:W-:-:S03]  /*17860*/  SEL R2, R3, R4, !P0 ;  /* 0x0000000403027207 */ /* 0x002fc60004000000 */
[----:B------:R-:W-:Y:S01]  /*17870*/  STL [R1+0x24], R26 ;  /* 0x0000241a01007387 */ /* 0x000fe20000100800 */
[----:B------:R-:W-:-:S03]  /*17880*/  SEL R4, R3, R6, !P0 ;  /* 0x0000000603047207 */ /* 0x000fc60004000000 */
[----:B------:R1:W-:Y:S04]  /*17890*/  STL [R1+0x20], R2 ;  /* 0x0000200201007387 */ /* 0x0003e80000100800 */
[----:B------:R3:W-:Y:S01]  /*178a0*/  STL [R1+0x1c], R0 ;  /* 0x00001c0001007387 */ /* 0x0007e20000100800 */
[----:B-1----:R-:W-:-:S03]  /*178b0*/  SEL R2, R3, R7, !P0 ;  /* 0x0000000703027207 */ /* 0x002fc60004000000 */
[----:B------:R1:W-:Y:S01]  /*178c0*/  STL [R1+0x18], R4 ;  /* 0x0000180401007387 */ /* 0x0003e20000100800 */
[----:B---3--:R-:W-:-:S03]  /*178d0*/  SEL R0, R3, R8, !P0 ;  /* 0x0000000803007207 */ /* 0x008fc60004000000 */
[----:B------:R3:W-:Y:S01]  /*178e0*/  STL [R1+0x14], R2 ;  /* 0x0000140201007387 */ /* 0x0007e20000100800 */
[----:B-1----:R-:W-:-:S03]  /*178f0*/  SEL R4, R3, R9, !P0 ;  /* 0x0000000903047207 */ /* 0x002fc60004000000 */
[----:B------:R1:W-:Y:S01]  /*17900*/  STL [R1+0x10], R0 ;  /* 0x0000100001007387 */ /* 0x0003e20000100800 */
[----:B---3--:R-:W-:-:S03]  /*17910*/  SEL R2, R3, R10, !P0 ;  /* 0x0000000a03027207 */ /* 0x008fc60004000000 */
[----:B------:R-:W-:Y:S01]  /*17920*/  STL [R1+0xc], R4 ;  /* 0x00000c0401007387 */ /* 0x000fe20000100800 */
[----:B------:R-:W-:-:S03]  /*17930*/  SEL R29, R3, R13, !P0 ;  /* 0x0000000d031d7207 */ /* 0x000fc60004000000 */
[----:B------:R-:W3:Y:S01]  /*17940*/  LDL R10, [R1+0x4c4] ;  /* 0x0004c400010a7983 */ /* 0x000ee20000100800 */
[----:B-1----:R-:W-:-:S03]  /*17950*/  SEL R0, R3, R11, !P0 ;  /* 0x0000000b03007207 */ /* 0x002fc60004000000 */
[----:B------:R1:W-:Y:S01]  /*17960*/  STL [R1+0x8], R2 ;  /* 0x0000080201007387 */ /* 0x0003e20000100800 */
[C---:B------:R-:W-:Y:S02]  /*17970*/  SEL R28, R3.reuse, R14, !P0 ;  /* 0x0000000e031c7207 */ /* 0x040fe40004000000 */
[C---:B------:R-:W-:Y:S01]  /*17980*/  SEL R27, R3.reuse, R15, !P0 ;  /* 0x0000000f031b7207 */ /* 0x040fe20004000000 */
[----:B------:R-:W3:Y:S01]  /*17990*/  LDL.LU R6, [R1+0x49c] ;  /* 0x00049c0001067983 */ /* 0x000ee20000300800 */
[C---:B------:R-:W-:Y:S02]  /*179a0*/  SEL R26, R3.reuse, R16, !P0 ;  /* 0x00000010031a7207 */ /* 0x040fe40004000000 */
[C---:B-1----:R-:W-:Y:S01]  /*179b0*/  SEL R2, R3.reuse, R12, !P0 ;  /* 0x0000000c03027207 */ /* 0x042fe20004000000 */
[----:B------:R1:W-:Y:S01]  /*179c0*/  STL [R1+0x4], R0 ;  /* 0x0000040001007387 */ /* 0x0003e20000100800 */
[----:B------:R-:W-:-:S03]  /*179d0*/  SEL R17, R3, R17, !P0 ;  /* 0x0000001103117207 */ /* 0x000fc60004000000 */
[----:B------:R-:W3:Y:S01]  /*179e0*/  LDL.LU R7, [R1+0x498] ;  /* 0x0004980001077983 */ /* 0x000ee20000300800 */
[----:B------:R-:W-:-:S03]  /*179f0*/  SEL R18, R3, R18, !P0 ;  /* 0x0000001203127207 */ /* 0x000fc60004000000 */
[----:B------:R3:W-:Y:S01]  /*17a00*/  STL [R1+0x1528], R2 ;  /* 0x0015280201007387 */ /* 0x0007e20000100800 */
[----:B------:R-:W-:-:S03]  /*17a10*/  SEL R19, R3, R19, !P0 ;  /* 0x0000001303137207 */ /* 0x000fc60004000000 */
[----:B------:R-:W-:Y:S04]  /*17a20*/  STL [R1+0x152c], R29 ;  /* 0x00152c1d01007387 */ /* 0x000fe80000100800 */
[----:B------:R-:W-:Y:S04]  /*17a30*/  STL [R1+0x1530], R28 ;  /* 0x0015301c01007387 */ /* 0x000fe80000100800 */
[----:B------:R-:W-:Y:S04]  /*17a40*/  STL [R1+0x1534], R27 ;  /* 0x0015341b01007387 */ /* 0x000fe80000100800 */
[----:B------:R-:W-:Y:S04]  /*17a50*/  STL [R1+0x1538], R26 ;  /* 0x0015381a01007387 */ /* 0x000fe80000100800 */
[----:B------:R-:W-:Y:S04]  /*17a60*/  STL [R1+0x153c], R17 ;  /* 0x00153c1101007387 */ /* 0x000fe80000100800 */
[----:B------:R-:W-:Y:S04]  /*17a70*/  STL [R1+0x1540], R18 ;  /* 0x0015401201007387 */ /* 0x000fe80000100800 */
[----:B------:R-:W-:Y:S01]  /*17a80*/  STL [R1+0x1544], R19 ;  /* 0x0015441301007387 */ /* 0x000fe20000100800 */
[----:B--2---:R-:W-:-:S03]  /*17a90*/  IMAD R5, R24, UR14, RZ ;  /* 0x0000000e18057c24 */ /* 0x004fc6000f8e02ff */
[----:B------:R-:W2:Y:S01]  /*17aa0*/  LDL.LU R24, [R1+0x494] ;  /* 0x0004940001187983 */ /* 0x000ea20000300800 */
[----:B-1----:R-:W1:Y:S01]  /*17ab0*/  S2R R0, SR_TID.X ;  /* 0x0000000000007919 */ /* 0x002e620000002100 */
[C---:B------:R-:W-:Y:S02]  /*17ac0*/  SEL R20, R3.reuse, R20, !P0 ;  /* 0x0000001403147207 */ /* 0x040fe40004000000 */
[C---:B-----5:R-:W-:Y:S01]  /*17ad0*/  SEL R21, R3.reuse, R21, !P0 ;  /* 0x0000001503157207 */ /* 0x060fe20004000000 */
[----:B------:R-:W-:Y:S01]  /*17ae0*/  IMAD R8, RZ, RZ, -UR8 ;  /* 0x80000008ff087e24 */ /* 0x000fe2000f8e02ff */
[C---:B----4-:R-:W-:Y:S01]  /*17af0*/  SEL R22, R3.reuse, R22, !P0 ;  /* 0x0000001603167207 */ /* 0x050fe20004000000 */
[----:B------:R-:W4:Y:S01]  /*17b00*/  LDL.LU R9, [R1+0x490] ;  /* 0x0004900001097983 */ /* 0x000f220000300800 */
[C---:B------:R-:W-:Y:S02]  /*17b10*/  SEL R23, R3.reuse, R23, !P0 ;  /* 0x0000001703177207 */ /* 0x040fe40004000000 */
[----:B------:R-:W-:Y:S01]  /*17b20*/  SEL R3, R3, R25, !P0 ;  /* 0x0000001903037207 */ /* 0x000fe20004000000 */
[----:B------:R-:W-:Y:S04]  /*17b30*/  STL [R1+0x1548], R20 ;  /* 0x0015481401007387 */ /* 0x000fe80000100800 */
[----:B------:R-:W-:Y:S04]  /*17b40*/  STL [R1+0x154c], R21 ;  /* 0x00154c1501007387 */ /* 0x000fe80000100800 */
[----:B------:R-:W-:Y:S01]  /*17b50*/  STL [R1+0x1550], R22 ;  /* 0x0015501601007387 */ /* 0x000fe20000100800 */
[----:B-1----:R-:W-:-:S02]  /*17b60*/  LOP3.LUT R4, R0, 0x1f, RZ, 0xc0, !PT ;  /* 0x0000001f00047812 */ /* 0x002fc400078ec0ff */
[----:B------:R-:W-:-:S03]  /*17b70*/  IADD3 R0, P1, PT, R5, UR16, RZ ;  /* 0x0000001005007c10 */ /* 0x000fc6000ff3e0ff */
[----:B------:R-:W-:Y:S01]  /*17b80*/  IMAD R4, R4, UR9, RZ ;  /* 0x0000000904047c24 */ /* 0x000fe2000f8e02ff */
[----:B------:R-:W-:Y:S01]  /*17b90*/  STL [R1+0x1554], R23 ;  /* 0x0015541701007387 */ /* 0x000fe20000100800 */
[----:B------:R-:W-:-:S03]  /*17ba0*/  LEA.HI.X.SX32 R5, R5, UR17, 0x1, P1 ;  /* 0x0000001105057c11 */ /* 0x000fc600088f0eff */
[----:B------:R-:W-:Y:S01]  /*17bb0*/  LEA.HI.X.SX32 R4, R4, UR13, 0x1, P3 ;  /* 0x0000000d04047c11 */ /* 0x000fe200098f0eff */
[----:B------:R1:W-:Y:S04]  /*17bc0*/  STL [R1+0x14f8], R0 ;  /* 0x0014f80001007387 */ /* 0x0003e80000100800 */
[----:B------:R-:W-:Y:S04]  /*17bd0*/  STL [R1+0x1558], R3 ;  /* 0x0015580301007387 */ /* 0x000fe80000100800 */
[----:B------:R-:W-:Y:S01]  /*17be0*/  STL [R1+0x155c], R4 ;  /* 0x00155c0401007387 */ /* 0x000fe20000100800 */
[----:B---3--:R-:W-:-:S04]  /*17bf0*/  IMAD R2, R8, 0x2, R10 ;  /* 0x0000000208027824 */ /* 0x008fc800078e020a */
[----:B-1----:R-:W-:Y:S01]  /*17c00*/  IMAD R0, R8, 0x2, R2 ;  /* 0x0000000208007824 */ /* 0x002fe200078e0202 */
[----:B------:R-:W-:Y:S01]  /*17c10*/  STL [R1+0x314], R2 ;  /* 0x0003140201007387 */ /* 0x000fe20000100800 */
[----:B------:R-:W-:-:S03]  /*17c20*/  IMAD R6, R6, UR7, RZ ;  /* 0x0000000706067c24 */ /* 0x000fc6000f8e02ff */
[----:B------:R-:W-:Y:S04]  /*17c30*/  STL [R1+0x14fc], R5 ;  /* 0x0014fc0501007387 */ /* 0x000fe80000100800 */
[----:B------:R-:W3:Y:S04]  /*17c40*/  LDL.LU R10, [R1+0x48c] ;  /* 0x00048c00010a7983 */ /* 0x000ee80000300800 */
[----:B------:R-:W5:Y:S01]  /*17c50*/  LDL.LU R11, [R1+0x488] ;  /* 0x00048800010b7983 */ /* 0x000f620000300800 */
[----:B------:R-:W-:-:S03]  /*17c60*/  IMAD R7, R7, UR7, RZ ;  /* 0x0000000707077c24 */ /* 0x000fc6000f8e02ff */
[----:B------:R1:W-:Y:S04]  /*17c70*/  STL [R1+0x310], R0 ;  /* 0x0003100001007387 */ /* 0x0003e80000100800 */
[----:B------:R-:W5:Y:S04]  /*17c80*/  LDL.LU R12, [R1+0x484] ;  /* 0x00048400010c7983 */ /* 0x000f680000300800 */
[----:B------:R-:W5:Y:S04]  /*17c90*/  LDL.LU R13, [R1+0x480] ;  /* 0x00048000010d7983 */ /* 0x000f680000300800 */
[----:B------:R-:W-:Y:S04]  /*17ca0*/  STL [R1+0x1560], R6 ;  /* 0x0015600601007387 */ /* 0x000fe80000100800 */
[----:B------:R-:W5:Y:S04]  /*17cb0*/  LDL.LU R14, [R1+0x47c] ;  /* 0x00047c00010e7983 */ /* 0x000f680000300800 */
[----:B------:R-:W5:Y:S04]  /*17cc0*/  LDL.LU R15, [R1+0x478] ;  /* 0x00047800010f7983 */ /* 0x000f680000300800 */
[----:B------:R-:W-:Y:S04]  /*17cd0*/  STL [R1+0x1564], R7 ;  /* 0x0015640701007387 */ /* 0x000fe80000100800 */
[----:B------:R-:W5:Y:S01]  /*17ce0*/  LDL.LU R16, [R1+0x474] ;  /* 0x0004740001107983 */ /* 0x000f620000300800 */
[----:B--2---:R-:W-:-:S03]  /*17cf0*/  IMAD R8, R24, UR7, RZ ;  /* 0x0000000718087c24 */ /* 0x004fc6000f8e02ff */
[----:B------:R-:W2:Y:S04]  /*17d00*/  LDL.LU R24, [R1+0x470] ;  /* 0x0004700001187983 */ /* 0x000ea80000300800 */
[----:B------:R-:W-:Y:S04]  /*17d10*/  STL [R1+0x1568], R8 ;  /* 0x0015680801007387 */ /* 0x000fe80000100800 */
[----:B------:R-:W2:Y:S04]  /*17d20*/  LDL.LU R25, [R1+0x46c] ;  /* 0x00046c0001197983 */ /* 0x000ea80000300800 */
[----:B-1----:R-:W2:Y:S04]  /*17d30*/  LDL.LU R0, [R1+0x468] ;  /* 0x0004680001007983 */ /* 0x002ea80000300800 */
[----:B------:R-:W2:Y:S04]  /*17d40*/  LDL.LU R23, [R1+0x464] ;  /* 0x0004640001177983 */ /* 0x000ea80000300800 */
        /* <DEDUP_REMOVED lines=8> */
[----:B------:R-:W2:Y:S01]  /*17dd0*/  LDL.LU R28, [R1+0x444] ;  /* 0x00044400011c7983 */ /* 0x000ea20000300800 */
[----:B----4-:R-:W-:-:S03]  /*17de0*/  IMAD R9, R9, UR7, RZ ;  /* 0x0000000709097c24 */ /* 0x010fc6000f8e02ff */
[----:B------:R-:W4:Y:S04]  /*17df0*/  LDL.LU R29, [R1+0x440] ;  /* 0x00044000011d7983 */ /* 0x000f280000300800 */
[----:B------:R-:W4:Y:S04]  /*17e00*/  LDL.LU R2, [R1+0x43c] ;  /* 0x00043c0001027983 */ /* 0x000f280000300800 */
[----:B------:R-:W-:Y:S01]  /*17e10*/  STL [R1+0x156c], R9 ;  /* 0x00156c0901007387 */ /* 0x000fe20000100800 */
[----:B---3--:R-:W-:Y:S02]  /*17e20*/  IMAD R10, R10, UR7, RZ ;  /* 0x000000070a0a7c24 */ /* 0x008fe4000f8e02ff */
[----:B-----5:R-:W-:-:S03]  /*17e30*/  IMAD R11, R11, UR7, RZ ;  /* 0x000000070b0b7c24 */ /* 0x020fc6000f8e02ff */
[----:B------:R-:W-:Y:S01]  /*17e40*/  STL [R1+0x1570], R10 ;  /* 0x0015700a01007387 */ /* 0x000fe20000100800 */
[----:B------:R-:W-:-:S03]  /*17e50*/  IMAD R12, R12, UR7, RZ ;  /* 0x000000070c0c7c24 */ /* 0x000fc6000f8e02ff */
        /* <DEDUP_REMOVED lines=8> */
[----:B------:R-:W-:Y:S04]  /*17ee0*/  STL [R1+0x1584], R15 ;  /* 0x0015840f01007387 */ /* 0x000fe80000100800 */
[----:B------:R-:W-:Y:S01]  /*17ef0*/  STL [R1+0x1588], R16 ;  /* 0x0015881001007387 */ /* 0x000fe20000100800 */
[----:B--2---:R-:W-:Y:S02]  /*17f00*/  IMAD R24, R24, UR7, RZ ;  /* 0x0000000718187c24 */ /* 0x004fe4000f8e02ff */
[----:B------:R-:W-:-:S03]  /*17f10*/  IMAD R25, R25, UR7, RZ ;  /* 0x0000000719197c24 */ /* 0x000fc6000f8e02ff */
[----:B------:R-:W-:Y:S01]  /*17f20*/  STL [R1+0x158c], R24 ;  /* 0x00158c1801007387 */ /* 0x000fe20000100800 */
[----:B------:R-:W-:-:S03]  /*17f30*/  IMAD R0, R0, UR7, RZ ;  /* 0x0000000700007c24 */ /* 0x000fc6000f8e02ff */
[----:B------:R-:W-:Y:S01]  /*17f40*/  STL [R1+0x1590], R25 ;  /* 0x0015901901007387 */ /* 0x000fe20000100800 */
[----:B------:R-:W-:-:S03]  /*17f50*/  IMAD R4, R23, UR7, RZ ;  /* 0x0000000717047c24 */ /* 0x000fc6000f8e02ff */
[----:B------:R1:W-:Y:S01]  /*17f60*/  STL [R1+0x50], R0 ;  /* 0x0000500001007387 */ /* 0x0003e20000100800 */
[----:B------:R-:W-:-:S03]  /*17f70*/  IMAD R3, R22, UR7, RZ ;  /* 0x0000000716037c24 */ /* 0x000fc6000f8e02ff */
[----:B------:R2:W-:Y:S01]  /*17f80*/  STL [R1+0x60], R4 ;  /* 0x0000600401007387 */ /* 0x0005e20000100800 */
[----:B-1----:R-:W-:-:S03]  /*17f90*/  IMAD R0, R21, UR7, RZ ;  /* 0x0000000715007c24 */ /* 0x002fc6000f8e02ff */
[----:B------:R1:W-:Y:S01]  /*17fa0*/  STL [R1+0x6c], R3 ;  /* 0x00006c0301007387 */ /* 0x0003e20000100800 */
[----:B--2---:R-:W-:-:S03]  /*17fb0*/  IMAD R4, R20, UR7, RZ ;  /* 0x0000000714047c24 */ /* 0x004fc6000f8e02ff */
[----:B------:R2:W-:Y:S04]  /*17fc0*/  STL [R1+0x78], R0 ;  /* 0x0000780001007387 */ /* 0x0005e80000100800 */
[----:B------:R3:W-:Y:S01]  /*17fd0*/  STL [R1+0x84], R4 ;  /* 0x0000840401007387 */ /* 0x0007e20000100800 */
[----:B-1----:R-:W-:Y:S02]  /*17fe0*/  IMAD R3, R19, UR7, RZ ;  /* 0x0000000713037c24 */ /* 0x002fe4000f8e02ff */
[----:B--2---:R-:W-:-:S03]  /*17ff0*/  IMAD R0, R18, UR7, RZ ;  /* 0x0000000712007c24 */ /* 0x004fc6000f8e02ff */
[----:B------:R1:W-:Y:S01]  /*18000*/  STL [R1+0x90], R3 ;  /* 0x0000900301007387 */ /* 0x0003e20000100800 */
[----:B---3--:R-:W-:-:S03]  /*18010*/  IMAD R4, R17, UR7, RZ ;  /* 0x0000000711047c24 */ /* 0x008fc6000f8e02ff */
[----:B------:R2:W-:Y:S04]  /*18020*/  STL [R1+0xa0], R0 ;  /* 0x0000a00001007387 */ /* 0x0005e80000100800 */
[----:B------:R3:W-:Y:S01]  /*18030*/  STL [R1+0xac], R4 ;  /* 0x0000ac0401007387 */ /* 0x0007e20000100800 */
[----:B-1----:R-:W-:Y:S02]  /*18040*/  IMAD R3, R26, UR7, RZ ;  /* 0x000000071a037c24 */ /* 0x002fe4000f8e02ff */
[----:B--2---:R-:W-:-:S03]  /*18050*/  IMAD R0, R27, UR7, RZ ;  /* 0x000000071b007c24 */ /* 0x004fc6000f8e02ff */
[----:B------:R4:W-:Y:S01]  /*18060*/  STL [R1+0xb8], R3 ;  /* 0x0000b80301007387 */ /* 0x0009e20000100800 */
[----:B---3--:R-:W-:-:S03]  /*18070*/  IMAD R4, R28, UR7, RZ ;  /* 0x000000071c047c24 */ /* 0x008fc6000f8e02ff */
[----:B------:R1:W-:Y:S04]  /*18080*/  STL [R1+0xc4], R0 ;  /* 0x0000c40001007387 */ /* 0x0003e80000100800 */
[----:B------:R-:W-:Y:S04]  /*18090*/  STL [R1+0xd0], R4 ;  /* 0x0000d00401007387 */ /* 0x000fe80000100800 */
[----:B------:R-:W2:Y:S01]  /*180a0*/  LDL.LU R25, [R1+0x110] ;  /* 0x0001100001197983 */ /* 0x000ea20000300800 */
[----:B----4-:R-:W-:Y:S02]  /*180b0*/  IMAD R3, R29, UR7, RZ ;  /* 0x000000071d037c24 */ /* 0x010fe4000f8e02ff */
[----:B-1----:R-:W-:-:S03]  /*180c0*/  IMAD R0, R2, UR7, RZ ;  /* 0x0000000702007c24 */ /* 0x002fc6000f8e02ff */
[----:B------:R-:W-:Y:S04]  /*180d0*/  STL [R1+0xe0], R3 ;  /* 0x0000e00301007387 */ /* 0x000fe80000100800 */
[----:B--2---:R1:W-:Y:S04]  /*180e0*/  STL [R1+0x15c4], R25 ;  /* 0x0015c41901007387 */ /* 0x0043e80000100800 */
[----:B------:R-:W-:Y:S04]  /*180f0*/  STL [R1+0xe8], R0 ;  /* 0x0000e80001007387 */ /* 0x000fe80000100800 */
        /* <DEDUP_REMOVED lines=31> */
[----:B--2---:R-:W-:-:S05]  /*182f0*/  IMAD R25, R25, UR7, RZ ;  /* 0x0000000719197c24 */ /* 0x004fca000f8e02ff */
[----:B------:R1:W-:Y:S04]  /*18300*/  STL [R1+0xf8], R25 ;  /* 0x0000f81901007387 */ /* 0x0003e80000100800 */
[----:B-1----:R-:W2:Y:S02]  /*18310*/  LDL.LU R25, [R1+0x15c8] ;  /* 0x0015c80001197983 */ /* 0x002ea40000300800 */
[----:B--2---:R-:W-:-:S05]  /*18320*/  IMAD R25, R25, UR7, RZ ;  /* 0x0000000719197c24 */ /* 0x004fca000f8e02ff */
[----:B------:R1:W-:Y:S04]  /*18330*/  STL [R1+0x104], R25 ;  /* 0x0001041901007387 */ /* 0x0003e80000100800 */
[----:B-1----:R-:W2:Y:S01]  /*18340*/  LDL.LU R25, [R1+0x15c4] ;  /* 0x0015c40001197983 */ /* 0x002ea20000300800 */
[----:B---3--:R-:W-:Y:S02]  /*18350*/  IMAD R24, R24, UR7, RZ ;  /* 0x0000000718187c24 */ /* 0x008fe4000f8e02ff */
[----:B----4-:R-:W-:Y:S02]  /*18360*/  IMAD R16, R16, UR7, RZ ;  /* 0x0000000710107c24 */ /* 0x010fe4000f8e02ff */
[----:B-----5:R-:W-:Y:S02]  /*18370*/  IMAD R15, R15, UR7, RZ ;  /* 0x000000070f0f7c24 */ /* 0x020fe4000f8e02ff */
[----:B------:R-:W-:-:S02]  /*18380*/  IMAD R14, R14, UR7, RZ ;  /* 0x000000070e0e7c24 */ /* 0x000fc4000f8e02ff */
[----:B------:R-:W-:Y:S02]  /*18390*/  IMAD R13, R13, UR7, RZ ;  /* 0x000000070d0d7c24 */ /* 0x000fe4000f8e02ff */
[----:B------:R-:W-:Y:S02]  /*183a0*/  IMAD R12, R12, UR7, RZ ;  /* 0x000000070c0c7c24 */ /* 0x000fe4000f8e02ff */
[----:B------:R-:W-:Y:S02]  /*183b0*/  IMAD R11, R11, UR7, RZ ;  /* 0x000000070b0b7c24 */ /* 0x000fe4000f8e02ff */
[----:B------:R-:W-:Y:S02]  /*183c0*/  IMAD R10, R10, UR7, RZ ;  /* 0x000000070a0a7c24 */ /* 0x000fe4000f8e02ff */
[----:B------:R-:W-:Y:S02]  /*183d0*/  IMAD R9, R9, UR7, RZ ;  /* 0x0000000709097c24 */ /* 0x000fe4000f8e02ff */
[----:B------:R-:W-:-:S02]  /*183e0*/  IMAD R8, R8, UR7, RZ ;  /* 0x0000000708087c24 */ /* 0x000fc4000f8e02ff */
[----:B------:R-:W-:Y:S02]  /*183f0*/  IMAD R7, R7, UR7, RZ ;  /* 0x0000000707077c24 */ /* 0x000fe4000f8e02ff */
[----:B------:R-:W-:Y:S02]  /*18400*/  IMAD R6, R6, UR7, RZ ;  /* 0x0000000706067c24 */ /* 0x000fe4000f8e02ff */
[----:B------:R-:W-:Y:S02]  /*18410*/  IMAD R5, R5, UR7, RZ ;  /* 0x0000000705057c24 */ /* 0x000fe4000f8e02ff */
[----:B------:R-:W-:Y:S02]  /*18420*/  IMAD R4, R4, UR7, RZ ;  /* 0x0000000704047c24 */ /* 0x000fe4000f8e02ff */
[----:B------:R-:W-:Y:S02]  /*18430*/  IMAD R3, R3, UR7, RZ ;  /* 0x0000000703037c24 */ /* 0x000fe4000f8e02ff */
[----:B------:R-:W-:-:S02]  /*18440*/  IMAD R0, R0, UR7, RZ ;  /* 0x0000000700007c24 */ /* 0x000fc4000f8e02ff */
[----:B--2---:R-:W-:-:S05]  /*18450*/  IMAD R25, R25, UR7, RZ ;  /* 0x0000000719197c24 */ /* 0x004fca000f8e02ff */
[----:B------:R-:W-:Y:S04]  /*18460*/  STL [R1+0x110], R25 ;  /* 0x0001101901007387 */ /* 0x000fe80000100800 */
        /* <DEDUP_REMOVED lines=14> */
[----:B------:R2:W-:Y:S01]  /*18550*/  STL [R1+0x1d0], R3 ;  /* 0x0001d00301007387 */ /* 0x0005e20000100800 */
[----:B-1----:R-:W-:-:S03]  /*18560*/  IMAD R4, R23, UR7, RZ ;  /* 0x0000000717047c24 */ /* 0x002fc6000f8e02ff */
[----:B------:R1:W-:Y:S01]  /*18570*/  STL [R1+0x1dc], R0 ;  /* 0x0001dc0001007387 */ /* 0x0003e20000100800 */
[----:B--2---:R-:W-:-:S03]  /*18580*/  IMAD R3, R22, UR7, RZ ;  /* 0x0000000716037c24 */ /* 0x004fc6000f8e02ff */
        /* <DEDUP_REMOVED lines=18> */
[----:B------:R-:W3:Y:S01]  /*186b0*/  LDL.LU R25, [R1+0x3b8] ;  /* 0x0003b80001197983 */ /* 0x000ee20000300800 */
[----:B-1----:R-:W-:Y:S02]  /*186c0*/  IMAD R3, R29, UR7, RZ ;  /* 0x000000071d037c24 */ /* 0x002fe4000f8e02ff */
[----:B--2---:R-:W-:-:S03]  /*186d0*/  IMAD R0, R2, UR7, RZ ;  /* 0x0000000702007c24 */ /* 0x004fc6000f8e02ff */
[----:B------:R-:W-:Y:S04]  /*186e0*/  STL [R1+0x268], R3 ;  /* 0x0002680301007387 */ /* 0x000fe80000100800 */
[----:B---3--:R1:W-:Y:S04]  /*186f0*/  STL [R1+0x15bc], R25 ;  /* 0x0015bc1901007387 */ /* 0x0083e80000100800 */
        /* <DEDUP_REMOVED lines=549> */
[----:B--2---:R-:W-:-:S05]  /*1a950*/  IMAD R25, R25, UR7, RZ ;  /* 0x0000000719197c24 */ /* 0x004fca000f8e02ff */
        /* <DEDUP_REMOVED lines=53> */
[----:B-1----:R-:W2:Y:S01]  /*1acb0*/  LDL.LU R2, [R1+0x1528] ;  /* 0x0015280001027983 */ /* 0x002ea20000300800 */
[----:B------:R-:W-:-:S05]  /*1acc0*/  IMAD R5, R5, UR7, RZ ;  /* 0x0000000705057c24 */ /* 0x000fca000f8e02ff */
[----:B------:R1:W-:Y:S02]  /*1acd0*/  STL [R1+0x8], R5 ;  /* 0x0000080501007387 */ /* 0x0003e40000100800 */
[----:B-1----:R-:W-:-:S05]  /*1ace0*/  IMAD R5, R0, UR7, RZ ;  /* 0x0000000700057c24 */ /* 0x002fca000f8e02ff */
[----:B------:R-:W-:Y:S01]  /*1acf0*/  STL [R1+0x1500], R5 ;  /* 0x0015000501007387 */ /* 0x000fe20000100800 */
[----:B--2---:R-:W-:-:S03]  /*1ad00*/  IMAD R0, R2, UR7, RZ ;  /* 0x0000000702007c24 */ /* 0x004fc6000f8e02ff */
[----:B------:R-:W2:Y:S01]  /*1ad10*/  LDL.LU R2, [R1+0x1524] ;  /* 0x0015240001027983 */ /* 0x000ea20000300800 */
[----:B------:R-:W-:Y:S02]  /*1ad20*/  IMAD R29, R29, UR7, RZ ;  /* 0x000000071d1d7c24 */ /* 0x000fe4000f8e02ff */
[----:B------:R-:W-:Y:S02]  /*1ad30*/  IMAD R28, R28, UR7, RZ ;  /* 0x000000071c1c7c24 */ /* 0x000fe4000f8e02ff */
[----:B------:R-:W-:Y:S01]  /*1ad40*/  IMAD R27, R27, UR7, RZ ;  /* 0x000000071b1b7c24 */ /* 0x000fe2000f8e02ff */
[----:B------:R-:W-:Y:S01]  /*1ad50*/  STL [R1+0x1504], R0 ;  /* 0x0015040001007387 */ /* 0x000fe20000100800 */
[----:B------:R-:W-:Y:S02]  /*1ad60*/  IMAD R26, R26, UR7, RZ ;  /* 0x000000071a1a7c24 */ /* 0x000fe4000f8e02ff */
[----:B------:R-:W-:Y:S01]  /*1ad70*/  IMAD R17, R17, UR7, RZ ;  /* 0x0000000711117c24 */ /* 0x000fe2000f8e02ff */
[----:B------:R-:W-:Y:S01]  /*1ad80*/  STL [R1+0x1508], R29 ;  /* 0x0015081d01007387 */ /* 0x000fe20000100800 */
[----:B------:R-:W-:-:S02]  /*1ad90*/  IMAD R18, R18, UR7, RZ ;  /* 0x0000000712127c24 */ /* 0x000fc4000f8e02ff */
[----:B------:R-:W-:Y:S01]  /*1ada0*/  IMAD R19, R19, UR7, RZ ;  /* 0x0000000713137c24 */ /* 0x000fe2000f8e02ff */
[----:B------:R-:W-:Y:S04]  /*1adb0*/  STL [R1+0x150c], R28 ;  /* 0x00150c1c01007387 */ /* 0x000fe80000100800 */
[----:B------:R-:W-:Y:S04]  /*1adc0*/  STL [R1+0x1510], R27 ;  /* 0x0015101b01007387 */ /* 0x000fe80000100800 */
[----:B------:R-:W-:Y:S04]  /*1add0*/  STL [R1+0x1514], R26 ;  /* 0x0015141a01007387 */ /* 0x000fe80000100800 */
[----:B------:R1:W-:Y:S04]  /*1ade0*/  STL [R1+0x1518], R17 ;  /* 0x0015181101007387 */ /* 0x0003e80000100800 */
[----:B------:R-:W-:Y:S04]  /*1adf0*/  STL [R1+0x151c], R18 ;  /* 0x00151c1201007387 */ /* 0x000fe80000100800 */
[----:B------:R-:W-:Y:S04]  /*1ae00*/  STL [R1+0x1520], R19 ;  /* 0x0015201301007387 */ /* 0x000fe80000100800 */
[----:B-1----:R-:W3:Y:S01]  /*1ae10*/  LDL.LU R17, [R1+0x50] ;  /* 0x0000500001117983 */ /* 0x002ee20000300800 */
[----:B--2---:R-:W-:-:S05]  /*1ae20*/  IADD3 R0, P2, PT, R6, R2, RZ ;  /* 0x0000000206007210 */ /* 0x004fca0007f5e0ff */
[----:B------:R1:W-:Y:S04]  /*1ae30*/  STL [R1+0x1050], R0 ;  /* 0x0010500001007387 */ /* 0x0003e80000100800 */
[----:B------:R-:W2:Y:S01]  /*1ae40*/  LDL.LU R26, [R1+0x60] ;  /* 0x00006000011a7983 */ /* 0x000ea20000300800 */
[-C--:B------:R-:W-:Y:S02]  /*1ae50*/  IADD3 R5, P6, PT, R7, R2.reuse, RZ ;  /* 0x0000000207057210 */ /* 0x080fe40007fde0ff */
[----:B-1----:R-:W-:-:S03]  /*1ae60*/  IADD3 R0, P0, PT, R8, R2, RZ ;  /* 0x0000000208007210 */ /* 0x002fc60007f1e0ff */
[----:B------:R1:W-:Y:S04]  /*1ae70*/  STL [R1+0x1054], R5 ;  /* 0x0010540501007387 */ /* 0x0003e80000100800 */
[----:B------:R0:W-:Y:S04]  /*1ae80*/  STL [R1+0x1058], R0 ;  /* 0x0010580001007387 */ /* 0x0001e80000100800 */
[----:B------:R-:W2:Y:S01]  /*1ae90*/  LDL.LU R27, [R1+0x6c] ;  /* 0x00006c00011b7983 */ /* 0x000ea20000300800 */
[-C--:B-1----:R-:W-:Y:S02]  /*1aea0*/  IADD3 R5, P1, PT, R9, R2.reuse, RZ ;  /* 0x0000000209057210 */ /* 0x082fe40007f3e0ff */
[----:B0-----:R-:W-:-:S03]  /*1aeb0*/  IADD3 R0, P4, PT, R10, R2, RZ ;  /* 0x000000020a007210 */ /* 0x001fc60007f9e0ff */
[----:B------:R0:W-:Y:S04]  /*1aec0*/  STL [R1+0x105c], R5 ;  /* 0x00105c0501007387 */ /* 0x0001e80000100800 */
[----:B------:R1:W-:Y:S04]  /*1aed0*/  STL [R1+0x1060], R0 ;  /* 0x0010600001007387 */ /* 0x0003e80000100800 */
[----:B------:R-:W2:Y:S01]  /*1aee0*/  LDL.LU R28, [R1+0x78] ;  /* 0x00007800011c7983 */ /* 0x000ea20000300800 */
[----:B0-----:R-:W-:Y:S02]  /*1aef0*/  IADD3 R5, P5, PT, R11, R2, RZ ;  /* 0x000000020b057210 */ /* 0x001fe40007fbe0ff */
[----:B-1----:R-:W-:-:S03]  /*1af00*/  LEA.HI.X.SX32 R0, R6, R4, 0x1, P2 ;  /* 0x0000000406007211 */ /* 0x002fc600010f0eff */
[----:B------:R0:W-:Y:S04]  /*1af10*/  STL [R1+0x1064], R5 ;  /* 0x0010640501007387 */ /* 0x0001e80000100800 */
[----:B------:R1:W-:Y:S04]  /*1af20*/  STL [R1+0x1048], R0 ;  /* 0x0010480001007387 */ /* 0x0003e80000100800 */
[----:B------:R-:W2:Y:S01]  /*1af30*/  LDL.LU R29, [R1+0x84] ;  /* 0x00008400011d7983 */ /* 0x000ea20000300800 */
[----:B0-----:R-:W-:Y:S02]  /*1af40*/  IADD3 R5, P3, PT, R12, R2, RZ ;  /* 0x000000020c057210 */ /* 0x001fe40007f7e0ff */
[----:B-1----:R-:W-:-:S03]  /*1af50*/  LEA.HI.X.SX32 R0, R7, R4, 0x1, P6 ;  /* 0x0000000407007211 */ /* 0x002fc600030f0eff */
[----:B------:R-:W-:Y:S04]  /*1af60*/  STL [R1+0x104c], R5 ;  /* 0x00104c0501007387 */ /* 0x000fe80000100800 */
[----:B------:R0:W-:Y:S04]  /*1af70*/  STL [R1+0x1040], R0 ;  /* 0x0010400001007387 */ /* 0x0001e80000100800 */
[----:B0-----:R-:W2:Y:S01]  /*1af80*/  LDL.LU R0, [R1+0x90] ;  /* 0x0000900001007983 */ /* 0x001ea20000300800 */
[----:B------:R-:W-:Y:S02]  /*1af90*/  IADD3 R6, P2, PT, R13, R2, RZ ;  /* 0x000000020d067210 */ /* 0x000fe40007f5e0ff */
[----:B------:R-:W-:-:S02]  /*1afa0*/  LEA.HI.X.SX32 R5, R8, R4, 0x1, P0 ;  /* 0x0000000408057211 */ /* 0x000fc400000f0eff */
[----:B------:R-:W-:Y:S01]  /*1afb0*/  IADD3 R7, P0, PT, R14, R2, RZ ;  /* 0x000000020e077210 */ /* 0x000fe20007f1e0ff */
[----:B------:R0:W-:Y:S04]  /*1afc0*/  STL [R1+0x1044], R6 ;  /* 0x0010440601007387 */ /* 0x0001e80000100800 */
[----:B------:R1:W-:Y:S01]  /*1afd0*/  STL [R1+0x1038], R5 ;  /* 0x0010380501007387 */ /* 0x0003e20000100800 */
[----:B0-----:R-:W-:-:S03]  /*1afe0*/  LEA.HI.X.SX32 R6, R9, R4, 0x1, P1 ;  /* 0x0000000409067211 */ /* 0x001fc600008f0eff */
[----:B-1----:R-:W2:Y:S04]  /*1aff0*/  LDL.LU R5, [R1+0xa0] ;  /* 0x0000a00001057983 */ /* 0x002ea80000300800 */
[----:B------:R5:W-:Y:S04]  /*1b000*/  STL [R1+0x103c], R7 ;  /* 0x00103c0701007387 */ /* 0x000be80000100800 */
[----:B------:R0:W-:Y:S01]  /*1b010*/  STL [R1+0x1030], R6 ;  /* 0x0010300601007387 */ /* 0x0001e20000100800 */
[----:B-----5:R-:W-:Y:S02]  /*1b020*/  IADD3 R7, P1, PT, R15, R2, RZ ;  /* 0x000000020f077210 */ /* 0x020fe40007f3e0ff */
[----:B0-----:R-:W-:-:S02]  /*1b030*/  LEA.HI.X.SX32 R6, R10, R4, 0x1, P4 ;  /* 0x000000040a067211 */ /* 0x001fc400020f0eff */
[----:B------:R-:W5:Y:S04]  /*1b040*/  LDL.LU R10, [R1+0xac] ;  /* 0x0000ac00010a7983 */ /* 0x000f680000300800 */
[----:B------:R4:W-:Y:S04]  /*1b050*/  STL [R1+0x1034], R7 ;  /* 0x0010340701007387 */ /* 0x0009e80000100800 */
[----:B------:R0:W-:Y:S04]  /*1b060*/  STL [R1+0x1028], R6 ;  /* 0x0010280601007387 */ /* 0x0001e80000100800 */
[----:B------:R-:W5:Y:S01]  /*1b070*/  LDL.LU R9, [R1+0xb8] ;  /* 0x0000b80001097983 */ /* 0x000f620000300800 */
[----:B----4-:R-:W-:-:S02]  /*1b080*/  IADD3 R7, P4, PT, R16, R2, RZ ;  /* 0x0000000210077210 */ /* 0x010fc40007f9e0ff */
[----:B0-----:R-:W-:-:S03]  /*1b090*/  LEA.HI.X.SX32 R6, R11, R4, 0x1, P5 ;  /* 0x000000040b067211 */ /* 0x001fc600028f0eff */
[----:B------:R3:W-:Y:S04]  /*1b0a0*/  STL [R1+0x102c], R7 ;  /* 0x00102c0701007387 */ /* 0x0007e80000100800 */
[----:B------:R0:W-:Y:S01]  /*1b0b0*/  STL [R1+0x1020], R6 ;  /* 0x0010200601007387 */ /* 0x0001e20000100800 */
[----:B---3--:R-:W-:Y:S02]  /*1b0c0*/  IADD3 R7, P5, PT, R24, R2, RZ ;  /* 0x0000000218077210 */ /* 0x008fe40007fbe0ff */
[----:B0-----:R-:W-:Y:S02]  /*1b0d0*/  LEA.HI.X.SX32 R6, R12, R4, 0x1, P3 ;  /* 0x000000040c067211 */ /* 0x001fe400018f0eff */
[----:B------:R-:W3:Y:S04]  /*1b0e0*/  LDL.LU R12, [R1+0xc4] ;  /* 0x0000c400010c7983 */ /* 0x000ee80000300800 */
[----:B------:R0:W-:Y:S04]  /*1b0f0*/  STL [R1+0x1024], R7 ;  /* 0x0010240701007387 */ /* 0x0001e80000100800 */
[----:B------:R1:W-:Y:S04]  /*1b100*/  STL [R1+0x1018], R6 ;  /* 0x0010180601007387 */ /* 0x0003e80000100800 */
[----:B------:R-:W4:Y:S01]  /*1b110*/  LDL.LU R8, [R1+0xd0] ;  /* 0x0000d00001087983 */ /* 0x000f220000300800 */
[----:B0-----:R-:W-:-:S02]  /*1b120*/  IADD3 R7, P3, PT, R25, R2, RZ ;  /* 0x0000000219077210 */ /* 0x001fc40007f7e0ff */
[----:B-1----:R-:W-:-:S03]  /*1b130*/  LEA.HI.X.SX32 R6, R13, R4, 0x1, P2 ;  /* 0x000000040d067211 */ /* 0x002fc600010f0eff */
[----:B------:R0:W-:Y:S01]  /*1b140*/  STL [R1+0x101c], R7 ;  /* 0x00101c0701007387 */ /* 0x0001e20000100800 */
[----:B------:R-:W-:-:S03]  /*1b150*/  IADD3 R11, P2, PT, R17, R2, RZ ;  /* 0x00000002110b7210 */ /* 0x000fc60007f5e0ff */
[----:B------:R1:W-:Y:S04]  /*1b160*/  STL [R1+0x1010], R6 ;  /* 0x0010100601007387 */ /* 0x0003e80000100800 */
[----:B0-----:R-:W4:Y:S01]  /*1b170*/  LDL.LU R7, [R1+0xe0] ;  /* 0x0000e00001077983 */ /* 0x001f220000300800 */
[----:B-1----:R-:W-:-:S03]  /*1b180*/  LEA.HI.X.SX32 R6, R14, R4, 0x1, P0 ;  /* 0x000000040e067211 */ /* 0x002fc600000f0eff */
[----:B------:R0:W-:Y:S04]  /*1b190*/  STL [R1+0x1014], R11 ;  /* 0x0010140b01007387 */ /* 0x0001e80000100800 */
[----:B------:R1:W-:Y:S04]  /*1b1a0*/  STL [R1+0x1008], R6 ;  /* 0x0010080601007387 */ /* 0x0003e80000100800 */
[----:B0-----:R-:W4:Y:S01]  /*1b1b0*/  LDL.LU R11, [R1+0xe8] ;  /* 0x0000e800010b7983 */ /* 0x001f220000300800 */
[----:B-1----:R-:W-:Y:S02]  /*1b1c0*/  LEA.HI.X.SX32 R6, R15, R4, 0x1, P1 ;  /* 0x000000040f067211 */ /* 0x002fe400008f0eff */
[----:B--2---:R-:W-:-:S05]  /*1b1d0*/  IADD3 R13, P0, PT, R26, R2, RZ ;  /* 0x000000021a0d7210 */ /* 0x004fca0007f1e0ff */
[----:B------:R-:W-:Y:S04]  /*1b1e0*/  STL [R1+0x100c], R13 ;  /* 0x00100c0d01007387 */ /* 0x000fe80000100800 */
[----:B------:R0:W-:Y:S04]  /*1b1f0*/  STL [R1+0x1000], R6 ;  /* 0x0010000601007387 */ /* 0x0001e80000100800 */
[----:B0-----:R-:W2:Y:S01]  /*1b200*/  LDL.LU R6, [R1+0xf8] ;  /* 0x0000f80001067983 */ /* 0x001ea20000300800 */
[----:B------:R-:W-:Y:S02]  /*1b210*/  IADD3 R14, P1, PT, R27, R2, RZ ;  /* 0x000000021b0e7210 */ /* 0x000fe40007f3e0ff */
[----:B------:R-:W-:-:S03]  /*1b220*/  LEA.HI.X.SX32 R13, R16, R4, 0x1, P4 ;  /* 0x00000004100d7211 */ /* 0x000fc600020f0eff */
        /* <DEDUP_REMOVED lines=11> */
[----:B------:R0:W-:Y:S02]  /*1b2e0*/  STL [R1+0x884], R13 ;  /* 0x0008840d01007387 */ /* 0x0001e40000100800 */
[----:B0-----:R-:W-:Y:S02]  /*1b2f0*/  LEA.HI.X.SX32 R13, R17, R4, 0x1, P2 ;  /* 0x00000004110d7211 */ /* 0x001fe400010f0eff */
[----:B------:R-:W2:Y:S01]  /*1b300*/  LDL.LU R17, [R1+0x11c] ;  /* 0x00011c0001117983 */ /* 0x000ea20000300800 */
[----:B------:R-:W-:-:S05]  /*1b310*/  IADD3 R14, P3, PT, R0, R2, RZ ;  /* 0x00000002000e7210 */ /* 0x000fca0007f7e0ff */
[----:B------:R-:W-:Y:S04]  /*1b320*/  STL [R1+0x8a0], R14 ;  /* 0x0008a00e01007387 */ /* 0x000fe80000100800 */
[----:B------:R0:W-:Y:S02]  /*1b330*/  STL [R1+0x888], R13 ;  /* 0x0008880d01007387 */ /* 0x0001e40000100800 */
[----:B0-----:R-:W-:Y:S02]  /*1b340*/  LEA.HI.X.SX32 R13, R26, R4, 0x1, P0 ;  /* 0x000000041a0d7211 */ /* 0x001fe400000f0eff */
[----:B------:R-:W2:Y:S01]  /*1b350*/  LDL.LU R26, [R1+0x12c] ;  /* 0x00012c00011a7983 */ /* 0x000ea20000300800 */
[----:B------:R-:W-:-:S05]  /*1b360*/  IADD3 R14, P2, PT, R5, R2, RZ ;  /* 0x00000002050e7210 */ /* 0x000fca0007f5e0ff */
[----:B------:R5:W-:Y:S04]  /*1b370*/  STL [R1+0x8a8], R14 ;  /* 0x0008a80e01007387 */ /* 0x000be80000100800 */
[----:B------:R0:W-:Y:S01]  /*1b380*/  STL [R1+0x88c], R13 ;  /* 0x00088c0d01007387 */ /* 0x0001e20000100800 */
[----:B-----5:R-:W-:Y:S02]  /*1b390*/  IADD3 R14, P0, PT, R10, R2, RZ ;  /* 0x000000020a0e7210 */ /* 0x020fe40007f1e0ff */
[----:B0-----:R-:W-:Y:S02]  /*1b3a0*/  LEA.HI.X.SX32 R13, R27, R4, 0x1, P1 ;  /* 0x000000041b0d7211 */ /* 0x001fe400008f0eff */
[----:B------:R-:W5:Y:S04]  /*1b3b0*/  LDL.LU R27, [R1+0x138] ;  /* 0x00013800011b7983 */ /* 0x000f680000300800 */
[----:B------:R0:W-:Y:S04]  /*1b3c0*/  STL [R1+0x8b0], R14 ;  /* 0x0008b00e01007387 */ /* 0x0001e80000100800 */
[----:B------:R1:W-:Y:S01]  /*1b3d0*/  STL [R1+0x890], R13 ;  /* 0x0008900d01007387 */ /* 0x0003e20000100800 */
[----:B0-----:R-:W-:-:S02]  /*1b3e0*/  IADD3 R14, P1, PT, R9, R2, RZ ;  /* 0x00000002090e7210 */ /* 0x001fc40007f3e0ff */
[----:B-1----:R-:W-:Y:S02]  /*1b3f0*/  LEA.HI.X.SX32 R13, R28, R4, 0x1, P4 ;  /* 0x000000041c0d7211 */ /* 0x002fe400020f0eff */
[----:B------:R-:W5:Y:S04]  /*1b400*/  LDL.LU R28, [R1+0x144] ;  /* 0x00014400011c7983 */ /* 0x000f680000300800 */
[----:B------:R3:W-:Y:S04]  /*1b410*/  STL [R1+0x8b8], R14 ;  /* 0x0008b80e01007387 */ /* 0x0007e80000100800 */
[----:B------:R0:W-:Y:S01]  /*1b420*/  STL [R1+0x894], R13 ;  /* 0x0008940d01007387 */ /* 0x0001e20000100800 */
[----:B---3--:R-:W-:-:S02]  /*1b430*/  IADD3 R14, P4, PT, R12, R2, RZ ;  /* 0x000000020c0e7210 */ /* 0x008fc40007f9e0ff */
[----:B0-----:R-:W-:Y:S02]  /*1b440*/  LEA.HI.X.SX32 R13, R29, R4, 0x1, P5 ;  /* 0x000000041d0d7211 */ /* 0x001fe400028f0eff */
[----:B------:R-:W3:Y:S04]  /*1b450*/  LDL.LU R29, [R1+0x150] ;  /* 0x00015000011d7983 */ /* 0x000ee80000300800 */
[----:B------:R4:W-:Y:S04]  /*1b460*/  STL [R1+0x8c0], R14 ;  /* 0x0008c00e01007387 */ /* 0x0009e80000100800 */
[----:B------:R0:W-:Y:S01]  /*1b470*/  STL [R1+0x898], R13 ;  /* 0x0008980d01007387 */ /* 0x0001e20000100800 */
[----:B----4-:R-:W-:-:S02]  /*1b480*/  IADD3 R14, P5, PT, R8, R2, RZ ;  /* 0x00000002080e7210 */ /* 0x010fc40007fbe0ff */
[----:B0-----:R-:W-:Y:S02]  /*1b490*/  LEA.HI.X.SX32 R13, R0, R4, 0x1, P3 ;  /* 0x00000004000d7211 */ /* 0x001fe400018f0eff */
[----:B------:R-:W4:Y:S04]  /*1b4a0*/  LDL.LU R0, [R1+0x160] ;  /* 0x0001600001007983 */ /* 0x000f280000300800 */
[----:B------:R0:W-:Y:S04]  /*1b4b0*/  STL [R1+0x8c8], R14 ;  /* 0x0008c80e01007387 */ /* 0x0001e80000100800 */
[----:B------:R1:W-:Y:S01]  /*1b4c0*/  STL [R1+0x89c], R13 ;  /* 0x00089c0d01007387 */ /* 0x0003e20000100800 */
[----:B0-----:R-:W-:-:S02]  /*1b4d0*/  IADD3 R14, P3, PT, R7, R2, RZ ;  /* 0x00000002070e7210 */ /* 0x001fc40007f7e0ff */
[----:B-1----:R-:W-:Y:S02]  /*1b4e0*/  LEA.HI.X.SX32 R13, R5, R4, 0x1, P2 ;  /* 0x00000004050d7211 */ /* 0x002fe400010f0eff */
[----:B------:R-:W4:Y:S04]  /*1b4f0*/  LDL.LU R5, [R1+0x168] ;  /* 0x0001680001057983 */ /* 0x000f280000300800 */
[----:B------:R0:W-:Y:S04]  /*1b500*/  STL [R1+0x8d0], R14 ;  /* 0x0008d00e01007387 */ /* 0x0001e80000100800 */
[----:B------:R1:W-:Y:S01]  /*1b510*/  STL [R1+0x8a4], R13 ;  /* 0x0008a40d01007387 */ /* 0x0003e20000100800 */
[----:B0-----:R-:W-:-:S02]  /*1b520*/  IADD3 R14, P2, PT, R11, R2, RZ ;  /* 0x000000020b0e7210 */ /* 0x001fc40007f5e0ff */
[-C--:B-1----:R-:W-:Y:S02]  /*1b530*/  LEA.HI.X.SX32 R13, R10, R4.reuse, 0x1, P0 ;  /* 0x000000040a0d7211 */ /* 0x082fe400000f0eff */
[----:B------:R-:W4:Y:S04]  /*1b540*/  LDL.LU R10, [R1+0x178] ;  /* 0x00017800010a7983 */ /* 0x000f280000300800 */
[----:B------:R-:W-:Y:S04]  /*1b550*/  STL [R1+0x8d8], R14 ;  /* 0x0008d80e01007387 */ /* 0x000fe80000100800 */
[----:B------:R0:W-:Y:S02]  /*1b560*/  STL [R1+0x8ac], R13 ;  /* 0x0008ac0d01007387 */ /* 0x0001e40000100800 */
[----:B0-----:R-:W-:-:S02]  /*1b570*/  LEA.HI.X.SX32 R13, R9, R4, 0x1, P1 ;  /* 0x00000004090d7211 */ /* 0x001fc400008f0eff */
[----:B------:R-:W4:Y:S01]  /*1b580*/  LDL.LU R9, [R1+0x180] ;  /* 0x0001800001097983 */ /* 0x000f220000300800 */
[----:B--2---:R-:W-:-:S05]  /*1b590*/  IADD3 R14, P0, PT, R6, R2, RZ ;  /* 0x00000002060e7210 */ /* 0x004fca0007f1e0ff */
[----:B------:R-:W-:Y:S04]  /*1b5a0*/  STL [R1+0x8e0], R14 ;  /* 0x0008e00e01007387 */ /* 0x000fe80000100800 */
[----:B------:R0:W-:Y:S02]  /*1b5b0*/  STL [R1+0x8b4], R13 ;  /* 0x0008b40d01007387 */ /* 0x0001e40000100800 */
[----:B0-----:R-:W-:Y:S02]  /*1b5c0*/  LEA.HI.X.SX32 R13, R12, R4, 0x1, P4 ;  /* 0x000000040c0d7211 */ /* 0x001fe400020f0eff */
[----:B------:R-:W2:Y:S01]  /*1b5d0*/  LDL.LU R12, [R1+0x190] ;  /* 0x00019000010c7983 */ /* 0x000ea20000300800 */
[----:B------:R-:W-:-:S05]  /*1b5e0*/  IADD3 R14, P1, PT, R19, R2, RZ ;  /* 0x00000002130e7210 */ /* 0x000fca0007f3e0ff */
[----:B------:R0:W-:Y:S04]  /*1b5f0*/  STL [R1+0x8e8], R14 ;  /* 0x0008e80e01007387 */ /* 0x0001e80000100800 */
[----:B------:R1:W-:Y:S01]  /*1b600*/  STL [R1+0x8bc], R13 ;  /* 0x0008bc0d01007387 */ /* 0x0003e20000100800 */
[----:B0-----:R-:W-:Y:S02]  /*1b610*/  IADD3 R14, P4, PT, R18, R2, RZ ;  /* 0x00000002120e7210 */ /* 0x001fe40007f9e0ff */
[----:B-1----:R-:W-:Y:S02]  /*1b620*/  LEA.HI.X.SX32 R13, R8, R4, 0x1, P5 ;  /* 0x00000004080d7211 */ /* 0x002fe400028f0eff */
[----:B------:R-:W2:Y:S04]  /*1b630*/  LDL.LU R8, [R1+0x19c] ;  /* 0x00019c0001087983 */ /* 0x000ea80000300800 */
[----:B------:R0:W-:Y:S04]  /*1b640*/  STL [R1+0x8f0], R14 ;  /* 0x0008f00e01007387 */ /* 0x0001e80000100800 */
[----:B------:R1:W-:Y:S01]  /*1b650*/  STL [R1+0x8c4], R13 ;  /* 0x0008c40d01007387 */ /* 0x0003e20000100800 */
[----:B0-----:R-:W-:-:S02]  /*1b660*/  IADD3 R14, P5, PT, R17, R2, RZ ;  /* 0x00000002110e7210 */ /* 0x001fc40007fbe0ff */
[-C--:B-1----:R-:W-:Y:S02]  /*1b670*/  LEA.HI.X.SX32 R13, R7, R4.reuse, 0x1, P3 ;  /* 0x00000004070d7211 */ /* 0x082fe400018f0eff */
[----:B------:R-:W2:Y:S04]  /*1b680*/  LDL.LU R7, [R1+0x1a8] ;  /* 0x0001a80001077983 */ /* 0x000ea80000300800 */
[----:B------:R-:W-:Y:S04]  /*1b690*/  STL [R1+0x8f8], R14 ;  /* 0x0008f80e01007387 */ /* 0x000fe80000100800 */
[----:B------:R0:W-:Y:S02]  /*1b6a0*/  STL [R1+0x8cc], R13 ;  /* 0x0008cc0d01007387 */ /* 0x0001e40000100800 */
[----:B0-----:R-:W-:-:S02]  /*1b6b0*/  LEA.HI.X.SX32 R13, R11, R4, 0x1, P2 ;  /* 0x000000040b0d7211 */ /* 0x001fc400010f0eff */
[----:B------:R-:W2:Y:S01]  /*1b6c0*/  LDL.LU R11, [R1+0x1b8] ;  /* 0x0001b800010b7983 */ /* 0x000ea20000300800 */
[----:B------:R-:W-:-:S05]  /*1b6d0*/  IADD3 R14, P3, PT, R26, R2, RZ ;  /* 0x000000021a0e7210 */ /* 0x000fca0007f7e0ff */
[----:B------:R-:W-:Y:S04]  /*1b6e0*/  STL [R1+0x900], R14 ;  /* 0x0009000e01007387 */ /* 0x000fe80000100800 */
[----:B------:R0:W-:Y:S02]  /*1b6f0*/  STL [R1+0x8d4], R13 ;  /* 0x0008d40d01007387 */ /* 0x0001e40000100800 */
[----:B0-----:R-:W-:Y:S02]  /*1b700*/  LEA.HI.X.SX32 R13, R6, R4, 0x1, P0 ;  /* 0x00000004060d7211 */ /* 0x001fe400000f0eff */
[----:B------:R-:W2:Y:S01]  /*1b710*/  LDL.LU R6, [R1+0x1c4] ;  /* 0x0001c40001067983 */ /* 0x000ea20000300800 */
[----:B-----5:R-:W-:-:S05]  /*1b720*/  IADD3 R14, P2, PT, R27, R2, RZ ;  /* 0x000000021b0e7210 */ /* 0x020fca0007f5e0ff */
[----:B------:R0:W-:Y:S04]  /*1b730*/  STL [R1+0x908], R14 ;  /* 0x0009080e01007387 */ /* 0x0001e80000100800 */
[----:B------:R1:W-:Y:S01]  /*1b740*/  STL [R1+0x8dc], R13 ;  /* 0x0008dc0d01007387 */ /* 0x0003e20000100800 */
[----:B0-----:R-:W-:Y:S02]  /*1b750*/  IADD3 R14, P0, PT, R28, R2, RZ ;  /* 0x000000021c0e7210 */ /* 0x001fe40007f1e0ff */
        /* <DEDUP_REMOVED lines=59> */
[----:B---3--:R-:W-:Y:S02]  /*1bb10*/  IADD3 R14, P0, PT, R18, R2, RZ ;  /* 0x00000002120e7210 */ /* 0x008fe40007f1e0ff */
        /* <DEDUP_REMOVED lines=25> */
[-C--:B-1----:R-:W-:Y:S02]  /*1bcb0*/  LEA.HI.X.SX32 R13, R18, R4.reuse, 0x1, P0 ;  /* 0x00000004120d7211 */ /* 0x082fe400000f0eff */
[----:B------:R-:W5:Y:S04]  /*1bcc0*/  LDL.LU R18, [R1+0x2a8] ;  /* 0x0002a80001127983 */ /* 0x000f680000300800 */
[----:B------:R-:W-:Y:S04]  /*1bcd0*/  STL [R1+0x998], R14 ;  /* 0x0009980e01007387 */ /* 0x000fe80000100800 */
[----:B------:R0:W-:Y:S02]  /*1bce0*/  STL [R1+0x96c], R13 ;  /* 0x00096c0d01007387 */ /* 0x0001e40000100800 */
[----:B0-----:R-:W-:-:S02]  /*1bcf0*/  LEA.HI.X.SX32 R13, R17, R4, 0x1, P1 ;  /* 0x00000004110d7211 */ /* 0x001fc400008f0eff */
[----:B------:R-:W5:Y:S01]  /*1bd00*/  LDL.LU R17, [R1+0x2b4] ;  /* 0x0002b40001117983 */ /* 0x000f620000300800 */
        /* <DEDUP_REMOVED lines=14> */
[----:B------:R-:W-:Y:S01]  /*1bdf0*/  IADD3 R14, P5, PT, R9, R2, RZ ;  /* 0x00000002090e7210 */ /* 0x000fe20007fbe0ff */
        /* <DEDUP_REMOVED lines=10> */
[----:B---3--:R-:W-:-:S05]  /*1bea0*/  IADD3 R14, P2, PT, R8, R2, RZ ;  /* 0x00000002080e7210 */ /* 0x008fca0007f5e0ff */
[----:B------:R4:W-:Y:S04]  /*1beb0*/  STL [R1+0x9c8], R14 ;  /* 0x0009c80e01007387 */ /* 0x0009e80000100800 */
[----:B------:R0:W-:Y:S01]  /*1bec0*/  STL [R1+0x99c], R13 ;  /* 0x00099c0d01007387 */ /* 0x0001e20000100800 */
[----:B----4-:R-:W-:Y:S02]  /*1bed0*/  IADD3 R14, P0, PT, R7, R2, RZ ;  /* 0x00000002070e7210 */ /* 0x010fe40007f1e0ff */
[----:B0-----:R-:W-:Y:S02]  /*1bee0*/  LEA.HI.X.SX32 R13, R5, R4, 0x1, P1 ;  /* 0x00000004050d7211 */ /* 0x001fe400008f0eff */
[----:B------:R-:W3:Y:S04]  /*1bef0*/  LDL.LU R5, [R1+0x304] ;  /* 0x0003040001057983 */ /* 0x000ee80000300800 */
[----:B------:R5:W-:Y:S04]  /*1bf00*/  STL [R1+0x9d0], R14 ;  /* 0x0009d00e01007387 */ /* 0x000be80000100800 */
[----:B------:R0:W-:Y:S01]  /*1bf10*/  STL [R1+0x9a4], R13 ;  /* 0x0009a40d01007387 */ /* 0x0001e20000100800 */
[----:B-----5:R-:W-:-:S02]  /*1bf20*/  IADD3 R14, P1, PT, R11, R2, RZ ;  /* 0x000000020b0e7210 */ /* 0x020fc40007f3e0ff */
        /* <DEDUP_REMOVED lines=52> */
[----:B------:R-:W-:Y:S04]  /*1c270*/  STL [R1+0xa28], R14 ;  /* 0x000a280e01007387 */ /* 0x000fe80000100800 */
[----:B------:R0:W-:Y:S02]  /*1c280*/  STL [R1+0x9fc], R13 ;  /* 0x0009fc0d01007387 */ /* 0x0001e40000100800 */
[----:B0-----:R-:W-:Y:S02]  /*1c290*/  LEA.HI.X.SX32 R13, R27, R4, 0x1, P1 ;  /* 0x000000041b0d7211 */ /* 0x001fe400008f0eff */
[-C--:B----4-:R-:W-:Y:S01]  /*1c2a0*/  IADD3 R14, P0, PT, R10, R2.reuse, RZ ;  /* 0x000000020a0e7210 */ /* 0x090fe20007f1e0ff */
        /* <DEDUP_REMOVED lines=59> */
[----:B------:R-:W3:Y:S01]  /*1c660*/  LDL.LU R19, [R1+0x35c] ;  /* 0x00035c0001137983 */ /* 0x000ee20000300800 */
[----:B----4-:R-:W-:-:S05]  /*1c670*/  IADD3 R14, P0, PT, R28, R2, RZ ;  /* 0x000000021c0e7210 */ /* 0x010fca0007f1e0ff */
[----:B------:R-:W-:Y:S04]  /*1c680*/  STL [R1+0xa90], R14 ;  /* 0x000a900e01007387 */ /* 0x000fe80000100800 */
[----:B------:R0:W-:Y:S02]  /*1c690*/  STL [R1+0xa64], R13 ;  /* 0x000a640d01007387 */ /* 0x0001e40000100800 */
[----:B0-----:R-:W-:Y:S02]  /*1c6a0*/  LEA.HI.X.SX32 R13, R18, R4, 0x1, P4 ;  /* 0x00000004120d7211 */ /* 0x001fe400020f0eff */
[-C--:B-----5:R-:W-:Y:S01]  /*1c6b0*/  IADD3 R14, P1, PT, R29, R2.reuse, RZ ;  /* 0x000000021d0e7210 */ /* 0x0a0fe20007f3e0ff */
        /* <DEDUP_REMOVED lines=59> */
[----:B------:R-:W4:Y:S01]  /*1ca70*/  LDL.LU R7, [R1+0x308] ;  /* 0x0003080001077983 */ /* 0x000f220000300800 */
[----:B-----5:R-:W-:-:S05]  /*1ca80*/  IADD3 R14, P1, PT, R17, R2, RZ ;  /* 0x00000002110e7210 */ /* 0x020fca0007f3e0ff */
[----:B------:R-:W-:Y:S04]  /*1ca90*/  STL [R1+0xaf8], R14 ;  /* 0x000af80e01007387 */ /* 0x000fe80000100800 */
[----:B------:R0:W-:Y:S02]  /*1caa0*/  STL [R1+0xacc], R13 ;  /* 0x000acc0d01007387 */ /* 0x0001e40000100800 */
[----:B0-----:R-:W-:Y:S02]  /*1cab0*/  LEA.HI.X.SX32 R13, R11, R4, 0x1, P5 ;  /* 0x000000040b0d7211 */ /* 0x001fe400028f0eff */
[-C--:B------:R-:W-:Y:S01]  /*1cac0*/  IADD3 R14, P4, PT, R26, R2.reuse, RZ ;  /* 0x000000021a0e7210 */ /* 0x080fe20007f9e0ff */
        /* <DEDUP_REMOVED lines=59> */
[----:B------:R-:W5:Y:S01]  /*1ce80*/  LDL.LU R9, [R1+0x2bc] ;  /* 0x0002bc0001097983 */ /* 0x000f620000300800 */
[----:B------:R-:W-:-:S05]  /*1ce90*/  IADD3 R14, P4, PT, R6, R2, RZ ;  /* 0x00000002060e7210 */ /* 0x000fca0007f9e0ff */
        /* <DEDUP_REMOVED lines=48> */
[----:B----4-:R-:W-:Y:S01]  /*1d1a0*/  IADD3 R14, P0, PT, R10, R2, RZ ;  /* 0x000000020a0e7210 */ /* 0x010fe20007f1e0ff */
[----:B------:R-:W3:Y:S04]  /*1d1b0*/  LDL.LU R27, [R1+0x280] ;  /* 0x00028000011b7983 */ /* 0x000ee80000300800 */
[----:B------:R-:W-:Y:S04]  /*1d1c0*/  STL [R1+0xbb0], R14 ;  /* 0x000bb00e01007387 */ /* 0x000fe80000100800 */
[----:B------:R0:W-:Y:S02]  /*1d1d0*/  STL [R1+0xb84], R13 ;  /* 0x000b840d01007387 */ /* 0x0001e40000100800 */
[----:B0-----:R-:W-:-:S02]  /*1d1e0*/  LEA.HI.X.SX32 R13, R28, R4, 0x1, P4 ;  /* 0x000000041c0d7211 */ /* 0x001fc400020f0eff */
        /* <DEDUP_REMOVED lines=80> */
[----:B------:R-:W-:Y:S01]  /*1d6f0*/  IADD3 R14, P2, PT, R9, R2, RZ ;  /* 0x00000002090e7210 */ /* 0x000fe20007f5e0ff */
        /* <DEDUP_REMOVED lines=39> */
[----:B-----5:R-:W-:Y:S01]  /*1d970*/  IADD3 R14, P1, PT, R17, R2, RZ ;  /* 0x00000002110e7210 */ /* 0x020fe20007f3e0ff */
[----:B------:R-:W4:Y:S04]  /*1d980*/  LDL.LU R7, [R1+0x1f0] ;  /* 0x0001f00001077983 */ /* 0x000f280000300800 */
[----:B------:R-:W-:Y:S04]  /*1d990*/  STL [R1+0xc78], R14 ;  /* 0x000c780e01007387 */ /* 0x000fe80000100800 */
[----:B------:R0:W-:Y:S02]  /*1d9a0*/  STL [R1+0xc4c], R13 ;  /* 0x000c4c0d01007387 */ /* 0x0001e40000100800 */
[----:B0-----:R-:W-:-:S02]  /*1d9b0*/  LEA.HI.X.SX32 R13, R11, R4, 0x1, P5 ;  /* 0x000000040b0d7211 */ /* 0x001fc400028f0eff */
        /* <DEDUP_REMOVED lines=120> */
[----:B------:R-:W-:Y:S01]  /*1e140*/  IADD3 R14, P4, PT, R12, R2, RZ ;  /* 0x000000020c0e7210 */ /* 0x000fe20007f9e0ff */
[----:B------:R-:W5:Y:S04]  /*1e150*/  LDL.LU R29, [R1+0x15c] ;  /* 0x00015c00011d7983 */ /* 0x000f680000300800 */
        /* <DEDUP_REMOVED lines=19> */
[----:B------:R-:W-:Y:S02]  /*1e290*/  LEA.HI.X.SX32 R12, R12, R4, 0x1, P4 ;  /* 0x000000040c0c7211 */ /* 0x000fe400020f0eff */
[----:B--2---:R-:W-:-:S05]  /*1e2a0*/  IADD3 R14, P0, PT, R6, R2, RZ ;  /* 0x00000002060e7210 */ /* 0x004fca0007f1e0ff */
[----:B------:R-:W-:Y:S04]  /*1e2b0*/  STL [R1+0xd60], R14 ;  /* 0x000d600e01007387 */ /* 0x000fe80000100800 */
[----:B------:R0:W-:Y:S04]  /*1e2c0*/  STL [R1+0xd34], R13 ;  /* 0x000d340d01007387 */ /* 0x0001e80000100800 */
[----:B0-----:R-:W2:Y:S01]  /*1e2d0*/  LDL.LU R13, [R1+0x140] ;  /* 0x00014000010d7983 */ /* 0x001ea20000300800 */
        /* <DEDUP_REMOVED lines=12> */
[----:B------:R0:W-:Y:S01]  /*1e3a0*/  STL [R1+0xd4c], R12 ;  /* 0x000d4c0c01007387 */ /* 0x0001e20000100800 */
[----:B------:R-:W-:-:S03]  /*1e3b0*/  LEA.HI.X.SX32 R11, R11, R4, 0x1, P2 ;  /* 0x000000040b0b7211 */ /* 0x000fc600010f0eff */
[----:B0-----:R-:W2:Y:S01]  /*1e3c0*/  LDL.LU R12, [R1+0x130] ;  /* 0x00013000010c7983 */ /* 0x001ea20000300800 */
[----:B------:R-:W-:-:S05]  /*1e3d0*/  IADD3 R14, P3, PT, R26, R2, RZ ;  /* 0x000000021a0e7210 */ /* 0x000fca0007f7e0ff */
[----:B------:R-:W-:Y:S04]  /*1e3e0*/  STL [R1+0xd80], R14 ;  /* 0x000d800e01007387 */ /* 0x000fe80000100800 */
[----:B------:R0:W-:Y:S02]  /*1e3f0*/  STL [R1+0xd54], R11 ;  /* 0x000d540b01007387 */ /* 0x0001e40000100800 */
[----:B0-----:R-:W-:Y:S02]  /*1e400*/  LEA.HI.X.SX32 R11, R6, R4, 0x1, P0 ;  /* 0x00000004060b7211 */ /* 0x001fe400000f0eff */
[----:B------:R-:W2:Y:S01]  /*1e410*/  LDL.LU R6, [R1+0x128] ;  /* 0x0001280001067983 */ /* 0x000ea20000300800 */
[----:B---3--:R-:W-:-:S05]  /*1e420*/  IADD3 R14, P2, PT, R27, R2, RZ ;  /* 0x000000021b0e7210 */ /* 0x008fca0007f5e0ff */
[----:B------:R-:W-:Y:S04]  /*1e430*/  STL [R1+0xd88], R14 ;  /* 0x000d880e01007387 */ /* 0x000fe80000100800 */
[----:B------:R0:W-:Y:S01]  /*1e440*/  STL [R1+0xd5c], R11 ;  /* 0x000d5c0b01007387 */ /* 0x0001e20000100800 */
[-C--:B------:R-:W-:Y:S02]  /*1e450*/  LEA.HI.X.SX32 R15, R18, R4.reuse, 0x1, P4 ;  /* 0x00000004120f7211 */ /* 0x080fe400020f0eff */
[----:B0-----:R-:W-:Y:S02]  /*1e460*/  LEA.HI.X.SX32 R11, R19, R4, 0x1, P1 ;  /* 0x00000004130b7211 */ /* 0x001fe400008f0eff */
[-C--:B----4-:R-:W-:Y:S01]  /*1e470*/  IADD3 R14, P0, PT, R28, R2.reuse, RZ ;  /* 0x000000021c0e7210 */ /* 0x090fe20007f1e0ff */
[----:B------:R-:W3:Y:S04]  /*1e480*/  LDL.LU R19, [R1+0x124] ;  /* 0x0001240001137983 */ /* 0x000ee80000300800 */
[----:B------:R-:W-:Y:S04]  /*1e490*/  STL [R1+0xd90], R14 ;  /* 0x000d900e01007387 */ /* 0x000fe80000100800 */
[----:B------:R0:W-:Y:S04]  /*1e4a0*/  STL [R1+0xd64], R11 ;  /* 0x000d640b01007387 */ /* 0x0001e80000100800 */
[----:B0-----:R-:W4:Y:S01]  /*1e4b0*/  LDL.LU R11, [R1+0x120] ;  /* 0x00012000010b7983 */ /* 0x001f220000300800 */
[----:B-----5:R-:W-:-:S05]  /*1e4c0*/  IADD3 R14, P1, PT, R29, R2, RZ ;  /* 0x000000021d0e7210 */ /* 0x020fca0007f3e0ff */
[----:B------:R-:W-:Y:S04]  /*1e4d0*/  STL [R1+0xd98], R14 ;  /* 0x000d980e01007387 */ /* 0x000fe80000100800 */
[----:B------:R0:W-:Y:S04]  /*1e4e0*/  STL [R1+0xd6c], R15 ;  /* 0x000d6c0f01007387 */ /* 0x0001e80000100800 */
[----:B------:R-:W5:Y:S01]  /*1e4f0*/  LDL.LU R18, [R1+0x118] ;  /* 0x0001180001127983 */ /* 0x000f620000300800 */
[----:B0-----:R-:W-:Y:S02]  /*1e500*/  LEA.HI.X.SX32 R15, R17, R4, 0x1, P5 ;  /* 0x00000004110f7211 */ /* 0x001fe400028f0eff */
[----:B------:R-:W-:-:S05]  /*1e510*/  IADD3 R14, P4, PT, R0, R2, RZ ;  /* 0x00000002000e7210 */ /* 0x000fca0007f9e0ff */
        /* <DEDUP_REMOVED lines=19> */
[----:B--2---:R-:W-:-:S05]  /*1e650*/  IADD3 R14, P0, PT, R13, R2, RZ ;  /* 0x000000020d0e7210 */ /* 0x004fca0007f1e0ff */
[----:B------:R-:W-:Y:S04]  /*1e660*/  STL [R1+0xdc0], R14 ;  /* 0x000dc00e01007387 */ /* 0x000fe80000100800 */
[----:B------:R0:W-:Y:S04]  /*1e670*/  STL [R1+0xd94], R15 ;  /* 0x000d940f01007387 */ /* 0x0001e80000100800 */
[----:B------:R-:W2:Y:S01]  /*1e680*/  LDL.LU R29, [R1+0xfc] ;  /* 0x0000fc00011d7983 */ /* 0x000ea20000300800 */
[----:B0-----:R-:W-:Y:S02]  /*1e690*/  LEA.HI.X.SX32 R15, R0, R4, 0x1, P4 ;  /* 0x00000004000f7211 */ /* 0x001fe400020f0eff */
[----:B------:R-:W-:-:S05]  /*1e6a0*/  IADD3 R14, P1, PT, R8, R2, RZ ;  /* 0x00000002080e7210 */ /* 0x000fca0007f3e0ff */
[----:B------:R-:W-:Y:S04]  /*1e6b0*/  STL [R1+0xdc8], R14 ;  /* 0x000dc80e01007387 */ /* 0x000fe80000100800 */
[----:B------:R-:W2:Y:S04]  /*1e6c0*/  LDL.LU R0, [R1+0xf4] ;  /* 0x0000f40001007983 */ /* 0x000ea80000300800 */
[----:B------:R0:W-:Y:S02]  /*1e6d0*/  STL [R1+0xd9c], R15 ;  /* 0x000d9c0f01007387 */ /* 0x0001e40000100800 */
[----:B0-----:R-:W-:-:S02]  /*1e6e0*/  LEA.HI.X.SX32 R15, R5, R4, 0x1, P5 ;  /* 0x00000004050f7211 */ /* 0x001fc400028f0eff */
[----:B------:R-:W-:-:S05]  /*1e6f0*/  IADD3 R14, P4, PT, R7, R2, RZ ;  /* 0x00000002070e7210 */ /* 0x000fca0007f9e0ff */
[----:B------:R0:W-:Y:S04]  /*1e700*/  STL [R1+0xdd0], R14 ;  /* 0x000dd00e01007387 */ /* 0x0001e80000100800 */
[----:B------:R-:W2:Y:S04]  /*1e710*/  LDL.LU R5, [R1+0xf0] ;  /* 0x0000f00001057983 */ /* 0x000ea80000300800 */
[----:B------:R1:W-:Y:S01]  /*1e720*/  STL [R1+0xda4], R15 ;  /* 0x000da40f01007387 */ /* 0x0003e20000100800 */
[----:B0-----:R-:W-:Y:S02]  /*1e730*/  IADD3 R14, P5, PT, R12, R2, RZ ;  /* 0x000000020c0e7210 */ /* 0x001fe40007fbe0ff */
[----:B-1----:R-:W-:-:S03]  /*1e740*/  LEA.HI.X.SX32 R15, R10, R4, 0x1, P3 ;  /* 0x000000040a0f7211 */ /* 0x002fc600018f0eff */
[----:B------:R0:W-:Y:S04]  /*1e750*/  STL [R1+0xdd8], R14 ;  /* 0x000dd80e01007387 */ /* 0x0001e80000100800 */
[----:B------:R-:W2:Y:S04]  /*1e760*/  LDL.LU R10, [R1+0xec] ;  /* 0x0000ec00010a7983 */ /* 0x000ea80000300800 */
[----:B------:R1:W-:Y:S01]  /*1e770*/  STL [R1+0xdac], R15 ;  /* 0x000dac0f01007387 */ /* 0x0003e20000100800 */
[----:B0-----:R-:W-:Y:S02]  /*1e780*/  IADD3 R14, P3, PT, R6, R2, RZ ;  /* 0x00000002060e7210 */ /* 0x001fe40007f7e0ff */
[----:B-1----:R-:W-:-:S03]  /*1e790*/  LEA.HI.X.SX32 R15, R9, R4, 0x1, P2 ;  /* 0x00000004090f7211 */ /* 0x002fc600010f0eff */
[----:B------:R-:W-:Y:S04]  /*1e7a0*/  STL [R1+0xde0], R14 ;  /* 0x000de00e01007387 */ /* 0x000fe80000100800 */
[----:B------:R-:W2:Y:S04]  /*1e7b0*/  LDL.LU R9, [R1+0xe4] ;  /* 0x0000e40001097983 */ /* 0x000ea80000300800 */
[----:B------:R0:W-:Y:S02]  /*1e7c0*/  STL [R1+0xdb4], R15 ;  /* 0x000db40f01007387 */ /* 0x0001e40000100800 */
[----:B0-----:R-:W-:-:S02]  /*1e7d0*/  LEA.HI.X.SX32 R15, R13, R4, 0x1, P0 ;  /* 0x000000040d0f7211 */ /* 0x001fc400000f0eff */
[----:B---3--:R-:W-:-:S05]  /*1e7e0*/  IADD3 R14, P2, PT, R19, R2, RZ ;  /* 0x00000002130e7210 */ /* 0x008fca0007f5e0ff */
[----:B------:R0:W-:Y:S04]  /*1e7f0*/  STL [R1+0xde8], R14 ;  /* 0x000de80e01007387 */ /* 0x0001e80000100800 */
[----:B------:R-:W-:Y:S01]  /*1e800*/  STL [R1+0xdbc], R15 ;  /* 0x000dbc0f01007387 */ /* 0x000fe20000100800 */
[----:B----4-:R-:W-:Y:S02]  /*1e810*/  IADD3 R13, P0, PT, R11, R2, RZ ;  /* 0x000000020b0d7210 */ /* 0x010fe40007f1e0ff */
[----:B0-----:R-:W-:Y:S02]  /*1e820*/  LEA.HI.X.SX32 R14, R8, R4, 0x1, P1 ;  /* 0x00000004080e7211 */ /* 0x001fe400008f0eff */
[----:B------:R-:W3:Y:S04]  /*1e830*/  LDL.LU R8, [R1+0xdc] ;  /* 0x0000dc0001087983 */ /* 0x000ee80000300800 */
[----:B------:R5:W-:Y:S04]  /*1e840*/  STL [R1+0xdf0], R13 ;  /* 0x000df00d01007387 */ /* 0x000be80000100800 */
[----:B------:R0:W-:Y:S01]  /*1e850*/  STL [R1+0xdc4], R14 ;  /* 0x000dc40e01007387 */ /* 0x0001e20000100800 */
[----:B-----5:R-:W-:-:S02]  /*1e860*/  IADD3 R13, P1, PT, R18, R2, RZ ;  /* 0x00000002120d7210 */ /* 0x020fc40007f3e0ff */
[-C--:B0-----:R-:W-:Y:S02]  /*1e870*/  LEA.HI.X.SX32 R14, R7, R4.reuse, 0x1, P4 ;  /* 0x00000004070e7211 */ /* 0x081fe400020f0eff */
[----:B------:R-:W4:Y:S04]  /*1e880*/  LDL.LU R7, [R1+0xd8] ;  /* 0x0000d80001077983 */ /* 0x000f280000300800 */
[----:B------:R0:W-:Y:S01]  /*1e890*/  STL [R1+0xdf8], R13 ;  /* 0x000df80d01007387 */ /* 0x0001e20000100800 */
[----:B------:R-:W-:-:S03]  /*1e8a0*/  LEA.HI.X.SX32 R12, R12, R4, 0x1, P5 ;  /* 0x000000040c0c7211 */ /* 0x000fc600028f0eff */
[----:B------:R1:W-:Y:S01]  /*1e8b0*/  STL [R1+0xdcc], R14 ;  /* 0x000dcc0e01007387 */ /* 0x0003e20000100800 */
[----:B0-----:R-:W-:-:S03]  /*1e8c0*/  IADD3 R13, P4, PT, R17, R2, RZ ;  /* 0x00000002110d7210 */ /* 0x001fc60007f9e0ff */
[----:B-1----:R-:W5:Y:S04]  /*1e8d0*/  LDL.LU R14, [R1+0xd4] ;  /* 0x0000d400010e7983 */ /* 0x002f680000300800 */
[----:B------:R0:W-:Y:S04]  /*1e8e0*/  STL [R1+0xe00], R13 ;  /* 0x000e000d01007387 */ /* 0x0001e80000100800 */
[----:B------:R1:W-:Y:S01]  /*1e8f0*/  STL [R1+0xdd4], R12 ;  /* 0x000dd40c01007387 */ /* 0x0003e20000100800 */
[----:B0-----:R-:W-:Y:S02]  /*1e900*/  IADD3 R13, P5, PT, R26, R2, RZ ;  /* 0x000000021a0d7210 */ /* 0x001fe40007fbe0ff */
[----:B-1----:R-:W-:-:S02]  /*1e910*/  LEA.HI.X.SX32 R12, R6, R4, 0x1, P3 ;  /* 0x00000004060c7211 */ /* 0x002fc400018f0eff */
[----:B------:R-:W5:Y:S04]  /*1e920*/  LDL.LU R6, [R1+0xcc] ;  /* 0x0000cc0001067983 */ /* 0x000f680000300800 */
[----:B------:R-:W-:Y:S04]  /*1e930*/  STL [R1+0xe08], R13 ;  /* 0x000e080d01007387 */ /* 0x000fe80000100800 */
[----:B------:R0:W-:Y:S02]  /*1e940*/  STL [R1+0xddc], R12 ;  /* 0x000ddc0c01007387 */ /* 0x0001e40000100800 */
[----:B0-----:R-:W-:-:S02]  /*1e950*/  LEA.HI.X.SX32 R12, R19, R4, 0x1, P2 ;  /* 0x00000004130c7211 */ /* 0x001fc400010f0eff */
[----:B------:R-:W5:Y:S01]  /*1e960*/  LDL.LU R19, [R1+0xc8] ;  /* 0x0000c80001137983 */ /* 0x000f620000300800 */
[----:B------:R-:W-:-:S05]  /*1e970*/  IADD3 R13, P3, PT, R27, R2, RZ ;  /* 0x000000021b0d7210 */ /* 0x000fca0007f7e0ff */
[----:B------:R0:W-:Y:S04]  /*1e980*/  STL [R1+0xe10], R13 ;  /* 0x000e100d01007387 */ /* 0x0001e80000100800 */
[----:B------:R1:W-:Y:S01]  /*1e990*/  STL [R1+0xde4], R12 ;  /* 0x000de40c01007387 */ /* 0x0003e20000100800 */
[----:B0-----:R-:W-:Y:S02]  /*1e9a0*/  IADD3 R13, P2, PT, R28, R2, RZ ;  /* 0x000000021c0d7210 */ /* 0x001fe40007f5e0ff */
[----:B-1----:R-:W-:-:S03]  /*1e9b0*/  LEA.HI.X.SX32 R12, R11, R4, 0x1, P0 ;  /* 0x000000040b0c7211 */ /* 0x002fc600000f0eff */
[----:B------:R0:W-:Y:S04]  /*1e9c0*/  STL [R1+0xe18], R13 ;  /* 0x000e180d01007387 */ /* 0x0001e80000100800 */
[----:B0-----:R-:W5:Y:S04]  /*1e9d0*/  LDL.LU R13, [R1+0xc0] ;  /* 0x0000c000010d7983 */ /* 0x001f680000300800 */
[----:B------:R0:W-:Y:S02]  /*1e9e0*/  STL [R1+0xdec], R12 ;  /* 0x000dec0c01007387 */ /* 0x0001e40000100800 */
[----:B0-----:R-:W-:-:S02]  /*1e9f0*/  LEA.HI.X.SX32 R12, R18, R4, 0x1, P1 ;  /* 0x00000004120c7211 */ /* 0x001fc400008f0eff */
[----:B------:R-:W-:Y:S02]  /*1ea00*/  LEA.HI.X.SX32 R15, R26, R4, 0x1, P5 ;  /* 0x000000041a0f7211 */ /* 0x000fe400028f0eff */
[----:B--2---:R-:W-:-:S05]  /*1ea10*/  IADD3 R11, P0, PT, R29, R2, RZ ;  /* 0x000000021d0b7210 */ /* 0x004fca0007f1e0ff */
        /* <DEDUP_REMOVED lines=8> */
[----:B0-----:R-:W-:-:S05]  /*1eaa0*/  IADD3 R11, P4, PT, R5, R2, RZ ;  /* 0x00000002050b7210 */ /* 0x001fca0007f9e0ff */
[----:B------:R0:W-:Y:S04]  /*1eab0*/  STL [R1+0xe30], R11 ;  /* 0x000e300b01007387 */ /* 0x0001e80000100800 */
[----:B-1----:R-:W2:Y:S04]  /*1eac0*/  LDL.LU R12, [R1+0xb0] ;  /* 0x0000b000010c7983 */ /* 0x002ea80000300800 */
[----:B------:R1:W-:Y:S01]  /*1ead0*/  STL [R1+0xe04], R15 ;  /* 0x000e040f01007387 */ /* 0x0003e20000100800 */
[----:B0-----:R-:W-:-:S05]  /*1eae0*/  IADD3 R11, P5, PT, R10, R2, RZ ;  /* 0x000000020a0b7210 */ /* 0x001fca0007fbe0ff */
[----:B------:R0:W-:Y:S04]  /*1eaf0*/  STL [R1+0xe38], R11 ;  /* 0x000e380b01007387 */ /* 0x0001e80000100800 */
[----:B------:R-:W2:Y:S01]  /*1eb00*/  LDL.LU R26, [R1+0xa8] ;  /* 0x0000a800011a7983 */ /* 0x000ea20000300800 */
[----:B-1----:R-:W-:-:S05]  /*1eb10*/  LEA.HI.X.SX32 R15, R27, R4, 0x1, P3 ;  /* 0x000000041b0f7211 */ /* 0x002fca00018f0eff */
[----:B------:R1:W-:Y:S01]  /*1eb20*/  STL [R1+0xe0c], R15 ;  /* 0x000e0c0f01007387 */ /* 0x0003e20000100800 */
[----:B0-----:R-:W-:-:S05]  /*1eb30*/  IADD3 R11, P3, PT, R9, R2, RZ ;  /* 0x00000002090b7210 */ /* 0x001fca0007f7e0ff */
[----:B------:R-:W-:Y:S04]  /*1eb40*/  STL [R1+0xe40], R11 ;  /* 0x000e400b01007387 */ /* 0x000fe80000100800 */
[----:B------:R-:W2:Y:S01]  /*1eb50*/  LDL.LU R27, [R1+0xa4] ;  /* 0x0000a400011b7983 */ /* 0x000ea20000300800 */
[----:B-1----:R-:W-:-:S05]  /*1eb60*/  LEA.HI.X.SX32 R15, R28, R4, 0x1, P2 ;  /* 0x000000041c0f7211 */ /* 0x002fca00010f0eff */
[----:B------:R0:W-:Y:S04]  /*1eb70*/  STL [R1+0xe14], R15 ;  /* 0x000e140f01007387 */ /* 0x0001e80000100800 */
[----:B------:R-:W2:Y:S01]  /*1eb80*/  LDL.LU R28, [R1+0x9c] ;  /* 0x00009c00011c7983 */ /* 0x000ea20000300800 */
[-C--:B------:R-:W-:Y:S02]  /*1eb90*/  LEA.HI.X.SX32 R0, R0, R4.reuse, 0x1, P1 ;  /* 0x0000000400007211 */ /* 0x080fe400008f0eff */
[----:B0-----:R-:W-:Y:S02]  /*1eba0*/  LEA.HI.X.SX32 R15, R29, R4, 0x1, P0 ;  /* 0x000000041d0f7211 */ /* 0x001fe400000f0eff */
[----:B---3--:R-:W-:-:S05]  /*1ebb0*/  IADD3 R11, P2, PT, R8, R2, RZ ;  /* 0x00000002080b7210 */ /* 0x008fca0007f5e0ff */
[----:B------:R4:W-:Y:S04]  /*1ebc0*/  STL [R1+0xe48], R11 ;  /* 0x000e480b01007387 */ /* 0x0009e80000100800 */
[----:B------:R0:W-:Y:S04]  /*1ebd0*/  STL [R1+0xe1c], R15 ;  /* 0x000e1c0f01007387 */ /* 0x0001e80000100800 */
[----:B------:R-:W3:Y:S01]  /*1ebe0*/  LDL.LU R29, [R1+0x98] ;  /* 0x00009800011d7983 */ /* 0x000ee20000300800 */
[----:B----4-:R-:W-:-:S05]  /*1ebf0*/  IADD3 R11, P0, PT, R7, R2, RZ ;  /* 0x00000002070b7210 */ /* 0x010fca0007f1e0ff */
[----:B------:R5:W-:Y:S01]  /*1ec00*/  STL [R1+0xe50], R11 ;  /* 0x000e500b01007387 */ /* 0x000be20000100800 */
[----:B0-----:R-:W-:-:S03]  /*1ec10*/  LEA.HI.X.SX32 R15, R5, R4, 0x1, P4 ;  /* 0x00000004050f7211 */ /* 0x001fc600020f0eff */
[----:B------:R0:W-:Y:S01]  /*1ec20*/  STL [R1+0xe24], R0 ;  /* 0x000e240001007387 */ /* 0x0001e20000100800 */
[----:B-----5:R-:W-:-:S03]  /*1ec30*/  IADD3 R11, P1, PT, R14, R2, RZ ;  /* 0x000000020e0b7210 */ /* 0x020fc60007f3e0ff */
[----:B0-----:R-:W4:Y:S04]  /*1ec40*/  LDL.LU R0, [R1+0x94] ;  /* 0x0000940001007983 */ /* 0x001f280000300800 */
[----:B------:R0:W-:Y:S04]  /*1ec50*/  STL [R1+0xe58], R11 ;  /* 0x000e580b01007387 */ /* 0x0001e80000100800 */
[----:B------:R-:W5:Y:S04]  /*1ec60*/  LDL.LU R5, [R1+0x8c] ;  /* 0x00008c0001057983 */ /* 0x000f680000300800 */
[----:B------:R1:W-:Y:S01]  /*1ec70*/  STL [R1+0xe2c], R15 ;  /* 0x000e2c0f01007387 */ /* 0x0003e20000100800 */
[----:B0-----:R-:W-:-:S02]  /*1ec80*/  IADD3 R11, P4, PT, R6, R2, RZ ;  /* 0x00000002060b7210 */ /* 0x001fc40007f9e0ff */
[----:B-1----:R-:W-:-:S03]  /*1ec90*/  LEA.HI.X.SX32 R15, R10, R4, 0x1, P5 ;  /* 0x000000040a0f7211 */ /* 0x002fc600028f0eff */
[----:B------:R0:W-:Y:S01]  /*1eca0*/  STL [R1+0xe60], R11 ;  /* 0x000e600b01007387 */ /* 0x0001e20000100800 */
[----:B------:R-:W-:-:S03]  /*1ecb0*/  LEA.HI.X.SX32 R9, R9, R4, 0x1, P3 ;  /* 0x0000000409097211 */ /* 0x000fc600018f0eff */
[----:B0-----:R-:W5:Y:S01]  /*1ecc0*/  LDL.LU R11, [R1+0x88] ;  /* 0x00008800010b7983 */ /* 0x001f620000300800 */
[----:B------:R-:W-:-:S03]  /*1ecd0*/  IADD3 R10, P5, PT, R19, R2, RZ ;  /* 0x00000002130a7210 */ /* 0x000fc60007fbe0ff */
[----:B------:R-:W-:Y:S04]  /*1ece0*/  STL [R1+0xe34], R15 ;  /* 0x000e340f01007387 */ /* 0x000fe80000100800 */
[----:B------:R0:W-:Y:S01]  /*1ecf0*/  STL [R1+0xe68], R10 ;  /* 0x000e680a01007387 */ /* 0x0001e20000100800 */
[----:B------:R-:W-:-:S03]  /*1ed00*/  LEA.HI.X.SX32 R8, R8, R4, 0x1, P2 ;  /* 0x0000000408087211 */ /* 0x000fc600010f0eff */
[----:B0-----:R-:W5:Y:S04]  /*1ed10*/  LDL.LU R10, [R1+0x80] ;  /* 0x00008000010a7983 */ /* 0x001f680000300800 */
[----:B------:R0:W-:Y:S01]  /*1ed20*/  STL [R1+0xe3c], R9 ;  /* 0x000e3c0901007387 */ /* 0x0001e20000100800 */
[----:B------:R-:W-:-:S03]  /*1ed30*/  LEA.HI.X.SX32 R7, R7, R4, 0x1, P0 ;  /* 0x0000000407077211 */ /* 0x000fc600000f0eff */
[----:B0-----:R-:W5:Y:S01]  /*1ed40*/  LDL.LU R9, [R1+0x7c] ;  /* 0x00007c0001097983 */ /* 0x001f620000300800 */
[----:B------:R-:W-:-:S05]  /*1ed50*/  IADD3 R15, P3, PT, R13, R2, RZ ;  /* 0x000000020d0f7210 */ /* 0x000fca0007f7e0ff */
[----:B------:R-:W-:Y:S04]  /*1ed60*/  STL [R1+0xe70], R15 ;  /* 0x000e700f01007387 */ /* 0x000fe80000100800 */
[----:B------:R0:W-:Y:S04]  /*1ed70*/  STL [R1+0xe44], R8 ;  /* 0x000e440801007387 */ /* 0x0001e80000100800 */
[----:B0-----:R-:W5:Y:S01]  /*1ed80*/  LDL.LU R8, [R1+0x74] ;  /* 0x0000740001087983 */ /* 0x001f620000300800 */
[-C--:B------:R-:W-:Y:S02]  /*1ed90*/  LEA.HI.X.SX32 R16, R14, R4.reuse, 0x1, P1 ;  /* 0x000000040e107211 */ /* 0x080fe400008f0eff */
[----:B------:R-:W-:-:S02]  /*1eda0*/  LEA.HI.X.SX32 R14, R6, R4, 0x1, P4 ;  /* 0x00000004060e7211 */ /* 0x000fc400020f0eff */
[----:B--2---:R-:W-:-:S05]  /*1edb0*/  IADD3 R15, P2, PT, R18, R2, RZ ;  /* 0x00000002120f7210 */ /* 0x004fca0007f5e0ff */
[----:B------:R-:W-:Y:S04]  /*1edc0*/  STL [R1+0xe78], R15 ;  /* 0x000e780f01007387 */ /* 0x000fe80000100800 */
[----:B------:R0:W-:Y:S04]  /*1edd0*/  STL [R1+0xe4c], R7 ;  /* 0x000e4c0701007387 */ /* 0x0001e80000100800 */
[----:B0-----:R-:W2:Y:S01]  /*1ede0*/  LDL.LU R7, [R1+0x70] ;  /* 0x0000700001077983 */ /* 0x001ea20000300800 */
[----:B------:R-:W-:-:S05]  /*1edf0*/  IADD3 R15, P0, PT, R17, R2, RZ ;  /* 0x00000002110f7210 */ /* 0x000fca0007f1e0ff */
[----:B------:R0:W-:Y:S04]  /*1ee00*/  STL [R1+0xe80], R15 ;  /* 0x000e800f01007387 */ /* 0x0001e80000100800 */
[----:B------:R1:W-:Y:S04]  /*1ee10*/  STL [R1+0xe54], R16 ;  /* 0x000e541001007387 */ /* 0x0003e80000100800 */
[----:B------:R-:W2:Y:S01]  /*1ee20*/  LDL.LU R6, [R1+0x68] ;  /* 0x0000680001067983 */ /* 0x000ea20000300800 */
[----:B0-----:R-:W-:-:S05]  /*1ee30*/  IADD3 R15, P1, PT, R12, R2, RZ ;  /* 0x000000020c0f7210 */ /* 0x001fca0007f3e0ff */
[----:B------:R0:W-:Y:S04]  /*1ee40*/  STL [R1+0xe88], R15 ;  /* 0x000e880f01007387 */ /* 0x0001e80000100800 */
[----:B------:R0:W-:Y:S01]  /*1ee50*/  STL [R1+0xe5c], R14 ;  /* 0x000e5c0e01007387 */ /* 0x0001e20000100800 */
[----:B-1----:R-:W-:Y:S02]  /*1ee60*/  IADD3 R16, P4, PT, R26, R2, RZ ;  /* 0x000000021a107210 */ /* 0x002fe40007f9e0ff */
[----:B0-----:R-:W-:-:S03]  /*1ee70*/  LEA.HI.X.SX32 R15, R19, R4, 0x1, P5 ;  /* 0x00000004130f7211 */ /* 0x001fc600028f0eff */
[----:B------:R-:W-:Y:S04]  /*1ee80*/  STL [R1+0xe90], R16 ;  /* 0x000e901001007387 */ /* 0x000fe80000100800 */
[----:B------:R-:W2:Y:S04]  /*1ee90*/  LDL.LU R19, [R1+0x64] ;  /* 0x0000640001137983 */ /* 0x000ea80000300800 */
[----:B------:R0:W-:Y:S01]  /*1eea0*/  STL [R1+0xe64], R15 ;  /* 0x000e640f01007387 */ /* 0x0001e20000100800 */
[----:B------:R-:W-:Y:S02]  /*1eeb0*/  IADD3 R14, P5, PT, R27, R2, RZ ;  /* 0x000000021b0e7210 */ /* 0x000fe40007fbe0ff */
[----:B0-----:R-:W-:-:S02]  /*1eec0*/  LEA.HI.X.SX32 R15, R13, R4, 0x1, P3 ;  /* 0x000000040d0f7211 */ /* 0x001fc400018f0eff */
[----:B------:R-:W-:Y:S01]  /*1eed0*/  LEA.HI.X.SX32 R13, R18, R4, 0x1, P2 ;  /* 0x00000004120d7211 */ /* 0x000fe200010f0eff */
[----:B------:R0:W-:Y:S04]  /*1eee0*/  STL [R1+0xe98], R14 ;  /* 0x000e980e01007387 */ /* 0x0001e80000100800 */
[----:B------:R-:W-:Y:S04]  /*1eef0*/  STL [R1+0xe6c], R15 ;  /* 0x000e6c0f01007387 */ /* 0x000fe80000100800 */
[----:B------:R-:W2:Y:S01]  /*1ef00*/  LDL.LU R18, [R1+0x5c] ;  /* 0x00005c0001127983 */ /* 0x000ea20000300800 */
[----:B0-----:R-:W-:-:S05]  /*1ef10*/  IADD3 R14, P3, PT, R28, R2, RZ ;  /* 0x000000021c0e7210 */ /* 0x001fca0007f7e0ff */
[----:B------:R0:W-:Y:S04]  /*1ef20*/  STL [R1+0xea0], R14 ;  /* 0x000ea00e01007387 */ /* 0x0001e80000100800 */
[----:B------:R4:W-:Y:S01]  /*1ef30*/  STL [R1+0xe74], R13 ;  /* 0x000e740d01007387 */ /* 0x0009e20000100800 */
[----:B0-----:R-:W-:Y:S02]  /*1ef40*/  LEA.HI.X.SX32 R14, R17, R4, 0x1, P0 ;  /* 0x00000004110e7211 */ /* 0x001fe400000f0eff */
[----:B---3--:R-:W-:-:S05]  /*1ef50*/  IADD3 R15, P2, PT, R29, R2, RZ ;  /* 0x000000021d0f7210 */ /* 0x008fca0007f5e0ff */
[----:B------:R-:W-:Y:S04]  /*1ef60*/  STL [R1+0xea8], R15 ;  /* 0x000ea80f01007387 */ /* 0x000fe80000100800 */
[----:B------:R-:W3:Y:S04]  /*1ef70*/  LDL.LU R17, [R1+0x58] ;  /* 0x0000580001117983 */ /* 0x000ee80000300800 */
[----:B------:R0:W-:Y:S01]  /*1ef80*/  STL [R1+0xe7c], R14 ;  /* 0x000e7c0e01007387 */ /* 0x0001e20000100800 */
[----:B----4-:R-:W-:Y:S02]  /*1ef90*/  IADD3 R13, P0, PT, R0, R2, RZ ;  /* 0x00000002000d7210 */ /* 0x010fe40007f1e0ff */
[----:B0-----:R-:W-:-:S03]  /*1efa0*/  LEA.HI.X.SX32 R14, R12, R4, 0x1, P1 ;  /* 0x000000040c0e7211 */ /* 0x001fc600008f0eff */
[----:B------:R5:W-:Y:S01]  /*1efb0*/  STL [R1+0xeb0], R13 ;  /* 0x000eb00d01007387 */ /* 0x000be20000100800 */
[----:B------:R-:W-:-:S03]  /*1efc0*/  LEA.HI.X.SX32 R12, R26, R4, 0x1, P4 ;  /* 0x000000041a0c7211 */ /* 0x000fc600020f0eff */
[----:B------:R-:W-:Y:S04]  /*1efd0*/  STL [R1+0xe84], R14 ;  /* 0x000e840e01007387 */ /* 0x000fe80000100800 */
[----:B------:R-:W4:Y:S01]  /*1efe0*/  LDL.LU R26, [R1+0x54] ;  /* 0x00005400011a7983 */ /* 0x000f220000300800 */
[----:B-----5:R-:W-:-:S05]  /*1eff0*/  IADD3 R13, P1, PT, R5, R2, RZ ;  /* 0x00000002050d7210 */ /* 0x020fca0007f3e0ff */
[----:B------:R0:W-:Y:S04]  /*1f000*/  STL [R1+0xeb8], R13 ;  /* 0x000eb80d01007387 */ /* 0x0001e80000100800 */
[----:B------:R-:W-:Y:S01]  /*1f010*/  STL [R1+0xe8c], R12 ;  /* 0x000e8c0c01007387 */ /* 0x000fe20000100800 */
[----:B0-----:R-:W-:Y:S02]  /*1f020*/  LEA.HI.X.SX32 R13, R27, R4, 0x1, P5 ;  /* 0x000000041b0d7211 */ /* 0x001fe400028f0eff */
[----:B------:R-:W-:-:S05]  /*1f030*/  IADD3 R14, P4, PT, R11, R2, RZ ;  /* 0x000000020b0e7210 */ /* 0x000fca0007f9e0ff */
[----:B------:R0:W-:Y:S04]  /*1f040*/  STL [R1+0xec0], R14 ;  /* 0x000ec00e01007387 */ /* 0x0001e80000100800 */
[----:B------:R-:W5:Y:S04]  /*1f050*/  LDL.LU R27, [R1+0x4c] ;  /* 0x00004c00011b7983 */ /* 0x000f680000300800 */
[----:B------:R1:W-:Y:S01]  /*1f060*/  STL [R1+0xe94], R13 ;  /* 0x000e940d01007387 */ /* 0x0003e20000100800 */
[----:B0-----:R-:W-:Y:S02]  /*1f070*/  LEA.HI.X.SX32 R14, R28, R4, 0x1, P3 ;  /* 0x000000041c0e7211 */ /* 0x001fe400018f0eff */
[----:B------:R-:W-:-:S05]  /*1f080*/  IADD3 R12, P5, PT, R10, R2, RZ ;  /* 0x000000020a0c7210 */ /* 0x000fca0007fbe0ff */
[----:B------:R0:W-:Y:S04]  /*1f090*/  STL [R1+0xec8], R12 ;  /* 0x000ec80c01007387 */ /* 0x0001e80000100800 */
[----:B------:R-:W-:Y:S04]  /*1f0a0*/  STL [R1+0xe9c], R14 ;  /* 0x000e9c0e01007387 */ /* 0x000fe80000100800 */
[----:B------:R-:W5:Y:S01]  /*1f0b0*/  LDL.LU R28, [R1+0x48] ;  /* 0x00004800011c7983 */ /* 0x000f620000300800 */
[----:B-1----:R-:W-:Y:S02]  /*1f0c0*/  IADD3 R13, P3, PT, R9, R2, RZ ;  /* 0x00000002090d7210 */ /* 0x002fe40007f7e0ff */
[----:B0-----:R-:W-:-:S03]  /*1f0d0*/  LEA.HI.X.SX32 R12, R29, R4, 0x1, P2 ;  /* 0x000000041d0c7211 */ /* 0x001fc600010f0eff */
[----:B------:R-:W-:Y:S04]  /*1f0e0*/  STL [R1+0xed0], R13 ;  /* 0x000ed00d01007387 */ /* 0x000fe80000100800 */
[----:B------:R0:W-:Y:S01]  /*1f0f0*/  STL [R1+0xea4], R12 ;  /* 0x000ea40c01007387 */ /* 0x0001e20000100800 */
[-C--:B------:R-:W-:Y:S02]  /*1f100*/  LEA.HI.X.SX32 R5, R5, R4.reuse, 0x1, P1 ;  /* 0x0000000405057211 */ /* 0x080fe400008f0eff */
[----:B0-----:R-:W-:Y:S02]  /*1f110*/  LEA.HI.X.SX32 R12, R0, R4, 0x1, P0 ;  /* 0x00000004000c7211 */ /* 0x001fe400000f0eff */
[----:B------:R-:W-:-:S05]  /*1f120*/  IADD3 R13, P2, PT, R8, R2, RZ ;  /* 0x00000002080d7210 */ /* 0x000fca0007f5e0ff */
[----:B------:R-:W-:Y:S04]  /*1f130*/  STL [R1+0xed8], R13 ;  /* 0x000ed80d01007387 */ /* 0x000fe80000100800 */
[----:B------:R-:W5:Y:S04]  /*1f140*/  LDL.LU R29, [R1+0x44] ;  /* 0x00004400011d7983 */ /* 0x000f680000300800 */
[----:B------:R0:W-:Y:S02]  /*1f150*/  STL [R1+0xeac], R12 ;  /* 0x000eac0c01007387 */ /* 0x0001e40000100800 */
[----:B0-----:R-:W-:-:S02]  /*1f160*/  LEA.HI.X.SX32 R12, R11, R4, 0x1, P4 ;  /* 0x000000040b0c7211 */ /* 0x001fc400020f0eff */
[----:B--2---:R-:W-:-:S05]  /*1f170*/  IADD3 R0, P0, PT, R7, R2, RZ ;  /* 0x0000000207007210 */ /* 0x004fca0007f1e0ff */
[----:B------:R0:W-:Y:S04]  /*1f180*/  STL [R1+0xee0], R0 ;  /* 0x000ee00001007387 */ /* 0x0001e80000100800 */
[----:B0-----:R-:W2:Y:S01]  /*1f190*/  LDL.LU R0, [R1+0x40] ;  /* 0x0000400001007983 */ /* 0x001ea20000300800 */
[----:B------:R-:W-:-:S03]  /*1f1a0*/  IADD3 R13, P1, PT, R6, R2, RZ ;  /* 0x00000002060d7210 */ /* 0x000fc60007f3e0ff */
[----:B------:R0:W-:Y:S04]  /*1f1b0*/  STL [R1+0xeb4], R5 ;  /* 0x000eb40501007387 */ /* 0x0001e80000100800 */
[----:B0-----:R-:W2:Y:S04]  /*1f1c0*/  LDL.LU R5, [R1+0x3c] ;  /* 0x00003c0001057983 */ /* 0x001ea80000300800 */
[----:B------:R-:W-:Y:S04]  /*1f1d0*/  STL [R1+0xee8], R13 ;  /* 0x000ee80d01007387 */ /* 0x000fe80000100800 */
[----:B------:R-:W2:Y:S04]  /*1f1e0*/  LDL.LU R25, [R1+0x38] ;  /* 0x0000380001197983 */ /* 0x000ea80000300800 */
[----:B------:R-:W-:Y:S04]  /*1f1f0*/  STL [R1+0xebc], R12 ;  /* 0x000ebc0c01007387 */ /* 0x000fe80000100800 */
[----:B------:R-:W2:Y:S01]  /*1f200*/  LDL.LU R24, [R1+0x34] ;  /* 0x0000340001187983 */ /* 0x000ea20000300800 */
[----:B------:R-:W-:-:S02]  /*1f210*/  LEA.HI.X.SX32 R10, R10, R4, 0x1, P5 ;  /* 0x000000040a0a7211 */ /* 0x000fc400028f0eff */
[----:B------:R-:W-:-:S05]  /*1f220*/  IADD3 R11, P4, PT, R19, R2, RZ ;  /* 0x00000002130b7210 */ /* 0x000fca0007f9e0ff */
[----:B------:R0:W-:Y:S04]  /*1f230*/  STL [R1+0xef0], R11 ;  /* 0x000ef00b01007387 */ /* 0x0001e80000100800 */
[----:B------:R-:W2:Y:S04]  /*1f240*/  LDL.LU R16, [R1+0x30] ;  /* 0x0000300001107983 */ /* 0x000ea80000300800 */
[----:B------:R1:W-:Y:S04]  /*1f250*/  STL [R1+0xec4], R10 ;  /* 0x000ec40a01007387 */ /* 0x0003e80000100800 */
[----:B------:R-:W2:Y:S01]  /*1f260*/  LDL.LU R15, [R1+0x2c] ;  /* 0x00002c00010f7983 */ /* 0x000ea20000300800 */
[----:B0-----:R-:W-:-:S02]  /*1f270*/  IADD3 R11, P5, PT, R18, R2, RZ ;  /* 0x00000002120b7210 */ /* 0x001fc40007fbe0ff */
[----:B-1----:R-:W-:-:S03]  /*1f280*/  LEA.HI.X.SX32 R10, R9, R4, 0x1, P3 ;  /* 0x00000004090a7211 */ /* 0x002fc600018f0eff */
[----:B------:R0:W-:Y:S04]  /*1f290*/  STL [R1+0xef8], R11 ;  /* 0x000ef80b01007387 */ /* 0x0001e80000100800 */
[----:B------:R-:W2:Y:S04]  /*1f2a0*/  LDL.LU R14, [R1+0x28] ;  /* 0x00002800010e7983 */ /* 0x000ea80000300800 */
[----:B------:R-:W-:Y:S04]  /*1f2b0*/  STL [R1+0xecc], R10 ;  /* 0x000ecc0a01007387 */ /* 0x000fe80000100800 */
[----:B------:R-:W2:Y:S01]  /*1f2c0*/  LDL.LU R13, [R1+0x24] ;  /* 0x00002400010d7983 */ /* 0x000ea20000300800 */
[----:B------:R-:W-:-:S02]  /*1f2d0*/  LEA.HI.X.SX32 R8, R8, R4, 0x1, P2 ;  /* 0x0000000408087211 */ /* 0x000fc400010f0eff */
[----:B---3--:R-:W-:-:S05]  /*1f2e0*/  IADD3 R9, P3, PT, R17, R2, RZ ;  /* 0x0000000211097210 */ /* 0x008fca0007f7e0ff */
[----:B------:R-:W-:Y:S04]  /*1f2f0*/  STL [R1+0xf00], R9 ;  /* 0x000f000901007387 */ /* 0x000fe80000100800 */
[----:B------:R-:W3:Y:S04]  /*1f300*/  LDL.LU R12, [R1+0x20] ;  /* 0x00002000010c7983 */ /* 0x000ee80000300800 */
[----:B------:R1:W-:Y:S04]  /*1f310*/  STL [R1+0xed4], R8 ;  /* 0x000ed40801007387 */ /* 0x0003e80000100800 */
[----:B0-----:R-:W3:Y:S01]  /*1f320*/  LDL.LU R11, [R1+0x1c] ;  /* 0x00001c00010b7983 */ /* 0x001ee20000300800 */
[----:B-1----:R-:W-:-:S02]  /*1f330*/  LEA.HI.X.SX32 R8, R7, R4, 0x1, P0 ;  /* 0x0000000407087211 */ /* 0x002fc400000f0eff */
[----:B----4-:R-:W-:-:S05]  /*1f340*/  IADD3 R9, P2, PT, R26, R2, RZ ;  /* 0x000000021a097210 */ /* 0x010fca0007f5e0ff */
[----:B------:R0:W-:Y:S04]  /*1f350*/  STL [R1+0xf08], R9 ;  /* 0x000f080901007387 */ /* 0x0001e80000100800 */
[----:B------:R-:W4:Y:S04]  /*1f360*/  LDL.LU R10, [R1+0x18] ;  /* 0x00001800010a7983 */ /* 0x000f280000300800 */
[----:B------:R1:W-:Y:S01]  /*1f370*/  STL [R1+0xedc], R8 ;  /* 0x000edc0801007387 */ /* 0x0003e20000100800 */
[----:B------:R-:W-:-:S03]  /*1f380*/  LEA.HI.X.SX32 R19, R19, R4, 0x1, P4 ;  /* 0x0000000413137211 */ /* 0x000fc600020f0eff */
[----:B0-----:R-:W3:Y:S01]  /*1f390*/  LDL.LU R9, [R1+0x14] ;  /* 0x0000140001097983 */ /* 0x001ee20000300800 */
[----:B-1----:R-:W-:Y:S02]  /*1f3a0*/  LEA.HI.X.SX32 R8, R6, R4, 0x1, P1 ;  /* 0x0000000406087211 */ /* 0x002fe400008f0eff */
[----:B-----5:R-:W-:-:S05]  /*1f3b0*/  IADD3 R7, P0, PT, R27, R2, RZ ;  /* 0x000000021b077210 */ /* 0x020fca0007f1e0ff */
[----:B------:R0:W-:Y:S01]  /*1f3c0*/  STL [R1+0xf10], R7 ;  /* 0x000f100701007387 */ /* 0x0001e20000100800 */
[----:B------:R-:W-:-:S03]  /*1f3d0*/  LEA.HI.X.SX32 R18, R18, R4, 0x1, P5 ;  /* 0x0000000412127211 */ /* 0x000fc600028f0eff */
[----:B0-----:R-:W5:Y:S04]  /*1f3e0*/  LDL.LU R7, [R1+0x10] ;  /* 0x0000100001077983 */ /* 0x001f680000300800 */
[----:B------:R0:W-:Y:S01]  /*1f3f0*/  STL [R1+0xee4], R8 ;  /* 0x000ee40801007387 */ /* 0x0001e20000100800 */
[----:B------:R-:W-:-:S03]  /*1f400*/  IADD3 R6, P1, PT, R28, R2, RZ ;  /* 0x000000021c067210 */ /* 0x000fc60007f3e0ff */
[----:B0-----:R-:W3:Y:S04]  /*1f410*/  LDL.LU R8, [R1+0xc] ;  /* 0x00000c0001087983 */ /* 0x001ee80000300800 */
[----:B------:R0:W-:Y:S04]  /*1f420*/  STL [R1+0xf18], R6 ;  /* 0x000f180601007387 */ /* 0x0001e80000100800 */
[----:B0-----:R-:W3:Y:S04]  /*1f430*/  LDL.LU R6, [R1+0x8] ;  /* 0x0000080001067983 */ /* 0x001ee80000300800 */
[----:B------:R0:W-:Y:S01]  /*1f440*/  STL [R1+0xeec], R19 ;  /* 0x000eec1301007387 */ /* 0x0001e20000100800 */
[----:B------:R-:W-:-:S02]  /*1f450*/  LEA.HI.X.SX32 R17, R17, R4, 0x1, P3 ;  /* 0x0000000411117211 */ /* 0x000fc400018f0eff */
[----:B0-----:R-:W-:-:S05]  /*1f460*/  IADD3 R19, P4, PT, R29, R2, RZ ;  /* 0x000000021d137210 */ /* 0x001fca0007f9e0ff */
[----:B------:R0:W-:Y:S04]  /*1f470*/  STL [R1+0xf20], R19 ;  /* 0x000f201301007387 */ /* 0x0001e80000100800 */
[----:B0-----:R-:W4:Y:S04]  /*1f480*/  LDL.LU R19, [R1+0x1520] ;  /* 0x0015200001137983 */ /* 0x001f280000300800 */
[----:B------:R2:W-:Y:S01]  /*1f490*/  STL [R1+0xef4], R18 ;  /* 0x000ef41201007387 */ /* 0x0005e20000100800 */
[-C--:B------:R-:W-:Y:S02]  /*1f4a0*/  LEA.HI.X.SX32 R26, R26, R4.reuse, 0x1, P2 ;  /* 0x000000041a1a7211 */ /* 0x080fe400010f0eff */
[----:B------:R-:W-:-:S02]  /*1f4b0*/  LEA.HI.X.SX32 R27, R27, R4, 0x1, P0 ;  /* 0x000000041b1b7211 */ /* 0x000fc400000f0eff */
[-C--:B------:R-:W-:Y:S02]  /*1f4c0*/  LEA.HI.X.SX32 R28, R28, R4.reuse, 0x1, P1 ;  /* 0x000000041c1c7211 */ /* 0x080fe400008f0eff */
[----:B------:R-:W-:Y:S02]  /*1f4d0*/  LEA.HI.X.SX32 R29, R29, R4, 0x1, P4 ;  /* 0x000000041d1d7211 */ /* 0x000fe400020f0eff */
[----:B--2---:R-:W-:-:S05]  /*1f4e0*/  IADD3 R18, P5, PT, R0, R2, RZ ;  /* 0x0000000200127210 */ /* 0x004fca0007fbe0ff */
[----:B------:R0:W-:Y:S04]  /*1f4f0*/  STL [R1+0xf28], R18 ;  /* 0x000f281201007387 */ /* 0x0001e80000100800 */
[----:B0-----:R-:W2:Y:S04]  /*1f500*/  LDL.LU R18, [R1+0x151c] ;  /* 0x00151c0001127983 */ /* 0x001ea80000300800 */
[----:B------:R0:W-:Y:S02]  /*1f510*/  STL [R1+0xefc], R17 ;  /* 0x000efc1101007387 */ /* 0x0001e40000100800 */
[----:B0-----:R-:W-:-:S05]  /*1f520*/  IADD3 R17, P3, PT, R5, R2, RZ ;  /* 0x0000000205117210 */ /* 0x001fca0007f7e0ff */
        /* <DEDUP_REMOVED lines=12> */
[----:B------:R0:W-:Y:S01]  /*1f5f0*/  STL [R1+0xf48], R28 ;  /* 0x000f481c01007387 */ /* 0x0001e20000100800 */
[----:B------:R-:W-:-:S03]  /*1f600*/  LEA.HI.X.SX32 R0, R0, R4, 0x1, P5 ;  /* 0x0000000400007211 */ /* 0x000fc600028f0eff */
        /* <DEDUP_REMOVED lines=13> */
[----:B0-----:R-:W2:Y:S01]  /*1f6e0*/  LDL.LU R5, [R1+0x1500] ;  /* 0x0015000001057983 */ /* 0x001ea20000300800 */
[----:B------:R-:W-:-:S05]  /*1f6f0*/  LEA.HI.X.SX32 R25, R25, R4, 0x1, P2 ;  /* 0x0000000419197211 */ /* 0x000fca00010f0eff */
[----:B------:R3:W-:Y:S02]  /*1f700*/  STL [R1+0xf34], R25 ;  /* 0x000f341901007387 */ /* 0x0007e40000100800 */
[----:B---3--:R-:W-:-:S05]  /*1f710*/  IADD3 R25, P2, PT, R12, R2, RZ ;  /* 0x000000020c197210 */ /* 0x008fca0007f5e0ff */
[----:B------:R0:W-:Y:S02]  /*1f720*/  STL [R1+0xf68], R25 ;  /* 0x000f681901007387 */ /* 0x0001e40000100800 */
[----:B0-----:R-:W-:Y:S02]  /*1f730*/  LEA.HI.X.SX32 R25, R24, R4, 0x1, P0 ;  /* 0x0000000418197211 */ /* 0x001fe400000f0eff */
[----:B------:R-:W-:-:S03]  /*1f740*/  IADD3 R24, P0, PT, R11, R2, RZ ;  /* 0x000000020b187210 */ /* 0x000fc60007f1e0ff */
[----:B------:R0:W-:Y:S04]  /*1f750*/  STL [R1+0xf3c], R25 ;  /* 0x000f3c1901007387 */ /* 0x0001e80000100800 */
[----:B------:R1:W-:Y:S01]  /*1f760*/  STL [R1+0xf70], R24 ;  /* 0x000f701801007387 */ /* 0x0003e20000100800 */
[----:B0-----:R-:W-:Y:S02]  /*1f770*/  LEA.HI.X.SX32 R25, R16, R4, 0x1, P1 ;  /* 0x0000000410197211 */ /* 0x001fe400008f0eff */
[----:B----4-:R-:W-:Y:S02]  /*1f780*/  IADD3 R16, P1, PT, R10, R2, RZ ;  /* 0x000000020a107210 */ /* 0x010fe40007f3e0ff */
[----:B-1----:R-:W-:Y:S02]  /*1f790*/  LEA.HI.X.SX32 R24, R15, R4, 0x1, P4 ;  /* 0x000000040f187211 */ /* 0x002fe400020f0eff */
[----:B------:R-:W-:Y:S01]  /*1f7a0*/  IADD3 R15, P4, PT, R9, R2, RZ ;  /* 0x00000002090f7210 */ /* 0x000fe20007f9e0ff */
[----:B------:R-:W-:Y:S04]  /*1f7b0*/  STL [R1+0xf44], R25 ;  /* 0x000f441901007387 */ /* 0x000fe80000100800 */
[----:B------:R0:W-:Y:S04]  /*1f7c0*/  STL [R1+0xf78], R16 ;  /* 0x000f781001007387 */ /* 0x0001e80000100800 */
[----:B------:R-:W-:Y:S04]  /*1f7d0*/  STL [R1+0xf4c], R24 ;  /* 0x000f4c1801007387 */ /* 0x000fe80000100800 */
[----:B------:R1:W-:Y:S01]  /*1f7e0*/  STL [R1+0xf80], R15 ;  /* 0x000f800f01007387 */ /* 0x0003e20000100800 */
[----:B0-----:R-:W-:-:S02]  /*1f7f0*/  LEA.HI.X.SX32 R16, R14, R4, 0x1, P5 ;  /* 0x000000040e107211 */ /* 0x001fc400028f0eff */
[----:B-----5:R-:W-:-:S03]  /*1f800*/  IADD3 R14, P5, PT, R7, R2, RZ ;  /* 0x00000002070e7210 */ /* 0x020fc60007fbe0ff */
[----:B------:R-:W-:Y:S01]  /*1f810*/  STL [R1+0xf54], R16 ;  /* 0x000f541001007387 */ /* 0x000fe20000100800 */
[----:B-1----:R-:W-:Y:S02]  /*1f820*/  LEA.HI.X.SX32 R15, R13, R4, 0x1, P3 ;  /* 0x000000040d0f7211 */ /* 0x002fe400018f0eff */
[----:B------:R-:W-:Y:S01]  /*1f830*/  IADD3 R13, P3, PT, R8, R2, RZ ;  /* 0x00000002080d7210 */ /* 0x000fe20007f7e0ff */
[----:B------:R0:W-:Y:S04]  /*1f840*/  STL [R1+0xf88], R14 ;  /* 0x000f880e01007387 */ /* 0x0001e80000100800 */
[----:B------:R-:W-:Y:S04]  /*1f850*/  STL [R1+0xf5c], R15 ;  /* 0x000f5c0f01007387 */ /* 0x000fe80000100800 */
[----:B------:R1:W-:Y:S01]  /*1f860*/  STL [R1+0xf90], R13 ;  /* 0x000f900d01007387 */ /* 0x0003e20000100800 */
[----:B0-----:R-:W-:-:S02]  /*1f870*/  LEA.HI.X.SX32 R14, R12, R4, 0x1, P2 ;  /* 0x000000040c0e7211 */ /* 0x001fc400010f0eff */
[----:B------:R-:W-:-:S03]  /*1f880*/  IADD3 R12, P2, PT, R6, R2, RZ ;  /* 0x00000002060c7210 */ /* 0x000fc60007f5e0ff */
[----:B------:R-:W-:Y:S01]  /*1f890*/  STL [R1+0xf64], R14 ;  /* 0x000f640e01007387 */ /* 0x000fe20000100800 */
[----:B-1----:R-:W-:-:S03]  /*1f8a0*/  LEA.HI.X.SX32 R13, R11, R4, 0x1, P0 ;  /* 0x000000040b0d7211 */ /* 0x002fc600000f0eff */
[----:B------:R0:W-:Y:S04]  /*1f8b0*/  STL [R1+0xf98], R12 ;  /* 0x000f980c01007387 */ /* 0x0001e80000100800 */
[----:B------:R-:W-:Y:S01]  /*1f8c0*/  STL [R1+0xf6c], R13 ;  /* 0x000f6c0d01007387 */ /* 0x000fe20000100800 */
[----:B0-----:R-:W-:Y:S01]  /*1f8d0*/  LEA.HI.X.SX32 R12, R10, R4, 0x1, P1 ;  /* 0x000000040a0c7211 */ /* 0x001fe200008f0eff */
[----:B------:R-:W-:Y:S02]  /*1f8e0*/  IMAD R20, R20, UR7, RZ ;  /* 0x0000000714147c24 */ /* 0x000fe4000f8e02ff */
[----:B------:R-:W-:Y:S02]  /*1f8f0*/  IMAD R21, R21, UR7, RZ ;  /* 0x0000000715157c24 */ /* 0x000fe4000f8e02ff */
[----:B------:R-:W-:-:S02]  /*1f900*/  IMAD R22, R22, UR7, RZ ;  /* 0x0000000716167c24 */ /* 0x000fc4000f8e02ff */
[----:B------:R-:W-:Y:S01]  /*1f910*/  IMAD R23, R23, UR7, RZ ;  /* 0x0000000717177c24 */ /* 0x000fe2000f8e02ff */
[-C--:B--2---:R-:W-:Y:S02]  /*1f920*/  IADD3 R10, P1, PT, R0, R2.reuse, RZ ;  /* 0x00000002000a7210 */ /* 0x084fe40007f3e0ff */
[----:B------:R-:W-:-:S05]  /*1f930*/  IADD3 R11, P0, PT, R5, R2, RZ ;  /* 0x00000002050b7210 */ /* 0x000fca0007f1e0ff */
[----:B------:R0:W-:Y:S04]  /*1f940*/  STL [R1+0xfa0], R11 ;  /* 0x000fa00b01007387 */ /* 0x0001e80000100800 */
[----:B------:R-:W-:Y:S01]  /*1f950*/  STL [R1+0xf74], R12 ;  /* 0x000f740c01007387 */ /* 0x000fe20000100800 */
[----:B0-----:R-:W-:Y:S02]  /*1f960*/  LEA.HI.X.SX32 R11, R9, R4, 0x1, P4 ;  /* 0x00000004090b7211 */ /* 0x001fe400020f0eff */
[----:B------:R-:W-:Y:S01]  /*1f970*/  IADD3 R9, P4, PT, R29, R2, RZ ;  /* 0x000000021d097210 */ /* 0x000fe20007f9e0ff */
[----:B------:R0:W-:Y:S04]  /*1f980*/  STL [R1+0xfa8], R10 ;  /* 0x000fa80a01007387 */ /* 0x0001e80000100800 */
[----:B------:R-:W-:Y:S01]  /*1f990*/  STL [R1+0xf7c], R11 ;  /* 0x000f7c0b01007387 */ /* 0x000fe20000100800 */
[----:B0-----:R-:W-:-:S03]  /*1f9a0*/  LEA.HI.X.SX32 R10, R7, R4, 0x1, P5 ;  /* 0x00000004070a7211 */ /* 0x001fc600028f0eff */
[----:B------:R-:W2:Y:S04]  /*1f9b0*/  LDL.LU R7, [R1+0x310] ;  /* 0x0003100001077983 */ /* 0x000ea80000300800 */
[----:B------:R0:W-:Y:S04]  /*1f9c0*/  STL [R1+0xfb0], R9 ;  /* 0x000fb00901007387 */ /* 0x0001e80000100800 */
[----:B------:R1:W-:Y:S01]  /*1f9d0*/  STL [R1+0xf84], R10 ;  /* 0x000f840a01007387 */ /* 0x0003e20000100800 */
[----:B0-----:R-:W-:Y:S02]  /*1f9e0*/  IADD3 R9, P5, PT, R28, R2, RZ ;  /* 0x000000021c097210 */ /* 0x001fe40007fbe0ff */
[----:B-1----:R-:W-:-:S03]  /*1f9f0*/  LEA.HI.X.SX32 R10, R8, R4, 0x1, P3 ;  /* 0x00000004080a7211 */ /* 0x002fc600018f0eff */
[----:B------:R0:W-:Y:S01]  /*1fa00*/  STL [R1+0xfb8], R9 ;  /* 0x000fb80901007387 */ /* 0x0001e20000100800 */
[----:B------:R-:W-:-:S03]  /*1fa10*/  IADD3 R8, P3, PT, R27, R2, RZ ;  /* 0x000000021b087210 */ /* 0x000fc60007f7e0ff */
[----:B------:R-:W-:Y:S01]  /*1fa20*/  STL [R1+0xf8c], R10 ;  /* 0x000f8c0a01007387 */ /* 0x000fe20000100800 */
[----:B0-----:R-:W-:Y:S02]  /*1fa30*/  LEA.HI.X.SX32 R9, R6, R4, 0x1, P2 ;  /* 0x0000000406097211 */ /* 0x001fe400010f0eff */
[----:B------:R-:W-:Y:S01]  /*1fa40*/  IADD3 R6, P2, PT, R26, R2, RZ ;  /* 0x000000021a067210 */ /* 0x000fe20007f5e0ff */
[----:B------:R0:W-:Y:S04]  /*1fa50*/  STL [R1+0xfc0], R8 ;  /* 0x000fc00801007387 */ /* 0x0001e80000100800 */
[----:B------:R1:W-:Y:S01]  /*1fa60*/  STL [R1+0xf94], R9 ;  /* 0x000f940901007387 */ /* 0x0003e20000100800 */
[----:B0-----:R-:W-:-:S03]  /*1fa70*/  LEA.HI.X.SX32 R8, R5, R4, 0x1, P0 ;  /* 0x0000000405087211 */ /* 0x001fc600000f0eff */
[----:B------:R-:W3:Y:S04]  /*1fa80*/  LDL.LU R5, [R1+0x14fc] ;  /* 0x0014fc0001057983 */ /* 0x000ee80000300800 */
[----:B------:R0:W-:Y:S01]  /*1fa90*/  STL [R1+0xfc8], R6 ;  /* 0x000fc80601007387 */ /* 0x0001e20000100800 */
[----:B-1----:R-:W-:-:S03]  /*1faa0*/  LEA.HI.X.SX32 R9, R0, R4, 0x1, P1 ;  /* 0x0000000400097211 */ /* 0x002fc600008f0eff */
[----:B------:R1:W-:Y:S04]  /*1fab0*/  STL [R1+0xf9c], R8 ;  /* 0x000f9c0801007387 */ /* 0x0003e80000100800 */
[----:B------:R-:W4:Y:S01]  /*1fac0*/  LDL.LU R0, [R1+0x14f8] ;  /* 0x0014f80001007983 */ /* 0x000f220000300800 */
[-C--:B0-----:R-:W-:Y:S02]  /*1fad0*/  IADD3 R6, P0, PT, R17, R2.reuse, RZ ;  /* 0x0000000211067210 */ /* 0x081fe40007f1e0ff */
[----:B-1----:R-:W-:-:S03]  /*1fae0*/  IADD3 R8, P1, PT, R18, R2, RZ ;  /* 0x0000000212087210 */ /* 0x002fc60007f3e0ff */
[----:B------:R0:W-:Y:S04]  /*1faf0*/  STL [R1+0xfd0], R6 ;  /* 0x000fd00601007387 */ /* 0x0001e80000100800 */
[----:B------:R1:W-:Y:S01]  /*1fb00*/  STL [R1+0xfa4], R9 ;  /* 0x000fa40901007387 */ /* 0x0003e20000100800 */
[----:B0-----:R-:W-:-:S03]  /*1fb10*/  LEA.HI.X.SX32 R6, R29, R4, 0x1, P4 ;  /* 0x000000041d067211 */ /* 0x001fc600020f0eff */
[----:B------:R0:W-:Y:S01]  /*1fb20*/  STL [R1+0xfd8], R8 ;  /* 0x000fd80801007387 */ /* 0x0001e20000100800 */
[----:B-1----:R-:W-:-:S03]  /*1fb30*/  IADD3 R9, P4, PT, R19, R2, RZ ;  /* 0x0000000213097210 */ /* 0x002fc60007f9e0ff */
[----:B------:R1:W-:Y:S01]  /*1fb40*/  STL [R1+0xfac], R6 ;  /* 0x000fac0601007387 */ /* 0x0003e20000100800 */
[----:B0-----:R-:W-:-:S03]  /*1fb50*/  LEA.HI.X.SX32 R8, R28, R4, 0x1, P5 ;  /* 0x000000041c087211 */ /* 0x001fc600028f0eff */
[----:B------:R-:W-:Y:S01]  /*1fb60*/  STL [R1+0xfdc], R9 ;  /* 0x000fdc0901007387 */ /* 0x000fe20000100800 */
[----:B-1----:R-:W-:-:S03]  /*1fb70*/  IADD3 R6, P5, PT, R20, R2, RZ ;  /* 0x0000000214067210 */ /* 0x002fc60007fbe0ff */
[----:B------:R-:W5:Y:S04]  /*1fb80*/  LDL.LU R25, [R1+0x4c8] ;  /* 0x0004c80001197983 */ /* 0x000f680000300800 */
[----:B------:R-:W-:Y:S04]  /*1fb90*/  STL [R1+0xfb4], R8 ;  /* 0x000fb40801007387 */ /* 0x000fe80000100800 */
[----:B------:R-:W2:Y:S04]  /*1fba0*/  LDL.LU R24, [R1+0x4cc] ;  /* 0x0004cc0001187983 */ /* 0x000ea80000300800 */
[----:B------:R0:W-:Y:S04]  /*1fbb0*/  STL [R1+0xfe0], R6 ;  /* 0x000fe00601007387 */ /* 0x0001e80000100800 */
[----:B------:R-:W2:Y:S04]  /*1fbc0*/  LDL.LU R16, [R1+0x4a4] ;  /* 0x0004a40001107983 */ /* 0x000ea80000300800 */
[----:B------:R-:W2:Y:S01]  /*1fbd0*/  LDL.LU R15, [R1+0x4ac] ;  /* 0x0004ac00010f7983 */ /* 0x000ea20000300800 */
[----:B0-----:R-:W-:-:S02]  /*1fbe0*/  LEA.HI.X.SX32 R6, R27, R4, 0x1, P3 ;  /* 0x000000041b067211 */ /* 0x001fc400018f0eff */
[----:B------:R-:W-:Y:S01]  /*1fbf0*/  IADD3 R8, P3, PT, R21, R2, RZ ;  /* 0x0000000215087210 */ /* 0x000fe20007f7e0ff */
[----:B------:R-:W2:Y:S04]  /*1fc00*/  LDL.LU R14, [R1+0x4a8] ;  /* 0x0004a800010e7983 */ /* 0x000ea80000300800 */
[----:B------:R-:W2:Y:S04]  /*1fc10*/  LDL.LU R13, [R1+0x4b4] ;  /* 0x0004b400010d7983 */ /* 0x000ea80000300800 */
[----:B------:R0:W-:Y:S04]  /*1fc20*/  STL [R1+0xfbc], R6 ;  /* 0x000fbc0601007387 */ /* 0x0001e80000100800 */
[----:B------:R-:W2:Y:S04]  /*1fc30*/  LDL.LU R12, [R1+0x4b0] ;  /* 0x0004b000010c7983 */ /* 0x000ea80000300800 */
[----:B------:R1:W-:Y:S01]  /*1fc40*/  STL [R1+0xfe4], R8 ;  /* 0x000fe40801007387 */ /* 0x0003e20000100800 */
[----:B0-----:R-:W-:-:S03]  /*1fc50*/  LEA.HI.X.SX32 R6, R26, R4, 0x1, P2 ;  /* 0x000000041a067211 */ /* 0x001fc600010f0eff */
[----:B------:R-:W2:Y:S01]  /*1fc60*/  LDL.LU R11, [R1+0x4b8] ;  /* 0x0004b800010b7983 */ /* 0x000ea20000300800 */
[----:B-1----:R-:W-:-:S03]  /*1fc70*/  IADD3 R8, P2, PT, R22, R2, RZ ;  /* 0x0000000216087210 */ /* 0x002fc60007f5e0ff */
[----:B------:R0:W-:Y:S04]  /*1fc80*/  STL [R1+0xfc4], R6 ;  /* 0x000fc40601007387 */ /* 0x0001e80000100800 */
[----:B0-----:R-:W2:Y:S04]  /*1fc90*/  LDL.LU R6, [R1+0x4c0] ;  /* 0x0004c00001067983 */ /* 0x001ea80000300800 */
[----:B------:R0:W-:Y:S01]  /*1fca0*/  STL [R1+0xfe8], R8 ;  /* 0x000fe80801007387 */ /* 0x0001e20000100800 */
[----:B------:R-:W-:Y:S01]  /*1fcb0*/  LEA.HI.X.SX32 R9, R17, R4, 0x1, P0 ;  /* 0x0000000411097211 */ /* 0x000fe200000f0eff */
[----:B0-----:R-:W0:Y:S01]  /*1fcc0*/  S2R R8, SR_TID.X ;  /* 0x0000000000087919 */ /* 0x001e220000002100 */
[----:B------:R-:W-:Y:S01]  /*1fcd0*/  IADD3 R17, P0, PT, R23, R2, RZ ;  /* 0x0000000217117210 */ /* 0x000fe20007f1e0ff */
[----:B------:R-:W2:Y:S04]  /*1fce0*/  LDL.LU R10, [R1+0x4bc] ;  /* 0x0004bc00010a7983 */ /* 0x000ea80000300800 */
[----:B------:R1:W-:Y:S04]  /*1fcf0*/  STL [R1+0xfcc], R9 ;  /* 0x000fcc0901007387 */ /* 0x0003e80000100800 */
[----:B-1----:R-:W2:Y:S04]  /*1fd00*/  LDL.LU R9, [R1+0x4c4] ;  /* 0x0004c40001097983 */ /* 0x002ea80000300800 */
[----:B------:R1:W-:Y:S01]  /*1fd10*/  STL [R1+0xfec], R17 ;  /* 0x000fec1101007387 */ /* 0x0003e20000100800 */
[----:B0-----:R-:W-:-:S03]  /*1fd20*/  SHF.R.U32.HI R29, RZ, 0x5, R8 ;  /* 0x00000005ff1d7819 */ /* 0x001fc60000011608 */
[----:B------:R-:W2:Y:S01]  /*1fd30*/  LDL.LU R8, [R1+0x314] ;  /* 0x0003140001087983 */ /* 0x000ea20000300800 */
[----:B------:R-:W-:Y:S01]  /*1fd40*/  IMAD R3, R3, UR7, RZ ;  /* 0x0000000703037c24 */ /* 0x000fe2000f8e02ff */
[----:B------:R-:W-:Y:S02]  /*1fd50*/  SGXT.U32 R29, R29, 0x1 ;  /* 0x000000011d1d781a */ /* 0x000fe40000000000 */
[----:B------:R-:W-:Y:S02]  /*1fd60*/  LEA.HI.X.SX32 R18, R18, R4, 0x1, P1 ;  /* 0x0000000412127211 */ /* 0x000fe400008f0eff */
[----:B-1----:R-:W-:Y:S01]  /*1fd70*/  IADD3 R17, P1, PT, R3, R2, RZ ;  /* 0x0000000203117210 */ /* 0x002fe20007f3e0ff */
[----:B------:R-:W-:Y:S01]  /*1fd80*/  IMAD.WIDE R26, R29, UR8, RZ ;  /* 0x000000081d1a7c25 */ /* 0x000fe2000f8e02ff */
[----:B------:R-:W-:Y:S01]  /*1fd90*/  LEA.HI.X.SX32 R2, R19, R4, 0x1, P4 ;  /* 0x0000000413027211 */ /* 0x000fe200020f0eff */
[----:B------:R0:W-:Y:S01]  /*1fda0*/  STL [R1+0xfd4], R18 ;  /* 0x000fd41201007387 */ /* 0x0001e20000100800 */
[----:B------:R-:W-:-:S03]  /*1fdb0*/  LOP3.LUT R29, R29, 0x1e, RZ, 0xfc, !PT ;  /* 0x0000001e1d1d7812 */ /* 0x000fc600078efcff */
[----:B------:R1:W-:Y:S04]  /*1fdc0*/  STL [R1+0x878], R17 ;  /* 0x0008781101007387 */ /* 0x0003e80000100800 */
[----:B------:R-:W-:Y:S01]  /*1fdd0*/  STL [R1+0x868], R2 ;  /* 0x0008680201007387 */ /* 0x000fe20000100800 */
[-C--:B0-----:R-:W-:Y:S02]  /*1fde0*/  LEA.HI.X.SX32 R18, R20, R4.reuse, 0x1, P5 ;  /* 0x0000000414127211 */ /* 0x081fe400028f0eff */
[----:B-1----:R-:W-:-:S03]  /*1fdf0*/  LEA.HI.X.SX32 R17, R21, R4, 0x1, P3 ;  /* 0x0000000415117211 */ /* 0x002fc600018f0eff */
[----:B------:R0:W-:Y:S01]  /*1fe00*/  STL [R1+0x86c], R18 ;  /* 0x00086c1201007387 */ /* 0x0001e20000100800 */
[----:B------:R-:W-:-:S03]  /*1fe10*/  IMAD R29, R29, UR8, RZ ;  /* 0x000000081d1d7c24 */ /* 0x000fc6000f8e02ff */
[----:B------:R1:W-:Y:S01]  /*1fe20*/  STL [R1+0x870], R17 ;  /* 0x0008701101007387 */ /* 0x0003e20000100800 */
[-C--:B0-----:R-:W-:Y:S02]  /*1fe30*/  LEA.HI.X.SX32 R18, R22, R4.reuse, 0x1, P2 ;  /* 0x0000000416127211 */ /* 0x081fe400010f0eff */
[----:B-1----:R-:W-:Y:S01]  /*1fe40*/  LEA.HI.X.SX32 R17, R23, R4, 0x1, P0 ;  /* 0x0000000417117211 */ /* 0x002fe200000f0eff */
[----:B------:R-:W-:Y:S01]  /*1fe50*/  IMAD R28, RZ, RZ, -UR8 ;  /* 0x80000008ff1c7e24 */ /* 0x000fe2000f8e02ff */
[----:B----4-:R-:W-:-:S05]  /*1fe60*/  IADD3 R2, P3, PT, R26, R0, RZ ;  /* 0x000000001a027210 */ /* 0x010fca0007f7e0ff */
[----:B------:R0:W-:Y:S04]  /*1fe70*/  STL [R1+0x880], R2 ;  /* 0x0008800201007387 */ /* 0x0001e80000100800 */
[----:B------:R-:W-:Y:S01]  /*1fe80*/  STL [R1+0x874], R18 ;  /* 0x0008741201007387 */ /* 0x000fe20000100800 */
[----:B0-----:R-:W-:Y:S01]  /*1fe90*/  LEA.HI.X.SX32 R2, R3, R4, 0x1, P1 ;  /* 0x0000000403027211 */ /* 0x001fe200008f0eff */
[----:B---3--:R-:W-:Y:S02]  /*1fea0*/  IMAD.X R3, R27, 0x1, R5, P3 ;  /* 0x000000011b037824 */ /* 0x008fe400018e0605 */
[----:B------:R0:W-:Y:S04]  /*1feb0*/  STL [R1+0x87c], R17 ;  /* 0x00087c1101007387 */ /* 0x0001e80000100800 */
[----:B------:R-:W-:Y:S04]  /*1fec0*/  STL [R1+0x804], R2 ;  /* 0x0008040201007387 */ /* 0x000fe80000100800 */
[----:B------:R2:W-:Y:S01]  /*1fed0*/  STL [R1+0x864], R3 ;  /* 0x0008640301007387 */ /* 0x0005e20000100800 */
[----:B0-----:R-:W-:-:S02]  /*1fee0*/  IADD3 R17, P1, PT, R29, R0, RZ ;  /* 0x000000001d117210 */ /* 0x001fc40007f3e0ff */
[----:B-----5:R-:W-:-:S03]  /*1fef0*/  IADD3 R4, P2, PT, R25, R0, RZ ;  /* 0x0000000019047210 */ /* 0x020fc60007f5e0ff */
[----:B------:R0:W-:Y:S01]  /*1ff00*/  STL [R1+0x80c], R17 ;  /* 0x00080c1101007387 */ /* 0x0001e20000100800 */
[----:B--2---:R-:W-:-:S03]  /*1ff10*/  IADD3 R3, P3, PT, R24, R0, RZ ;  /* 0x0000000018037210 */ /* 0x004fc60007f7e0ff */
[----:B------:R1:W-:Y:S04]  /*1ff20*/  STL [R1+0x814], R4 ;  /* 0x0008140401007387 */ /* 0x0003e80000100800 */
[----:B------:R2:W-:Y:S01]  /*1ff30*/  STL [R1+0x81c], R3 ;  /* 0x00081c0301007387 */ /* 0x0005e20000100800 */
[-C--:B0-----:R-:W-:Y:S02]  /*1ff40*/  IADD3 R17, P5, PT, R16, R0.reuse, RZ ;  /* 0x0000000010117210 */ /* 0x081fe40007fbe0ff */
[----:B-1----:R-:W-:-:S03]  /*1ff50*/  IADD3 R4, P4, PT, R15, R0, RZ ;  /* 0x000000000f047210 */ /* 0x002fc60007f9e0ff */
[----:B------:R0:W-:Y:S01]  /*1ff60*/  STL [R1+0x824], R17 ;  /* 0x0008241101007387 */ /* 0x0001e20000100800 */
[----:B--2---:R-:W-:-:S03]  /*1ff70*/  IADD3 R3, P0, PT, R14, R0, RZ ;  /* 0x000000000e037210 */ /* 0x004fc60007f1e0ff */
[----:B------:R1:W-:Y:S04]  /*1ff80*/  STL [R1+0x82c], R4 ;  /* 0x00082c0401007387 */ /* 0x0003e80000100800 */
[----:B------:R2:W-:Y:S01]  /*1ff90*/  STL [R1+0x834], R3 ;  /* 0x0008340301007387 */ /* 0x0005e20000100800 */
[----:B0-----:R-:W-:Y:S02]  /*1ffa0*/  LEA.HI.X.SX32 R17, R29, R5, 0x1, P1 ;  /* 0x000000051d117211 */ /* 0x001fe400008f0eff */
[----:B-1----:R-:W-:-:S03]  /*1ffb0*/  IADD3 R4, P1, PT, R13, R0, RZ ;  /* 0x000000000d047210 */ /* 0x002fc60007f3e0ff */
[----:B------:R0:W-:Y:S01]  /*1ffc0*/  STL [R1+0x808], R17 ;  /* 0x0008081101007387 */ /* 0x0001e20000100800 */
[----:B--2---:R-:W-:-:S03]  /*1ffd0*/  LEA.HI.X.SX32 R3, R25, R5, 0x1, P2 ;  /* 0x0000000519037211 */ /* 0x004fc600010f0eff */
[----:B------:R1:W-:Y:S04]  /*1ffe0*/  STL [R1+0x83c], R4 ;  /* 0x00083c0401007387 */ /* 0x0003e80000100800 */
[----:B------:R2:W-:Y:S01]  /*1fff0*/  STL [R1+0x810], R3 ;  /* 0x0008100301007387 */ /* 0x0005e20000100800 */
[----:B0-----:R-:W-:Y:S02]  /*20000*/  IADD3 R17, P2, PT, R12, R0, RZ ;  /* 0x000000000c117210 */ /* 0x001fe40007f5e0ff */
[----:B-1----:R-:W-:-:S03]  /*20010*/  LEA.HI.X.SX32 R4, R24, R5, 0x1, P3 ;  /* 0x0000000518047211 */ /* 0x002fc600018f0eff */
[----:B------:R-:W-:Y:S01]  /*20020*/  STL [R1+0x844], R17 ;  /* 0x0008441101007387 */ /* 0x000fe20000100800 */
[----:B--2---:R-:W-:-:S03]  /*20030*/  IADD3 R3, P3, PT, R11, R0, RZ ;  /* 0x000000000b037210 */ /* 0x004fc60007f7e0ff */
[----:B------:R0:W-:Y:S01]  /*20040*/  STL [R1+0x818], R4 ;  /* 0x0008180401007387 */ /* 0x0001e20000100800 */
[----:B------:R-:W-:-:S03]  /*20050*/  LEA.HI.X.SX32 R16, R16, R5, 0x1, P5 ;  /* 0x0000000510107211 */ /* 0x000fc600028f0eff */
[----:B------:R1:W-:Y:S01]  /*20060*/  STL [R1+0x84c], R3 ;  /* 0x00084c0301007387 */ /* 0x0003e20000100800 */
[----:B0-----:R-:W-:-:S03]  /*20070*/  IADD3 R4, P5, PT, R6, R0, RZ ;  /* 0x0000000006047210 */ /* 0x001fc60007fbe0ff */
[----:B------:R-:W-:Y:S01]  /*20080*/  STL [R1+0x820], R16 ;  /* 0x0008201001007387 */ /* 0x000fe20000100800 */
[----:B-1----:R-:W-:-:S03]  /*20090*/  LEA.HI.X.SX32 R3, R15, R5, 0x1, P4 ;  /* 0x000000050f037211 */ /* 0x002fc600020f0eff */
[----:B------:R0:W-:Y:S04]  /*200a0*/  STL [R1+0x850], R4 ;  /* 0x0008500401007387 */ /* 0x0001e80000100800 */
[----:B------:R1:W-:Y:S01]  /*200b0*/  STL [R1+0x828], R3 ;  /* 0x0008280301007387 */ /* 0x0003e20000100800 */
[----:B------:R-:W-:Y:S02]  /*200c0*/  IADD3 R15, P4, PT, R10, R0, RZ ;  /* 0x000000000a0f7210 */ /* 0x000fe40007f9e0ff */
[-C--:B0-----:R-:W-:Y:S02]  /*200d0*/  LEA.HI.X.SX32 R4, R14, R5.reuse, 0x1, P0 ;  /* 0x000000050e047211 */ /* 0x081fe400000f0eff */
[----:B------:R-:W-:Y:S01]  /*200e0*/  LEA.HI.X.SX32 R13, R13, R5, 0x1, P1 ;  /* 0x000000050d0d7211 */ /* 0x000fe200008f0eff */
[----:B------:R-:W-:Y:S01]  /*200f0*/  STL [R1+0x854], R15 ;  /* 0x0008540f01007387 */ /* 0x000fe20000100800 */
[----:B------:R-:W-:-:S03]  /*20100*/  IMAD R2, R28, 0x2, R7 ;  /* 0x000000021c027824 */ /* 0x000fc600078e0207 */
[----:B------:R-:W-:Y:S01]  /*20110*/  STL [R1+0x830], R4 ;  /* 0x0008300401007387 */ /* 0x000fe20000100800 */
[----:B-1----:R-:W-:-:S05]  /*20120*/  IADD3 R3, P0, PT, R9, R0, RZ ;  /* 0x0000000009037210 */ /* 0x002fca0007f1e0ff */
[----:B------:R0:W-:Y:S04]  /*20130*/  STL [R1+0x858], R3 ;  /* 0x0008580301007387 */ /* 0x0001e80000100800 */
[----:B------:R-:W-:Y:S01]  /*20140*/  STL [R1+0x838], R13 ;  /* 0x0008380d01007387 */ /* 0x000fe20000100800 */
[----:B0-----:R-:W-:Y:S02]  /*20150*/  LEA.HI.X.SX32 R3, R12, R5, 0x1, P2 ;  /* 0x000000050c037211 */ /* 0x001fe400010f0eff */
[-C--:B------:R-:W-:Y:S02]  /*20160*/  IADD3 R4, P1, PT, R8, R0.reuse, RZ ;  /* 0x0000000008047210 */ /* 0x080fe40007f3e0ff */
[----:B------:R-:W-:-:S03]  /*20170*/  IADD3 R12, P2, PT, R7, R0, RZ ;  /* 0x00000000070c7210 */ /* 0x000fc60007f5e0ff */
[----:B------:R0:W-:Y:S04]  /*20180*/  STL [R1+0x85c], R4 ;  /* 0x00085c0401007387 */ /* 0x0001e80000100800 */
[----:B------:R1:W-:Y:S01]  /*20190*/  STL [R1+0x840], R3 ;  /* 0x0008400301007387 */ /* 0x0003e20000100800 */
[----:B0-----:R-:W-:-:S03]  /*201a0*/  LEA.HI.X.SX32 R4, R11, R5, 0x1, P3 ;  /* 0x000000050b047211 */ /* 0x001fc600018f0eff */
[----:B------:R-:W-:Y:S01]  /*201b0*/  STL [R1+0x860], R12 ;  /* 0x0008600c01007387 */ /* 0x000fe20000100800 */
[----:B-1----:R-:W-:Y:S02]  /*201c0*/  IADD3 R3, P3, PT, R2, R0, RZ ;  /* 0x0000000002037210 */ /* 0x002fe40007f7e0ff */
[-C--:B------:R-:W-:Y:S01]  /*201d0*/  LEA.HI.X.SX32 R0, R6, R5.reuse, 0x1, P5 ;  /* 0x0000000506007211 */ /* 0x080fe200028f0eff */
[----:B------:R0:W-:Y:S04]  /*201e0*/  STL [R1+0x848], R4 ;  /* 0x0008480401007387 */ /* 0x0001e80000100800 */
[----:B------:R1:W-:Y:S04]  /*201f0*/  STL [R1+0x800], R3 ;  /* 0x0008000301007387 */ /* 0x0003e80000100800 */
[----:B------:R2:W-:Y:S01]  /*20200*/  STL [R1+0x7ec], R0 ;  /* 0x0007ec0001007387 */ /* 0x0005e20000100800 */
[----:B0-----:R-:W-:-:S02]  /*20210*/  LEA.HI.X.SX32 R4, R10, R5, 0x1, P4 ;  /* 0x000000050a047211 */ /* 0x001fc400020f0eff */
[----:B-1----:R-:W-:-:S03]  /*20220*/  LEA.HI.X.SX32 R3, R9, R5, 0x1, P0 ;  /* 0x0000000509037211 */ /* 0x002fc600000f0eff */
[----:B------:R-:W-:Y:S01]  /*20230*/  STL [R1+0x7f0], R4 ;  /* 0x0007f00401007387 */ /* 0x000fe20000100800 */
[----:B--2---:R-:W-:-:S03]  /*20240*/  LEA.HI.X.SX32 R0, R8, R5, 0x1, P1 ;  /* 0x0000000508007211 */ /* 0x004fc600008f0eff */
[----:B------:R0:W-:Y:S04]  /*20250*/  STL [R1+0x7f4], R3 ;  /* 0x0007f40301007387 */ /* 0x0001e80000100800 */
[----:B------:R1:W-:Y:S01]  /*20260*/  STL [R1+0x7f8], R0 ;  /* 0x0007f80001007387 */ /* 0x0003e20000100800 */
[-C--:B0-----:R-:W-:Y:S02]  /*20270*/  LEA.HI.X.SX32 R3, R7, R5.reuse, 0x1, P2 ;  /* 0x0000000507037211 */ /* 0x081fe400010f0eff */
[----:B-1----:R-:W-:-:S03]  /*20280*/  LEA.HI.X.SX32 R0, R2, R5, 0x1, P3 ;  /* 0x0000000502007211 */ /* 0x002fc600018f0eff */
[----:B------:R-:W-:Y:S04]  /*20290*/  STL [R1+0x7fc], R3 ;  /* 0x0007fc0301007387 */ /* 0x000fe80000100800 */
[----:B------:R0:W-:Y:S04]  /*202a0*/  STL [R1+0x7e8], R0 ;  /* 0x0007e80001007387 */ /* 0x0001e80000100800 */
[----:B------:R1:W-:Y:S04]  /*202b0*/  STL [R1+0x1b0], RZ ;  /* 0x0001b0ff01007387 */ /* 0x0003e80000100800 */
        /* <DEDUP_REMOVED lines=170> */
[----:B------:R1:W-:Y:S01]  /*20d60*/  STL [R1+0x41c], RZ ;  /* 0x00041cff01007387 */ /* 0x0003e20000100800 */
[----:B------:R-:W2:Y:S03]  /*20d70*/  S2R R6, SR_TID.X ;  /* 0x0000000000067919 */ /* 0x000ea60000002100 */
        /* <DEDUP_REMOVED lines=25> */
[----:B--2---:R-:W-:-:S04]  /*20f10*/  SHF.R.U32.HI R6, RZ, 0x5, R6 ;  /* 0x00000005ff067819 */ /* 0x004fc80000011606 */
[----:B------:R-:W-:Y:S01]  /*20f20*/  SGXT.U32 R6, R6, 0x1 ;  /* 0x000000010606781a */ /* 0x000fe20000000000 */
[----:B------:R-:W-:-:S03]  /*20f30*/  ULEA UR7, UR4, UR6, 0x3 ;  /* 0x0000000604077291 */ /* 0x000fc6000f8e18ff */
[C---:B------:R-:W-:Y:S02]  /*20f40*/  LOP3.LUT R2, R6.reuse, 0x2, RZ, 0xfc, !PT ;  /* 0x0000000206027812 */ /* 0x040fe400078efcff */
[C---:B0-----:R-:W-:Y:S02]  /*20f50*/  LOP3.LUT R0, R6.reuse, 0x4, RZ, 0xfc, !PT ;  /* 0x0000000406007812 */ /* 0x041fe400078efcff */
[C---:B------:R-:W-:Y:S02]  /*20f60*/  LOP3.LUT R3, R6.reuse, 0x6, RZ, 0xfc, !PT ;  /* 0x0000000606037812 */ /* 0x040fe400078efcff */
[C---:B------:R-:W-:Y:S02]  /*20f70*/  LOP3.LUT R2, R6.reuse, 0x8, RZ, 0xfc, !PT ;  /* 0x0000000806027812 */ /* 0x040fe400078efcff */
[C---:B------:R-:W-:Y:S01]  /*20f80*/  LOP3.LUT R0, R6.reuse, 0xa, RZ, 0xfc, !PT ;  /* 0x0000000a06007812 */ /* 0x040fe200078efcff */
[----:B------:R-:W-:Y:S01]  /*20f90*/  USHF.R.S32.HI UR4, URZ, 0x1f, UR5 ;  /* 0x0000001fff047899 */ /* 0x000fe20008011405 */
[C---:B------:R-:W-:Y:S01]  /*20fa0*/  LOP3.LUT R3, R6.reuse, 0xc, RZ, 0xfc, !PT ;  /* 0x0000000c06037812 */ /* 0x040fe200078efcff */
[----:B------:R-:W-:Y:S01]  /*20fb0*/  USHF.L.U32 UR8, UR8, 0x5, URZ ;  /* 0x0000000508087899 */ /* 0x000fe200080006ff */
[C---:B------:R-:W-:Y:S01]  /*20fc0*/  LOP3.LUT R2, R6.reuse, 0xe, RZ, 0xfc, !PT ;  /* 0x0000000e06027812 */ /* 0x040fe200078efcff */
[----:B------:R-:W-:Y:S01]  /*20fd0*/  USHF.L.U32 UR9, UR9, 0x5, URZ ;  /* 0x0000000509097899 */ /* 0x000fe200080006ff */
[----:B------:R-:W-:-:S02]  /*20fe0*/  LOP3.LUT R0, R6, 0x10, RZ, 0xfc, !PT ;  /* 0x0000001006007812 */ /* 0x000fc400078efcff */
[C---:B------:R-:W-:Y:S02]  /*20ff0*/  LOP3.LUT R3, R6.reuse, 0x12, RZ, 0xfc, !PT ;  /* 0x0000001206037812 */ /* 0x040fe400078efcff */
[C---:B------:R-:W-:Y:S02]  /*21000*/  LOP3.LUT R2, R6.reuse, 0x14, RZ, 0xfc, !PT ;  /* 0x0000001406027812 */ /* 0x040fe400078efcff */
[C---:B------:R-:W-:Y:S02]  /*21010*/  LOP3.LUT R0, R6.reuse, 0x16, RZ, 0xfc, !PT ;  /* 0x0000001606007812 */ /* 0x040fe400078efcff */
[C---:B------:R-:W-:Y:S02]  /*21020*/  LOP3.LUT R3, R6.reuse, 0x18, RZ, 0xfc, !PT ;  /* 0x0000001806037812 */ /* 0x040fe400078efcff */
[C---:B------:R-:W-:Y:S02]  /*21030*/  LOP3.LUT R2, R6.reuse, 0x1a, RZ, 0xfc, !PT ;  /* 0x0000001a06027812 */ /* 0x040fe400078efcff */
[----:B------:R-:W-:Y:S01]  /*21040*/  LOP3.LUT R0, R6, 0x1c, RZ, 0xfc, !PT ;  /* 0x0000001c06007812 */ /* 0x000fe200078efcff */
[----:B------:R-:W-:-:S02]  /*21050*/  ULEA.HI UR4, UR4, UR5, URZ, 0x5 ;  /* 0x0000000504047291 */ /* 0x000fc4000f8f28ff */
[----:B------:R-:W-:Y:S02]  /*21060*/  USHF.R.S32.HI UR13, URZ, 0x1f, UR8 ;  /* 0x0000001fff0d7899 */ /* 0x000fe40008011408 */
[----:B------:R-:W-:Y:S01]  /*21070*/  USHF.R.S32.HI UR14, URZ, 0x1f, UR9 ;  /* 0x0000001fff0e7899 */ /* 0x000fe20008011409 */
[----:B------:R1:W-:Y:S01]  /*21080*/  STL [R1+0x334], RZ ;  /* 0x000334ff01007387 */ /* 0x0003e20000100800 */
[----:B------:R-:W-:-:S03]  /*21090*/  USHF.R.S32.HI UR5, URZ, 0x5, UR4 ;  /* 0x00000005ff057899 */ /* 0x000fc60008011404 */
[----:B------:R1:W-:Y:S01]  /*210a0*/  STL [R1+0x338], RZ ;  /* 0x000338ff01007387 */ /* 0x0003e20000100800 */
[----:B------:R-:W-:-:S03]  /*210b0*/  UMOV UR4, URZ ;  /* 0x000000ff00047c82 */ /* 0x000fc60008000000 */
        /* <DEDUP_REMOVED lines=30> */
[----:B------:R-:W0:Y:S03]  /*212a0*/  S2R R6, SR_TID.X ;  /* 0x0000000000067919 */ /* 0x000e260000002100 */
        /* <DEDUP_REMOVED lines=8> */
[----:B0-----:R-:W-:-:S02]  /*21330*/  SHF.R.U32.HI R7, RZ, 0x2, R6 ;  /* 0x00000002ff077819 */ /* 0x001fc40000011606 */
[----:B------:R-:W-:Y:S01]  /*21340*/  LOP3.LUT R6, R6, 0x3, RZ, 0xc0, !PT ;  /* 0x0000000306067812 */ /* 0x000fe200078ec0ff */
[----:B------:R1:W-:Y:S01]  /*21350*/  STL [R1+0x1f4], RZ ;  /* 0x0001f4ff01007387 */ /* 0x0003e20000100800 */
[----:B------:R-:W-:-:S03]  /*21360*/  SGXT.U32 R7, R7, 0x3 ;  /* 0x000000030707781a */ /* 0x000fc60000000000 */
[----:B------:R1:W-:Y:S01]  /*21370*/  STL [R1+0x1f8], RZ ;  /* 0x0001f8ff01007387 */ /* 0x0003e20000100800 */
[----:B------:R-:W-:-:S03]  /*21380*/  IMAD R6, R6, 0x88, RZ ;  /* 0x0000008806067824 */ /* 0x000fc600078e02ff */
[----:B------:R1:W-:Y:S02]  /*21390*/  STL [R1+0x1fc], RZ ;  /* 0x0001fcff01007387 */ /* 0x0003e40000100800 */
[----:B------:R-:W-:Y:S02]  /*213a0*/  LOP3.LUT R6, R6, R7, RZ, 0xfc, !PT ;  /* 0x0000000706067212 */ /* 0x000fe400078efcff */
[----:B------:R1:W-:Y:S02]  /*213b0*/  STL [R1+0x1d0], RZ ;  /* 0x0001d0ff01007387 */ /* 0x0003e40000100800 */
[C---:B------:R-:W-:Y:S02]  /*213c0*/  LOP3.LUT R3, R6.reuse, 0x8, RZ, 0x3c, !PT ;  /* 0x0000000806037812 */ /* 0x040fe400078e3cff */
[----:B------:R1:W-:Y:S01]  /*213d0*/  STL [R1+0x1d4], RZ ;  /* 0x0001d4ff01007387 */ /* 0x0003e20000100800 */
[C---:B------:R-:W-:Y:S02]  /*213e0*/  LOP3.LUT R2, R6.reuse, 0x10, RZ, 0x3c, !PT ;  /* 0x0000001006027812 */ /* 0x040fe400078e3cff */
[----:B------:R-:W-:Y:S01]  /*213f0*/  LOP3.LUT R0, R6, 0x18, RZ, 0x3c, !PT ;  /* 0x0000001806007812 */ /* 0x000fe200078e3cff */
        /* <DEDUP_REMOVED lines=13> */
[----:B------:R1:W-:Y:S02]  /*214d0*/  STL [R1+0x5ac], RZ ;  /* 0x0005acff01007387 */ /* 0x0003e40000100800 */
.L_x_1:
[----:B0-----:R-:W2:Y:S04]  /*214e0*/  LDL R5, [R1+0x7e8] ;  /* 0x0007e80001057983 */ /* 0x001ea80000100800 */
[----:B------:R-:W2:Y:S01]  /*214f0*/  LDL R4, [R1+0x800] ;  /* 0x0008000001047983 */ /* 0x000ea20000100800 */
[----:B------:R-:W-:-:S03]  /*21500*/  UIMAD UR15, UR4, -0x20, UR12 ;  /* 0xffffffe0040f78a4 */ /* 0x000fc6000f8e020c */
[----:B------:R0:W-:Y:S04]  /*21510*/  STL [R1+0x2160], R18 ;  /* 0x0021601201007387 */ /* 0x0001e80000100800 */
        /* <DEDUP_REMOVED lines=141> */
[----:B------:R-:W-:Y:S01]  /*21df0*/  STL [R1+0x1f30], R22 ;  /* 0x001f301601007387 */ /* 0x000fe20000100800 */
[----:B------:R-:W3:Y:S03]  /*21e00*/  S2R R7, SR_TID.X ;  /* 0x0000000000077919 */ /* 0x000ee60000002100 */
        /* <DEDUP_REMOVED lines=8> */
[----:B---3--:R-:W-:-:S02]  /*21e90*/  SHF.R.U32.HI R6, RZ, 0x5, R7 ;  /* 0x00000005ff067819 */ /* 0x008fc40000011607 */
[----:B------:R-:W-:Y:S01]  /*21ea0*/  SHF.R.U32.HI R7, RZ, 0x5, R7 ;  /* 0x00000005ff077819 */ /* 0x000fe20000011607 */
[----:B------:R-:W-:Y:S01]  /*21eb0*/  STL [R1+0x1f78], R22 ;  /* 0x001f781601007387 */ /* 0x000fe20000100800 */
[----:B------:R-:W-:Y:S02]  /*21ec0*/  SGXT.U32 R6, R6, 0x1 ;  /* 0x000000010606781a */ /* 0x000fe40000000000 */
[----:B------:R-:W-:Y:S01]  /*21ed0*/  SGXT.U32 R7, R7, 0x1 ;  /* 0x000000010707781a */ /* 0x000fe20000000000 */
[----:B------:R-:W-:Y:S01]  /*21ee0*/  STL [R1+0x1f80], R22 ;  /* 0x001f801601007387 */ /* 0x000fe20000100800 */
[----:B------:R-:W-:Y:S02]  /*21ef0*/  LOP3.LUT R8, R6, 0x2, RZ, 0xfc, !PT ;  /* 0x0000000206087812 */ /* 0x000fe400078efcff */
[----:B------:R-:W-:Y:S01]  /*21f00*/  LOP3.LUT R7, R7, 0x4, RZ, 0xfc, !PT ;  /* 0x0000000407077812 */ /* 0x000fe200078efcff */
[----:B------:R-:W-:Y:S01]  /*21f10*/  STL [R1+0x1f88], R22 ;  /* 0x001f881601007387 */ /* 0x000fe20000100800 */
[----:B------:R-:W-:-:S02]  /*21f20*/  ISETP.GE.AND P0, PT, R8, UR15, PT ;  /* 0x0000000f08007c0c */ /* 0x000fc4000bf06270 */
[----:B------:R-:W-:Y:S01]  /*21f30*/  ISETP.GE.AND P1, PT, R7, UR15, PT ;  /* 0x0000000f07007c0c */ /* 0x000fe2000bf26270 */
        /* <DEDUP_REMOVED lines=40> */
[----:B---3--:R-:W-:-:S03]  /*221c0*/  SHF.R.U32.HI R6, RZ, 0x5, R6 ;  /* 0x00000005ff067819 */ /* 0x008fc60000011606 */
[----:B------:R-:W-:Y:S01]  /*221d0*/  STL [R1+0x20c8], R22 ;  /* 0x0020c81601007387 */ /* 0x000fe20000100800 */
[----:B------:R-:W-:Y:S01]  /*221e0*/  SGXT.U32 R6, R6, 0x1 ;  /* 0x000000010606781a */ /* 0x000fe20000000000 */
[----:B------:R-:W3:Y:S02]  /*221f0*/  S2R R8, SR_TID.X ;  /* 0x0000000000087919 */ /* 0x000ee40000002100 */
        /* <DEDUP_REMOVED lines=21> */
[----:B------:R5:W-:Y:S04]  /*22350*/  STL [R1+0x215c], R26 ;  /* 0x00215c1a01007387 */ /* 0x000be80000100800 */
[----:B------:R-:W-:Y:S04]  /*22360*/  STL [R1+0x1e00], R24 ;  /* 0x001e001801007387 */ /* 0x000fe80000100800 */
[----:B------:R-:W-:Y:S04]  /*22370*/  STL [R1+0x1dfc], R19 ;  /* 0x001dfc1301007387 */ /* 0x000fe80000100800 */
[----:B------:R-:W-:Y:S04]  /*22380*/  STL [R1+0x1df8], R21 ;  /* 0x001df81501007387 */ /* 0x000fe80000100800 */
[----:B------:R-:W-:Y:S04]  /*22390*/  STL [R1+0x1df4], R23 ;  /* 0x001df41701007387 */ /* 0x000fe80000100800 */
[----:B------:R-:W-:Y:S01]  /*223a0*/  STL [R1+0x1df0], R25 ;  /* 0x001df01901007387 */ /* 0x000fe20000100800 */
[----:B------:R-:W-:-:S03]  /*223b0*/  LOP3.LUT R7, R6, 0x6, RZ, 0xfc, !PT ;  /* 0x0000000606077812 */ /* 0x000fc600078efcff */
[----:B------:R-:W-:Y:S01]  /*223c0*/  STL [R1+0x1dec], R27 ;  /* 0x001dec1b01007387 */ /* 0x000fe20000100800 */
[----:B---3--:R-:W-:-:S03]  /*223d0*/  SHF.R.U32.HI R6, RZ, 0x5, R8 ;  /* 0x00000005ff067819 */ /* 0x008fc60000011608 */
[----:B------:R-:W-:Y:S04]  /*223e0*/  STL [R1+0x1de8], R29 ;  /* 0x001de81d01007387 */ /* 0x000fe80000100800 */
[----:B0-----:R-:W3:Y:S01]  /*223f0*/  LDL R18, [R1+0x860] ;  /* 0x0008600001127983 */ /* 0x001ee20000100800 */
[----:B------:R-:W-:Y:S02]  /*22400*/  SGXT.U32 R6, R6, 0x1 ;  /* 0x000000010606781a */ /* 0x000fe40000000000 */
[----:B------:R-:W-:Y:S01]  /*22410*/  ISETP.GE.AND P2, PT, R7, UR15, PT ;  /* 0x0000000f07007c0c */ /* 0x000fe2000bf46270 */
[----:B------:R-:W3:Y:S01]  /*22420*/  LDL R11, [R1+0x7f4] ;  /* 0x0007f400010b7983 */ /* 0x000ee20000100800 */
[----:B------:R-:W-:-:S03]  /*22430*/  LOP3.LUT R9, R6, 0x8, RZ, 0xfc, !PT ;  /* 0x0000000806097812 */ /* 0x000fc600078efcff */
[----:B------:R-:W3:Y:S04]  /*22440*/  LDL R7, [R1+0x7f8] ;  /* 0x0007f80001077983 */ /* 0x000ee80000100800 */
[----:B------:R-:W3:Y:S04]  /*22450*/  LDL R6, [R1+0x85c] ;  /* 0x00085c0001067983 */ /* 0x000ee80000100800 */
[----:B----4-:R-:W4:Y:S01]  /*22460*/  LDL R20, [R1+0x7fc] ;  /* 0x0007fc0001147983 */ /* 0x010f220000100800 */
[----:B------:R-:W-:-:S03]  /*22470*/  ISETP.GE.AND P3, PT, R9, UR15, PT ;  /* 0x0000000f09007c0c */ /* 0x000fc6000bf66270 */
[----:B------:R-:W4:Y:S04]  /*22480*/  LDL R9, [R1+0x858] ;  /* 0x0008580001097983 */ /* 0x000f280000100800 */
[----:B------:R-:W4:Y:S04]  /*22490*/  LDL R13, [R1+0x7f0] ;  /* 0x0007f000010d7983 */ /* 0x000f280000100800 */
[----:B------:R-:W4:Y:S01]  /*224a0*/  LDL R12, [R1+0x854] ;  /* 0x00085400010c7983 */ /* 0x000f220000100800 */
[----:B------:R-:W-:Y:S02]  /*224b0*/  SHF.R.U32.HI R8, RZ, 0x5, R8 ;  /* 0x00000005ff087819 */ /* 0x000fe40000011608 */
[----:B------:R-:W-:Y:S01]  /*224c0*/  PRMT R0, RZ, 0x7610, R0 ;  /* 0x00007610ff007816 */ /* 0x000fe20000000000 */
[----:B------:R-:W4:Y:S01]  /*224d0*/  LDL R28, [R1+0x840] ;  /* 0x00084000011c7983 */ /* 0x000f220000100800 */
[----:B------:R-:W-:-:S02]  /*224e0*/  SGXT.U32 R8, R8, 0x1 ;  /* 0x000000010808781a */ /* 0x000fc40000000000 */
[----:B------:R-:W-:Y:S01]  /*224f0*/  PRMT R3, RZ, 0x7610, R3 ;  /* 0x00007610ff037816 */ /* 0x000fe20000000003 */
[----:B-----5:R-:W5:Y:S01]  /*22500*/  LDL R26, [R1+0x844] ;  /* 0x00084400011a7983 */ /* 0x020f620000100800 */
[----:B------:R-:W-:-:S03]  /*22510*/  LOP3.LUT R8, R8, 0xa, RZ, 0xfc, !PT ;  /* 0x0000000a08087812 */ /* 0x000fc600078efcff */
[----:B--2---:R3:W2:Y:S01]  /*22520*/  @!P0 LDG.E.U8 R0, desc[UR10][R4.64] ;  /* 0x0000000a04008981 */ /* 0x0046a2000c1e1100 */
[----:B------:R-:W-:Y:S02]  /*22530*/  ISETP.GE.AND P4, PT, R8, UR15, PT ;  /* 0x0000000f08007c0c */ /* 0x000fe4000bf86270 */
[----:B------:R-:W0:Y:S01]  /*22540*/  S2R R8, SR_TID.X ;  /* 0x0000000000087919 */ /* 0x000e220000002100 */
[----:B------:R-:W-:Y:S01]  /*22550*/  PRMT R2, RZ, 0x7610, R2 ;  /* 0x00007610ff027816 */ /* 0x000fe20000000002 */
[----:B------:R-:W2:Y:S01]  /*22560*/  LDL R22, [R1+0x864] ;  /* 0x0008640001167983 */ /* 0x000ea20000100800 */
[----:B------:R-:W1:Y:S01]  /*22570*/  S2R R10, SR_TID.X ;  /* 0x00000000000a7919 */ /* 0x000e620000002100 */
[----:B0-----:R-:W-:-:S04]  /*22580*/  SHF.R.U32.HI R8, RZ, 0x5, R8 ;  /* 0x00000005ff087819 */ /* 0x001fc80000011608 */
[----:B------:R-:W-:Y:S01]  /*22590*/  SGXT.U32 R8, R8, 0x1 ;  /* 0x000000010808781a */ /* 0x000fe20000000000 */
[----:B---3--:R-:W-:-:S03]  /*225a0*/  @!P1 IMAD.MOV.U32 R4, RZ, RZ, R18 ;  /* 0x000000ffff049224 */ /* 0x008fc600078e0012 */
[----:B------:R-:W-:Y:S02]  /*225b0*/  LOP3.LUT R18, R8, 0xc, RZ, 0xfc, !PT ;  /* 0x0000000c08127812 */ /* 0x000fe400078efcff */
[----:B------:R-:W0:Y:S01]  /*225c0*/  S2R R8, SR_TID.X ;  /* 0x0000000000087919 */ /* 0x000e220000002100 */
[----:B------:R3:W2:Y:S02]  /*225d0*/  @!P2 LDG.E.U8 R3, desc[UR10][R6.64] ;  /* 0x0000000a0603a981 */ /* 0x0006a4000c1e1100 */
[----:B---3--:R-:W-:Y:S02]  /*225e0*/  @!P3 IMAD.MOV.U32 R7, RZ, RZ, R11 ;  /* 0x000000ffff07b224 */ /* 0x008fe400078e000b */
[----:B------:R-:W3:Y:S01]  /*225f0*/  S2R R11, SR_TID.X ;  /* 0x00000000000b7919 */ /* 0x000ee20000002100 */
[----:B----4-:R-:W-:Y:S02]  /*22600*/  @!P1 IMAD.MOV.U32 R5, RZ, RZ, R20 ;  /* 0x000000ffff059224 */ /* 0x010fe400078e0014 */
[----:B------:R-:W-:Y:S01]  /*22610*/  @!P3 IMAD.MOV.U32 R6, RZ, RZ, R9 ;  /* 0x000000ffff06b224 */ /* 0x000fe200078e0009 */
[----:B------:R-:W-:Y:S01]  /*22620*/  ISETP.GE.AND P0, PT, R18, UR15, PT ;  /* 0x0000000f12007c0c */ /* 0x000fe2000bf06270 */
[----:B------:R-:W4:Y:S04]  /*22630*/  LDL R9, [R1+0x7ec] ;  /* 0x0007ec0001097983 */ /* 0x000f280000100800 */
[----:B------:R1:W2:Y:S01]  /*22640*/  @!P1 LDG.E.U8 R2, desc[UR10][R4.64] ;  /* 0x0000000a04029981 */ /* 0x0002a2000c1e1100 */
[----:B0-----:R-:W-:-:S03]  /*22650*/  SHF.R.U32.HI R8, RZ, 0x5, R8 ;  /* 0x00000005ff087819 */ /* 0x001fc60000011608 */
[----:B------:R-:W2:Y:S01]  /*22660*/  LDL R20, [R1+0x880] ;  /* 0x0008800001147983 */ /* 0x000ea20000100800 */
[----:B------:R-:W-:Y:S02]  /*22670*/  SGXT.U32 R8, R8, 0x1 ;  /* 0x000000010808781a */ /* 0x000fe40000000000 */
[----:B-1----:R-:W-:Y:S02]  /*22680*/  PRMT R4, RZ, 0x7610, R4 ;  /* 0x00007610ff047816 */ /* 0x002fe40000000004 */
[----:B------:R-:W-:Y:S02]  /*22690*/  LOP3.LUT R18, R8, 0xe, RZ, 0xfc, !PT ;  /* 0x0000000e08127812 */ /* 0x000fe400078efcff */
[----:B------:R-:W-:Y:S01]  /*226a0*/  PRMT R5, RZ, 0x7610, R5 ;  /* 0x00007610ff057816 */ /* 0x000fe20000000005 */
[----:B------:R-:W4:Y:S01]  /*226b0*/  LDL R8, [R1+0x850] ;  /* 0x0008500001087983 */ /* 0x000f220000100800 */
[----:B------:R-:W-:-:S03]  /*226c0*/  ISETP.GE.AND P1, PT, R18, UR15, PT ;  /* 0x0000000f12007c0c */ /* 0x000fc6000bf26270 */
[----:B------:R0:W2:Y:S04]  /*226d0*/  @!P3 LDG.E.U8 R4, desc[UR10][R6.64] ;  /* 0x0000000a0604b981 */ /* 0x0000a8000c1e1100 */
[----:B------:R-:W2:Y:S01]  /*226e0*/  LDL R18, [R1+0x848] ;  /* 0x0008480001127983 */ /* 0x000ea20000100800 */
[----:B0-----:R-:W-:Y:S01]  /*226f0*/  @!P4 IMAD.MOV.U32 R7, RZ, RZ, R13 ;  /* 0x000000ffff07c224 */ /* 0x001fe200078e000d */
[----:B---3--:R-:W-:Y:S02]  /*22700*/  SHF.R.U32.HI R13, RZ, 0x5, R11 ;  /* 0x00000005ff0d7819 */ /* 0x008fe4000001160b */
[----:B------:R-:W3:Y:S01]  /*22710*/  LDL R11, [R1+0x84c] ;  /* 0x00084c00010b7983 */ /* 0x000ee20000100800 */
[----:B------:R-:W-:Y:S02]  /*22720*/  @!P4 IMAD.MOV.U32 R6, RZ, RZ, R12 ;  /* 0x000000ffff06c224 */ /* 0x000fe400078e000c */
[----:B------:R-:W0:Y:S01]  /*22730*/  S2R R12, SR_TID.X ;  /* 0x00000000000c7919 */ /* 0x000e220000002100 */
[----:B------:R-:W-:-:S02]  /*22740*/  SGXT.U32 R13, R13, 0x1 ;  /* 0x000000010d0d781a */ /* 0x000fc40000000000 */
[----:B------:R1:W5:Y:S02]  /*22750*/  @!P4 LDG.E.U8 R5, desc[UR10][R6.64] ;  /* 0x0000000a0605c981 */ /* 0x000364000c1e1100 */
[----:B------:R-:W-:-:S04]  /*22760*/  LOP3.LUT R13, R13, 0x10, RZ, 0xfc, !PT ;  /* 0x000000100d0d7812 */ /* 0x000fc800078efcff */
[----:B------:R-:W-:Y:S02]  /*22770*/  ISETP.GE.AND P3, PT, R13, UR15, PT ;  /* 0x0000000f0d007c0c */ /* 0x000fe4000bf66270 */
[----:B------:R-:W5:Y:S01]  /*22780*/  LDL R13, [R1+0x838] ;  /* 0x00083800010d7983 */ /* 0x000f620000100800 */
[----:B0-----:R-:W-:-:S04]  /*22790*/  SHF.R.U32.HI R12, RZ, 0x5, R12 ;  /* 0x00000005ff0c7819 */ /* 0x001fc8000001160c */
[----:B------:R-:W-:-:S04]  /*227a0*/  SGXT.U32 R12, R12, 0x1 ;  /* 0x000000010c0c781a */ /* 0x000fc80000000000 */
[----:B------:R-:W-:-:S04]  /*227b0*/  LOP3.LUT R12, R12, 0x12, RZ, 0xfc, !PT ;  /* 0x000000120c0c7812 */ /* 0x000fc800078efcff */
[----:B------:R-:W-:Y:S02]  /*227c0*/  ISETP.GE.AND P4, PT, R12, UR15, PT ;  /* 0x0000000f0c007c0c */ /* 0x000fe4000bf86270 */
[----:B------:R-:W5:Y:S01]  /*227d0*/  LDL R12, [R1+0x83c] ;  /* 0x00083c00010c7983 */ /* 0x000f620000100800 */
[----:B------:R-:W-:-:S04]  /*227e0*/  SHF.R.U32.HI R10, RZ, 0x5, R10 ;  /* 0x00000005ff0a7819 */ /* 0x000fc8000001160a */
[----:B------:R-:W-:Y:S02]  /*227f0*/  SGXT.U32 R10, R10, 0x1 ;  /* 0x000000010a0a781a */ /* 0x000fe40000000000 */
[----:B-1----:R-:W-:Y:S02]  /*22800*/  PRMT R7, RZ, 0x7610, R7 ;  /* 0x00007610ff077816 */ /* 0x002fe40000000007 */
[----:B------:R-:W-:Y:S02]  /*22810*/  ISETP.GE.AND P2, PT, R10, UR15, PT ;  /* 0x0000000f0a007c0c */ /* 0x000fe4000bf46270 */
[----:B------:R-:W-:-:S06]  /*22820*/  PRMT R6, RZ, 0x7610, R6 ;  /* 0x00007610ff067816 */ /* 0x000fcc0000000006 */
[----:B----4-:R-:W4:Y:S01]  /*22830*/  @!P0 LDG.E.U8 R6, desc[UR10][R8.64] ;  /* 0x0000000a08068981 */ /* 0x010f22000c1e1100 */
[----:B---3--:R-:W-:Y:S02]  /*22840*/  @!P1 IMAD.MOV.U32 R10, RZ, RZ, R11 ;  /* 0x000000ffff0a9224 */ /* 0x008fe400078e000b */
[----:B--2---:R-:W-:-:S05]  /*22850*/  @!P1 IMAD.MOV.U32 R11, RZ, RZ, R18 ;  /* 0x000000ffff0b9224 */ /* 0x004fca00078e0012 */
[----:B------:R0:W2:Y:S02]  /*22860*/  @!P1 LDG.E.U8 R7, desc[UR10][R10.64] ;  /* 0x0000000a0a079981 */ /* 0x0000a4000c1e1100 */
[----:B0-----:R-:W0:Y:S01]  /*22870*/  S2R R11, SR_TID.X ;  /* 0x00000000000b7919 */ /* 0x001e220000002100 */
[----:B------:R-:W-:Y:S01]  /*22880*/  PRMT R8, RZ, 0x7610, R8 ;  /* 0x00007610ff087816 */ /* 0x000fe20000000008 */
[----:B-----5:R-:W-:Y:S01]  /*22890*/  @!P3 IMAD.MOV.U32 R10, RZ, RZ, R26 ;  /* 0x000000ffff0ab224 */ /* 0x020fe200078e001a */
[----:B------:R-:W-:Y:S01]  /*228a0*/  PRMT R9, RZ, 0x7610, R9 ;  /* 0x00007610ff097816 */ /* 0x000fe20000000009 */
[----:B------:R-:W3:Y:S01]  /*228b0*/  LDL R26, [R1+0x834] ;  /* 0x00083400011a7983 */ /* 0x000ee20000100800 */
[----:B0-----:R-:W-:-:S04]  /*228c0*/  SHF.R.U32.HI R11, RZ, 0x5, R11 ;  /* 0x00000005ff0b7819 */ /* 0x001fc8000001160b */
[----:B------:R0:W5:Y:S01]  /*228d0*/  @!P4 LDG.E.U8 R9, desc[UR10][R12.64] ;  /* 0x0000000a0c09c981 */ /* 0x000162000c1e1100 */
[----:B------:R-:W-:-:S04]  /*228e0*/  SGXT.U32 R11, R11, 0x1 ;  /* 0x000000010b0b781a */ /* 0x000fc80000000000 */
[----:B------:R-:W-:-:S04]  /*228f0*/  LOP3.LUT R11, R11, 0x14, RZ, 0xfc, !PT ;  /* 0x000000140b0b7812 */ /* 0x000fc800078efcff */
[----:B------:R-:W-:Y:S01]  /*22900*/  ISETP.GE.AND P0, PT, R11, UR15, PT ;  /* 0x0000000f0b007c0c */ /* 0x000fe2000bf06270 */
[----:B------:R-:W-:Y:S02]  /*22910*/  @!P3 IMAD.MOV.U32 R11, RZ, RZ, R28 ;  /* 0x000000ffff0bb224 */ /* 0x000fe400078e001c */
[----:B0-----:R-:W-:-:S03]  /*22920*/  @!P2 IMAD.MOV.U32 R12, RZ, RZ, R20 ;  /* 0x000000ffff0ca224 */ /* 0x001fc600078e0014 */
[----:B------:R0:W2:Y:S01]  /*22930*/  @!P3 LDG.E.U8 R8, desc[UR10][R10.64] ;  /* 0x0000000a0a08b981 */ /* 0x0000a2000c1e1100 */
[----:B------:R-:W-:Y:S01]  /*22940*/  @!P2 IMAD.MOV.U32 R13, RZ, RZ, R22 ;  /* 0x000000ffff0da224 */ /* 0x000fe200078e0016 */
[----:B------:R-:W1:Y:S01]  /*22950*/  S2R R18, SR_TID.X ;  /* 0x0000000000127919 */ /* 0x000e620000002100 */
[----:B------:R-:W-:Y:S01]  /*22960*/  PRMT R14, RZ, 0x7610, R14 ;  /* 0x00007610ff0e7816 */ /* 0x000fe2000000000e */
[----:B------:R-:W2:Y:S01]  /*22970*/  LDL R22, [R1+0x81c] ;  /* 0x00081c0001167983 */ /* 0x000ea20000100800 */
[----:B0-----:R-:W-:-:S06]  /*22980*/  PRMT R10, RZ, 0x7610, R10 ;  /* 0x00007610ff0a7816 */ /* 0x001fcc000000000a */
[----:B------:R0:W2:Y:S04]  /*22990*/  @!P2 LDG.E.U8 R10, desc[UR10][R12.64] ;  /* 0x0000000a0c0aa981 */ /* 0x0000a8000c1e1100 */
[----:B------:R-:W2:Y:S01]  /*229a0*/  LDL R13, [R1+0x830] ;  /* 0x00083000010d7983 */ /* 0x000ea20000100800 */
[----:B-1----:R-:W-:-:S04]  /*229b0*/  SHF.R.U32.HI R18, RZ, 0x5, R18 ;  /* 0x00000005ff127819 */ /* 0x002fc80000011612 */
[----:B------:R-:W-:-:S04]  /*229c0*/  SGXT.U32 R18, R18, 0x1 ;  /* 0x000000011212781a */ /* 0x000fc80000000000 */
[----:B------:R-:W-:-:S04]  /*229d0*/  LOP3.LUT R28, R18, 0x16, RZ, 0xfc, !PT ;  /* 0x00000016121c7812 */ /* 0x000fc800078efcff */
[----:B------:R-:W-:Y:S02]  /*229e0*/  ISETP.GE.AND P1, PT, R28, UR15, PT ;  /* 0x0000000f1c007c0c */ /* 0x000fe4000bf26270 */
[----:B------:R-:W1:Y:S02]  /*229f0*/  S2R R28, SR_TID.X ;  /* 0x00000000001c7919 */ /* 0x000e640000002100 */
[----:B-1----:R-:W-:Y:S02]  /*22a00*/  SHF.R.U32.HI R20, RZ, 0x5, R28 ;  /* 0x00000005ff147819 */ /* 0x002fe4000001161c */
[----:B------:R-:W-:Y:S01]  /*22a10*/  LOP3.LUT R18, R18, 0x18, RZ, 0xfc, !PT ;  /* 0x0000001812127812 */ /* 0x000fe200078efcff */
[----:B------:R-:W4:Y:S01]  /*22a20*/  LDL R28, [R1+0x810] ;  /* 0x00081000011c7983 */ /* 0x000f220000100800 */
[----:B------:R-:W-:-:S04]  /*22a30*/  SGXT.U32 R20, R20, 0x1 ;  /* 0x000000011414781a */ /* 0x000fc80000000000 */
[----:B0-----:R-:W-:Y:S02]  /*22a40*/  LOP3.LUT R12, R20, 0x1c, RZ, 0xfc, !PT ;  /* 0x0000001c140c7812 */ /* 0x001fe400078efcff */
[----:B------:R-:W-:Y:S01]  /*22a50*/  ISETP.GE.AND P3, PT, R18, UR15, PT ;  /* 0x0000000f12007c0c */ /* 0x000fe2000bf66270 */
[----:B------:R-:W4:Y:S01]  /*22a60*/  LDL R20, [R1+0x814] ;  /* 0x0008140001147983 */ /* 0x000f220000100800 */
[----:B------:R-:W-:Y:S01]  /*22a70*/  ISETP.GE.AND P4, PT, R12, UR15, PT ;  /* 0x0000000f0c007c0c */ /* 0x000fe2000bf86270 */
[----:B---3--:R-:W-:Y:S01]  /*22a80*/  @!P0 IMAD.MOV.U32 R12, RZ, RZ, R26 ;  /* 0x000000ffff0c8224 */ /* 0x008fe200078e001a */
[----:B------:R-:W0:Y:S01]  /*22a90*/  S2R R18, SR_TID.X ;  /* 0x0000000000127919 */ /* 0x000e220000002100 */
[----:B------:R-:W-:Y:S01]  /*22aa0*/  PRMT R11, RZ, 0x7610, R11 ;  /* 0x00007610ff0b7816 */ /* 0x000fe2000000000b */
[----:B------:R-:W3:Y:S04]  /*22ab0*/  LDL R26, [R1+0x80c] ;  /* 0x00080c00011a7983 */ /* 0x000ee80000100800 */
[----:B--2---:R1:W2:Y:S04]  /*22ac0*/  @!P0 LDG.E.U8 R14, desc[UR10][R12.64] ;  /* 0x0000000a0c0e8981 */ /* 0x0042a8000c1e1100 */
[----:B------:R-:W1:Y:S04]  /*22ad0*/  LDL R12, [R1+0x828] ;  /* 0x00082800010c7983 */ /* 0x000e680000100800 */
[----:B------:R-:W1:Y:S01]  /*22ae0*/  LDL R13, [R1+0x82c] ;  /* 0x00082c00010d7983 */ /* 0x000e620000100800 */
[----:B0-----:R-:W-:-:S04]  /*22af0*/  SHF.R.U32.HI R18, RZ, 0x5, R18 ;  /* 0x00000005ff127819 */ /* 0x001fc80000011612 */
[----:B------:R-:W-:-:S04]  /*22b00*/  SGXT.U32 R18, R18, 0x1 ;  /* 0x000000011212781a */ /* 0x000fc80000000000 */
[----:B------:R-:W-:-:S04]  /*22b10*/  LOP3.LUT R18, R18, 0x1a, RZ, 0xfc, !PT ;  /* 0x0000001a12127812 */ /* 0x000fc800078efcff */
[----:B------:R-:W-:Y:S02]  /*22b20*/  ISETP.GE.AND P2, PT, R18, UR15, PT ;  /* 0x0000000f12007c0c */ /* 0x000fe4000bf46270 */
[----:B------:R-:W0:Y:S02]  /*22b30*/  S2R R18, SR_TID.X ;  /* 0x0000000000127919 */ /* 0x000e240000002100 */
[----:B0-----:R-:W-:-:S04]  /*22b40*/  SHF.R.U32.HI R18, RZ, 0x5, R18 ;  /* 0x00000005ff127819 */ /* 0x001fc80000011612 */
[----:B------:R-:W-:-:S04]  /*22b50*/  SGXT.U32 R18, R18, 0x1 ;  /* 0x000000011212781a */ /* 0x000fc80000000000 */
[----:B------:R-:W-:-:S04]  /*22b60*/  LOP3.LUT R18, R18, 0x1e, RZ, 0xfc, !PT ;  /* 0x0000001e12127812 */ /* 0x000fc800078efcff */
[----:B------:R-:W-:Y:S02]  /*22b70*/  ISETP.GE.AND P0, PT, R18, UR15, PT ;  /* 0x0000000f12007c0c */ /* 0x000fe4000bf06270 */
[----:B------:R-:W2:Y:S01]  /*22b80*/  LDL.LU R18, [R1+0x2160] ;  /* 0x0021600001127983 */ /* 0x000ea20000300800 */
[----:B-1----:R-:W-:-:S04]  /*22b90*/  @!P1 LOP3.LUT R13, R13, R12, RZ, 0x3c, !PT ;  /* 0x0000000c0d0d9212 */ /* 0x002fc800078e3cff */
[----:B------:R-:W-:-:S04]  /*22ba0*/  @!P1 LOP3.LUT R12, R13, R12, RZ, 0x3c, !PT ;  /* 0x0000000c0d0c9212 */ /* 0x000fc800078e3cff */
[----:B------:R-:W-:-:S05]  /*22bb0*/  @!P1 LOP3.LUT R13, R13, R12, RZ, 0x3c, !PT ;  /* 0x0000000c0d0d9212 */ /* 0x000fca00078e3cff */
[----:B------:R0:W2:Y:S04]  /*22bc0*/  @!P1 LDG.E.U8 R11, desc[UR10][R12.64] ;  /* 0x0000000a0c0b9981 */ /* 0x0000a8000c1e1100 */
[----:B------:R-:W0:Y:S04]  /*22bd0*/  LDL R12, [R1+0x820] ;  /* 0x00082000010c7983 */ /* 0x000e280000100800 */
[----:B------:R-:W0:Y:S01]  /*22be0*/  LDL R13, [R1+0x824] ;  /* 0x00082400010d7983 */ /* 0x000e220000100800 */
[----:B------:R-:W-:Y:S02]  /*22bf0*/  PRMT R15, RZ, 0x7610, R15 ;  /* 0x00007610ff0f7816 */ /* 0x000fe4000000000f */
[----:B0-----:R-:W-:-:S04]  /*22c00*/  @!P3 LOP3.LUT R13, R13, R12, RZ, 0x3c, !PT ;  /* 0x0000000c0d0db212 */ /* 0x001fc800078e3cff */
[----:B------:R-:W-:-:S04]  /*22c10*/  @!P3 LOP3.LUT R12, R13, R12, RZ, 0x3c, !PT ;  /* 0x0000000c0d0cb212 */ /* 0x000fc800078e3cff */
[----:B------:R-:W-:-:S05]  /*22c20*/  @!P3 LOP3.LUT R13, R13, R12, RZ, 0x3c, !PT ;  /* 0x0000000c0d0db212 */ /* 0x000fca00078e3cff */
[----:B------:R0:W2:Y:S04]  /*22c30*/  @!P3 LDG.E.U8 R15, desc[UR10][R12.64] ;  /* 0x0000000a0c0fb981 */ /* 0x0000a8000c1e1100 */
[----:B------:R-:W2:Y:S01]  /*22c40*/  LDL R13, [R1+0x818] ;  /* 0x00081800010d7983 */ /* 0x000ea20000100800 */
[----:B------:R-:W-:Y:S01]  /*22c50*/  PRMT R16, RZ, 0x7610, R16 ;  /* 0x00007610ff107816 */ /* 0x000fe20000000010 */
[----:B0-----:R-:W-:Y:S01]  /*22c60*/  @!P2 IMAD.MOV.U32 R12, RZ, RZ, R22 ;  /* 0x000000ffff0ca224 */ /* 0x001fe200078e0016 */
[----:B------:R-:W-:Y:S01]  /*22c70*/  PRMT R17, RZ, 0x7610, R17 ;  /* 0x00007610ff117816 */ /* 0x000fe20000000011 */
[----:B------:R-:W0:Y:S03]  /*22c80*/  S2R R22, SR_TID.X ;  /* 0x0000000000167919 */ /* 0x000e260000002100 */
[----:B--2---:R4:W2:Y:S02]  /*22c90*/  @!P2 LDG.E.U8 R16, desc[UR10][R12.64] ;  /* 0x0000000a0c10a981 */ /* 0x0048a4000c1e1100 */
[----:B----4-:R-:W-:-:S02]  /*22ca0*/  @!P4 IMAD.MOV.U32 R12, RZ, RZ, R20 ;  /* 0x000000ffff0cc224 */ /* 0x010fc400078e0014 */
[----:B------:R-:W-:-:S05]  /*22cb0*/  @!P4 IMAD.MOV.U32 R13, RZ, RZ, R28 ;  /* 0x000000ffff0dc224 */ /* 0x000fca00078e001c */
[----:B------:R3:W4:Y:S04]  /*22cc0*/  @!P4 LDG.E.U8 R17, desc[UR10][R12.64] ;  /* 0x0000000a0c11c981 */ /* 0x000728000c1e1100 */
[----:B------:R-:W2:Y:S01]  /*22cd0*/  LDL R13, [R1+0x808] ;  /* 0x00080800010d7983 */ /* 0x000ea20000100800 */
[----:B------:R-:W1:Y:S01]  /*22ce0*/  S2R R20, SR_TID.X ;  /* 0x0000000000147919 */ /* 0x000e620000002100 */
[----:B------:R-:W-:Y:S01]  /*22cf0*/  PRMT R18, RZ, 0x7610, R18 ;  /* 0x00007610ff127816 */ /* 0x000fe20000000012 */
[----:B---3--:R-:W-:Y:S01]  /*22d00*/  @!P0 IMAD.MOV.U32 R12, RZ, RZ, R26 ;  /* 0x000000ffff0c8224 */ /* 0x008fe200078e001a */
[C---:B0-----:R-:W-:Y:S02]  /*22d10*/  LOP3.LUT R28, R22.reuse, 0x3f, RZ, 0xc0, !PT ;  /* 0x0000003f161c7812 */ /* 0x041fe400078ec0ff */
[----:B------:R-:W-:-:S02]  /*22d20*/  LOP3.LUT R26, R22, 0x1f, RZ, 0xc0, !PT ;  /* 0x0000001f161a7812 */ /* 0x000fc400078ec0ff */
[----:B-1----:R-:W-:-:S04]  /*22d30*/  LOP3.LUT R20, R20, 0x3f, RZ, 0xc0, !PT ;  /* 0x0000003f14147812 */ /* 0x002fc800078ec0ff */
[----:B------:R-:W-:Y:S01]  /*22d40*/  LOP3.LUT R20, R20, 0x8, RZ, 0x3c, !PT ;  /* 0x0000000814147812 */ /* 0x000fe200078e3cff */
[----:B--2---:R-:W2:Y:S01]  /*22d50*/  @!P0 LDG.E.U8 R18, desc[UR10][R12.64] ;  /* 0x0000000a0c128981 */ /* 0x004ea2000c1e1100 */
[----:B------:R-:W-:Y:S01]  /*22d60*/  BAR.SYNC.DEFER_BLOCKING 0x0 ;  /* 0x0000000000007b1d */ /* 0x000fe20000010000 */
[----:B------:R-:W-:-:S05]  /*22d70*/  ISETP.GE.AND P0, PT, R26, UR15, PT ;  /* 0x0000000f1a007c0c */ /* 0x000fca000bf06270 */
[----:B------:R-:W-:Y:S04]  /*22d80*/  STS.U8 [R28+UR6], R10 ;  /* 0x0000000a1c007988 */ /* 0x000fe80008000006 */
[----:B------:R-:W-:Y:S04]  /*22d90*/  STS.U8 [R28+UR6+0x40], R0 ;  /* 0x000040001c007988 */ /* 0x000fe80008000006 */
[----:B------:R-:W-:Y:S04]  /*22da0*/  STS.U8 [R28+UR6+0x200], R8 ;  /* 0x000200081c007988 */ /* 0x000fe80008000006 */
[----:B-----5:R-:W-:Y:S04]  /*22db0*/  STS.U8 [R28+UR6+0x240], R9 ;  /* 0x000240091c007988 */ /* 0x020fe80008000006 */
[----:B------:R0:W-:Y:S04]  /*22dc0*/  STS.U8 [R20+UR6+0x80], R2 ;  /* 0x0000800214007988 */ /* 0x0001e80008000006 */
[----:B------:R1:W-:Y:S04]  /*22dd0*/  STS.U8 [R20+UR6+0xc0], R3 ;  /* 0x0000c00314007988 */ /* 0x0003e80008000006 */
[----:B------:R-:W-:Y:S04]  /*22de0*/  STS.U8 [R20+UR6+0x280], R14 ;  /* 0x0002800e14007988 */ /* 0x000fe80008000006 */
[----:B0-----:R-:W3:Y:S04]  /*22df0*/  LDL R2, [R1+0xfec] ;  /* 0x000fec0001027983 */ /* 0x001ee80000100800 */
[----:B-1----:R-:W3:Y:S04]  /*22e00*/  LDL R3, [R1+0x87c] ;  /* 0x00087c0001037983 */ /* 0x002ee80000100800 */
[----:B------:R-:W5:Y:S04]  /*22e10*/  LDL.LU R26, [R1+0x215c] ;  /* 0x00215c00011a7983 */ /* 0x000f680000300800 */
[----:B------:R0:W-:Y:S04]  /*22e20*/  STS.U8 [R20+UR6+0x2c0], R11 ;  /* 0x0002c00b14007988 */ /* 0x0001e80008000006 */
[----:B0-----:R-:W3:Y:S01]  /*22e30*/  LDL.LU R20, [R1+0x2158] ;  /* 0x0021580001147983 */ /* 0x001ee20000300800 */
[----:B------:R-:W-:-:S02]  /*22e40*/  LOP3.LUT R22, R28, 0x10, RZ, 0x3c, !PT ;  /* 0x000000101c167812 */ /* 0x000fc400078e3cff */
[----:B------:R-:W-:-:S03]  /*22e50*/  LOP3.LUT R28, R28, 0x18, RZ, 0x3c, !PT ;  /* 0x000000181c1c7812 */ /* 0x000fc600078e3cff */
[----:B------:R-:W-:Y:S04]  /*22e60*/  STS.U8 [R22+UR6+0x100], R4 ;  /* 0x0001000416007988 */ /* 0x000fe80008000006 */
[----:B------:R-:W-:Y:S04]  /*22e70*/  STS.U8 [R22+UR6+0x140], R5 ;  /* 0x0001400516007988 */ /* 0x000fe80008000006 */
[----:B------:R-:W-:Y:S04]  /*22e80*/  STS.U8 [R22+UR6+0x300], R15 ;  /* 0x0003000f16007988 */ /* 0x000fe80008000006 */
[----:B------:R0:W-:Y:S04]  /*22e90*/  STS.U8 [R22+UR6+0x340], R16 ;  /* 0x0003401016007988 */ /* 0x0001e80008000006 */
[----:B------:R-:W-:Y:S04]  /*22ea0*/  STS.U8 [R28+UR6+0x180], R6 ;  /* 0x000180061c007988 */ /* 0x000fe80008000006 */
[----:B------:R-:W-:Y:S04]  /*22eb0*/  STS.U8 [R28+UR6+0x1c0], R7 ;  /* 0x0001c0071c007988 */ /* 0x000fe80008000006 */
[----:B----4-:R-:W-:Y:S04]  /*22ec0*/  STS.U8 [R28+UR6+0x380], R17 ;  /* 0x000380111c007988 */ /* 0x010fe80008000006 */
[----:B0-----:R-:W4:Y:S04]  /*22ed0*/  LDL.LU R22, [R1+0x2154] ;  /* 0x0021540001167983 */ /* 0x001f280000300800 */
[----:B--2---:R0:W-:Y:S04]  /*22ee0*/  STS.U8 [R28+UR6+0x3c0], R18 ;  /* 0x0003c0121c007988 */ /* 0x0041e80008000006 */
[----:B0-----:R-:W2:Y:S01]  /*22ef0*/  LDL.LU R28, [R1+0x2150] ;  /* 0x00215000011c7983 */ /* 0x001ea20000300800 */
[----:B---3--:R-:W-:Y:S01]  /*22f00*/  PRMT R20, RZ, 0x7610, R20 ;  /* 0x00007610ff147816 */ /* 0x008fe20000000014 */
[----:B------:R-:W-:Y:S06]  /*22f10*/  BAR.SYNC.DEFER_BLOCKING 0x0 ;  /* 0x0000000000007b1d */ /* 0x000fec0000010000 */
[----:B------:R-:W3:Y:S04]  /*22f20*/  @!P0 LDG.E.U8 R20, desc[UR10][R2.64] ;  /* 0x0000000a02148981 */ /* 0x000ee8000c1e1100 */
[----:B---3--:R0:W-:Y:S04]  /*22f30*/  STL [R1+0x7c4], R20 ;  /* 0x0007c41401007387 */ /* 0x0081e80000100800 */
[----:B0-----:R-:W3:Y:S04]  /*22f40*/  LDL.LU R20, [R1+0x214c] ;  /* 0x00214c0001147983 */ /* 0x001ee80000300800 */
[----:B------:R-:W2:Y:S04]  /*22f50*/  LDL R2, [R1+0x804] ;  /* 0x0008040001027983 */ /* 0x000ea80000100800 */
[----:B------:R-:W2:Y:S01]  /*22f60*/  LDL R3, [R1+0x878] ;  /* 0x0008780001037983 */ /* 0x000ea20000100800 */
[----:B----4-:R-:W-:-:S02]  /*22f70*/  PRMT R22, RZ, 0x7610, R22 ;  /* 0x00007610ff167816 */ /* 0x010fc40000000016 */
[----:B--2---:R-:W-:-:S04]  /*22f80*/  @!P0 LOP3.LUT R3, R3, R2, RZ, 0x3c, !PT ;  /* 0x0000000203038212 */ /* 0x004fc800078e3cff */
[----:B------:R-:W-:-:S04]  /*22f90*/  @!P0 LOP3.LUT R2, R3, R2, RZ, 0x3c, !PT ;  /* 0x0000000203028212 */ /* 0x000fc800078e3cff */
[----:B------:R-:W-:-:S05]  /*22fa0*/  @!P0 LOP3.LUT R3, R3, R2, RZ, 0x3c, !PT ;  /* 0x0000000203038212 */ /* 0x000fca00078e3cff */
[----:B------:R-:W2:Y:S04]  /*22fb0*/  @!P0 LDG.E.U8 R22, desc[UR10][R2.64] ;  /* 0x0000000a02168981 */ /* 0x000ea8000c1e1100 */
[----:B--2---:R0:W-:Y:S04]  /*22fc0*/  STL [R1+0x7c0], R22 ;  /* 0x0007c01601007387 */ /* 0x0041e80000100800 */
[----:B0-----:R-:W2:Y:S04]  /*22fd0*/  LDL.LU R22, [R1+0x2148] ;  /* 0x0021480001167983 */ /* 0x001ea80000300800 */
[----:B------:R-:W4:Y:S04]  /*22fe0*/  LDL R2, [R1+0x874] ;  /* 0x0008740001027983 */ /* 0x000f280000100800 */
[----:B------:R-:W4:Y:S01]  /*22ff0*/  LDL R3, [R1+0xfe8] ;  /* 0x000fe80001037983 */ /* 0x000f220000100800 */
[----:B------:R-:W-:-:S02]  /*23000*/  PRMT R28, RZ, 0x7610, R28 ;  /* 0x00007610ff1c7816 */ /* 0x000fc4000000001c */
[----:B----4-:R-:W-:-:S04]  /*23010*/  @!P0 LOP3.LUT R3, R3, R2, RZ, 0x3c, !PT ;  /* 0x0000000203038212 */ /* 0x010fc800078e3cff */
[----:B------:R-:W-:-:S04]  /*23020*/  @!P0 LOP3.LUT R2, R3, R2, RZ, 0x3c, !PT ;  /* 0x0000000203028212 */ /* 0x000fc800078e3cff */
[----:B------:R-:W-:-:S05]  /*23030*/  @!P0 LOP3.LUT R3, R3, R2, RZ, 0x3c, !PT ;  /* 0x0000000203038212 */ /* 0x000fca00078e3cff */
[----:B------:R-:W4:Y:S04]  /*23040*/  @!P0 LDG.E.U8 R28, desc[UR10][R2.64] ;  /* 0x0000000a021c8981 */ /* 0x000f28000c1e1100 */
[----:B----4-:R0:W-:Y:S04]  /*23050*/  STL [R1+0x7bc], R28 ;  /* 0x0007bc1c01007387 */ /* 0x0101e80000100800 */
[----:B0-----:R-:W4:Y:S04]  /*23060*/  LDL.LU R28, [R1+0x2144] ;  /* 0x00214400011c7983 */ /* 0x001f280000300800 */
[----:B------:R-:W3:Y:S04]  /*23070*/  LDL R2, [R1+0x870] ;  /* 0x0008700001027983 */ /* 0x000ee80000100800 */
[----:B------:R-:W3:Y:S01]  /*23080*/  LDL R3, [R1+0xfe4] ;  /* 0x000fe40001037983 */ /* 0x000ee20000100800 */
[----:B--2---:R-:W-:-:S02]  /*23090*/  PRMT R22, RZ, 0x7610, R22 ;  /* 0x00007610ff167816 */ /* 0x004fc40000000016 */
[----:B---3--:R-:W-:-:S04]  /*230a0*/  @!P0 LOP3.LUT R3, R3, R2, RZ, 0x3c, !PT ;  /* 0x0000000203038212 */ /* 0x008fc800078e3cff */
[----:B------:R-:W-:-:S04]  /*230b0*/  @!P0 LOP3.LUT R2, R3, R2, RZ, 0x3c, !PT ;  /* 0x0000000203028212 */ /* 0x000fc800078e3cff */
[----:B------:R-:W-:-:S05]  /*230c0*/  @!P0 LOP3.LUT R3, R3, R2, RZ, 0x3c, !PT ;  /* 0x0000000203038212 */ /* 0x000fca00078e3cff */
[----:B------:R-:W2:Y:S04]  /*230d0*/  @!P0 LDG.E.U8 R22, desc[UR10][R2.64] ;  /* 0x0000000a02168981 */ /* 0x000ea8000c1e1100 */
[----:B--2---:R0:W-:Y:S04]  /*230e0*/  STL [R1+0x7b8], R22 ;  /* 0x0007b81601007387 */ /* 0x0041e80000100800 */
[----:B0-----:R-:W2:Y:S04]  /*230f0*/  LDL.LU R22, [R1+0x2140] ;  /* 0x0021400001167983 */ /* 0x001ea80000300800 */
[----:B------:R-:W3:Y:S04]  /*23100*/  LDL R2, [R1+0x86c] ;  /* 0x00086c0001027983 */ /* 0x000ee80000100800 */
[----:B------:R-:W3:Y:S01]  /*23110*/  LDL R3, [R1+0xfe0] ;  /* 0x000fe00001037983 */ /* 0x000ee20000100800 */
[----:B----4-:R-:W-:-:S02]  /*23120*/  PRMT R28, RZ, 0x7610, R28 ;  /* 0x00007610ff1c7816 */ /* 0x010fc4000000001c */
[----:B---3--:R-:W-:-:S04]  /*23130*/  @!P0 LOP3.LUT R3, R3, R2, RZ, 0x3c, !PT ;  /* 0x0000000203038212 */ /* 0x008fc800078e3cff */
[----:B------:R-:W-:-:S04]  /*23140*/  @!P0 LOP3.LUT R2, R3, R2, RZ, 0x3c, !PT ;  /* 0x0000000203028212 */ /* 0x000fc800078e3cff */
[----:B------:R-:W-:-:S05]  /*23150*/  @!P0 LOP3.LUT R3, R3, R2, RZ, 0x3c, !PT ;  /* 0x0000000203038212 */ /* 0x000fca00078e3cff */
[----:B------:R-:W3:Y:S04]  /*23160*/  @!P0 LDG.E.U8 R28, desc[UR10][R2.64] ;  /* 0x0000000a021c8981 */ /* 0x000ee8000c1e1100 */
[----:B---3--:R0:W-:Y:S04]  /*23170*/  STL [R1+0x7b4], R28 ;  /* 0x0007b41c01007387 */ /* 0x0081e80000100800 */
[----:B0-----:R-:W3:Y:S04]  /*23180*/  LDL.LU R28, [R1+0x213c] ;  /* 0x00213c00011c7983 */ /* 0x001ee80000300800 */
[----:B------:R-:W4:Y:S04]  /*23190*/  LDL R2, [R1+0x868] ;  /* 0x0008680001027983 */ /* 0x000f280000100800 */
[----:B------:R-:W4:Y:S01]  /*231a0*/  LDL R3, [R1+0xfdc] ;  /* 0x000fdc0001037983 */ /* 0x000f220000100800 */
[----:B--2---:R-:W-:-:S02]  /*231b0*/  PRMT R22, RZ, 0x7610, R22 ;  /* 0x00007610ff167816 */ /* 0x004fc40000000016 */
[----:B----4-:R-:W-:-:S04]  /*231c0*/  @!P0 LOP3.LUT R3, R3, R2, RZ, 0x3c, !PT ;  /* 0x0000000203038212 */ /* 0x010fc800078e3cff */
[----:B------:R-:W-:-:S04]  /*231d0*/  @!P0 LOP3.LUT R2, R3, R2, RZ, 0x3c, !PT ;  /* 0x0000000203028212 */ /* 0x000fc800078e3cff */
[----:B------:R-:W-:-:S05]  /*231e0*/  @!P0 LOP3.LUT R3, R3, R2, RZ, 0x3c, !PT ;  /* 0x0000000203038212 */ /* 0x000fca00078e3cff */
[----:B------:R-:W2:Y:S04]  /*231f0*/  @!P0 LDG.E.U8 R22, desc[UR10][R2.64] ;  /* 0x0000000a02168981 */ /* 0x000ea8000c1e1100 */
[----:B--2---:R0:W-:Y:S04]  /*23200*/  STL [R1+0x7b0], R22 ;  /* 0x0007b01601007387 */ /* 0x0041e80000100800 */
[----:B0-----:R-:W2:Y:S04]  /*23210*/  LDL.LU R22, [R1+0x2138] ;  /* 0x0021380001167983 */ /* 0x001ea80000300800 */
[----:B------:R-:W4:Y:S04]  /*23220*/  LDL R2, [R1+0xfd4] ;  /* 0x000fd40001027983 */ /* 0x000f280000100800 */
[----:B------:R-:W4:Y:S01]  /*23230*/  LDL R3, [R1+0xfd8] ;  /* 0x000fd80001037983 */ /* 0x000f220000100800 */
[----:B---3--:R-:W-:-:S02]  /*23240*/  PRMT R28, RZ, 0x7610, R28 ;  /* 0x00007610ff1c7816 */ /* 0x008fc4000000001c */
[----:B----4-:R-:W-:-:S04]  /*23250*/  @!P0 LOP3.LUT R3, R3, R2, RZ, 0x3c, !PT ;  /* 0x0000000203038212 */ /* 0x010fc800078e3cff */
        /* <DEDUP_REMOVED lines=1807> */
[----:B------:R-:W-:-:S02]  /*2a350*/  PRMT R14, RZ, 0x7610, R14 ;  /* 0x00007610ff0e7816 */ /* 0x000fc4000000000e */
[----:B----4-:R-:W-:-:S04]  /*2a360*/  @!P0 LOP3.LUT R3, R3, R2, RZ, 0x3c, !PT ;  /* 0x0000000203038212 */ /* 0x010fc800078e3cff */
[----:B------:R-:W-:-:S04]  /*2a370*/  @!P0 LOP3.LUT R2, R3, R2, RZ, 0x3c, !PT ;  /* 0x0000000203028212 */ /* 0x000fc800078e3cff */
[----:B------:R-:W-:-:S05]  /*2a380*/  @!P0 LOP3.LUT R3, R3, R2, RZ, 0x3c, !PT ;  /* 0x0000000203038212 */ /* 0x000fca00078e3cff */
[----:B------:R0:W4:Y:S04]  /*2a390*/  @!P0 LDG.E.U8 R14, desc[UR10][R2.64] ;  /* 0x0000000a020e8981 */ /* 0x000128000c1e1100 */
[----:B------:R-:W0:Y:S04]  /*2a3a0*/  LDL R2, [R1+0x984] ;  /* 0x0009840001027983 */ /* 0x000e280000100800 */
[----:B------:R-:W0:Y:S01]  /*2a3b0*/  LDL R3, [R1+0x988] ;  /* 0x0009880001037983 */ /* 0x000e220000100800 */
[----:B---3--:R-:W-:Y:S02]  /*2a3c0*/  PRMT R28, RZ, 0x7610, R28 ;  /* 0x00007610ff1c7816 */ /* 0x008fe4000000001c */
[----:B0-----:R-:W-:-:S04]  /*2a3d0*/  @!P0 LOP3.LUT R3, R3, R2, RZ, 0x3c, !PT ;  /* 0x0000000203038212 */ /* 0x001fc800078e3cff */
[----:B------:R-:W-:-:S04]  /*2a3e0*/  @!P0 LOP3.LUT R2, R3, R2, RZ, 0x3c, !PT ;  /* 0x0000000203028212 */ /* 0x000fc800078e3cff */
[----:B------:R-:W-:-:S05]  /*2a3f0*/  @!P0 LOP3.LUT R3, R3, R2, RZ, 0x3c, !PT ;  /* 0x0000000203038212 */ /* 0x000fca00078e3cff */
[----:B------:R-:W3:Y:S04]  /*2a400*/  @!P0 LDG.E.U8 R28, desc[UR10][R2.64] ;  /* 0x0000000a021c8981 */ /* 0x000ee8000c1e1100 */
[----:B----4-:R0:W-:Y:S04]  /*2a410*/  STL [R1+0x54], R14 ;  /* 0x0000540e01007387 */ /* 0x0101e80000100800 */
[----:B0-----:R-:W4:Y:S04]  /*2a420*/  LDL R14, [R1+0x960] ;  /* 0x00096000010e7983 */ /* 0x001f280000100800 */
[----:B---3--:R0:W-:Y:S04]  /*2a430*/  STL [R1+0x50], R28 ;  /* 0x0000501c01007387 */ /* 0x0081e80000100800 */
[----:B0-----:R-:W3:Y:S04]  /*2a440*/  LDL.LU R28, [R1+0x1e10] ;  /* 0x001e1000011c7983 */ /* 0x001ee80000300800 */
        /* <DEDUP_REMOVED lines=11> */
[----:B------:R-:W-:-:S02]  /*2a500*/  PRMT R20, RZ, 0x7610, R20 ;  /* 0x00007610ff147816 */ /* 0x000fc40000000014 */
[----:B---3--:R-:W-:-:S04]  /*2a510*/  @!P0 LOP3.LUT R3, R3, R2, RZ, 0x3c, !PT ;  /* 0x0000000203038212 */ /* 0x008fc800078e3cff */
[----:B------:R-:W-:-:S04]  /*2a520*/  @!P0 LOP3.LUT R2, R3, R2, RZ, 0x3c, !PT ;  /* 0x0000000203028212 */ /* 0x000fc800078e3cff */
[----:B------:R-:W-:-:S05]  /*2a530*/  @!P0 LOP3.LUT R3, R3, R2, RZ, 0x3c, !PT ;  /* 0x0000000203038212 */ /* 0x000fca00078e3cff */
[----:B------:R-:W3:Y:S04]  /*2a540*/  @!P0 LDG.E.U8 R20, desc[UR10][R2.64] ;  /* 0x0000000a02148981 */ /* 0x000ee8000c1e1100 */
[----:B---3--:R0:W-:Y:S04]  /*2a550*/  STL [R1+0x48], R20 ;  /* 0x0000481401007387 */ /* 0x0081e80000100800 */
[----:B0-----:R-:W3:Y:S04]  /*2a560*/  LDL.LU R20, [R1+0x1e08] ;  /* 0x001e080001147983 */ /* 0x001ee80000300800 */
[----:B------:R-:W2:Y:S04]  /*2a570*/  LDL R2, [R1+0x96c] ;  /* 0x00096c0001027983 */ /* 0x000ea80000100800 */
[----:B------:R-:W2:Y:S01]  /*2a580*/  LDL R3, [R1+0x970] ;  /* 0x0009700001037983 */ /* 0x000ea20000100800 */
[----:B-----5:R-:W-:-:S02]  /*2a590*/  PRMT R26, RZ, 0x7610, R26 ;  /* 0x00007610ff1a7816 */ /* 0x020fc4000000001a */
[----:B--2---:R-:W-:-:S04]  /*2a5a0*/  @!P0 LOP3.LUT R3, R3, R2, RZ, 0x3c, !PT ;  /* 0x0000000203038212 */ /* 0x004fc800078e3cff */
[----:B------:R-:W-:-:S04]  /*2a5b0*/  @!P0 LOP3.LUT R2, R3, R2, RZ, 0x3c, !PT ;  /* 0x0000000203028212 */ /* 0x000fc800078e3cff */
[----:B------:R-:W-:-:S05]  /*2a5c0*/  @!P0 LOP3.LUT R3, R3, R2, RZ, 0x3c, !PT ;  /* 0x0000000203038212 */ /* 0x000fca00078e3cff */
[----:B------:R-:W2:Y:S04]  /*2a5d0*/  @!P0 LDG.E.U8 R26, desc[UR10][R2.64] ;  /* 0x0000000a021a8981 */ /* 0x000ea8000c1e1100 */
[----:B--2---:R0:W-:Y:S04]  /*2a5e0*/  STL [R1+0x44], R26 ;  /* 0x0000441a01007387 */ /* 0x0041e80000100800 */
[----:B0-----:R-:W2:Y:S04]  /*2a5f0*/  LDL.LU R26, [R1+0x1e04] ;  /* 0x001e0400011a7983 */ /* 0x001ea80000300800 */
[----:B------:R-:W5:Y:S04]  /*2a600*/  LDL R2, [R1+0x964] ;  /* 0x0009640001027983 */ /* 0x000f680000100800 */
[----:B------:R-:W5:Y:S01]  /*2a610*/  LDL R3, [R1+0x968] ;  /* 0x0009680001037983 */ /* 0x000f620000100800 */
[----:B------:R-:W-:-:S02]  /*2a620*/  PRMT R24, RZ, 0x7610, R24 ;  /* 0x00007610ff187816 */ /* 0x000fc40000000018 */
[----:B-----5:R-:W-:-:S04]  /*2a630*/  @!P0 LOP3.LUT R3, R3, R2, RZ, 0x3c, !PT ;  /* 0x0000000203038212 */ /* 0x020fc800078e3cff */
[----:B------:R-:W-:-:S04]  /*2a640*/  @!P0 LOP3.LUT R2, R3, R2, RZ, 0x3c, !PT ;  /* 0x0000000203028212 */ /* 0x000fc800078e3cff */
[----:B------:R-:W-:-:S05]  /*2a650*/  @!P0 LOP3.LUT R3, R3, R2, RZ, 0x3c, !PT ;  /* 0x0000000203038212 */ /* 0x000fca00078e3cff */
[----:B------:R-:W5:Y:S01]  /*2a660*/  @!P0 LDG.E.U8 R24, desc[UR10][R2.64] ;  /* 0x0000000a02188981 */ /* 0x000f62000c1e1100 */
[----:B------:R-:W-:-:S03]  /*2a670*/  PRMT R13, RZ, 0x7610, R13 ;  /* 0x00007610ff0d7816 */ /* 0x000fc6000000000d */
[----:B-----5:R0:W-:Y:S04]  /*2a680*/  STL [R1+0x40], R24 ;  /* 0x0000401801007387 */ /* 0x0201e80000100800 */
[----:B0-----:R-:W5:Y:S04]  /*2a690*/  LDL.LU R24, [R1+0x1e00] ;  /* 0x001e000001187983 */ /* 0x001f680000300800 */
[----:B------:R-:W2:Y:S01]  /*2a6a0*/  LDL R3, [R1+0x95c] ;  /* 0x00095c0001037983 */ /* 0x000ea20000100800 */
[----:B----4-:R-:W-:Y:S01]  /*2a6b0*/  @!P0 IMAD.MOV.U32 R2, RZ, RZ, R14 ;  /* 0x000000ffff028224 */ /* 0x010fe200078e000e */
[----:B------:R-:W-:-:S02]  /*2a6c0*/  PRMT R19, RZ, 0x7610, R19 ;  /* 0x00007610ff137816 */ /* 0x000fc40000000013 */
[----:B------:R-:W4:Y:S04]  /*2a6d0*/  LDL R14, [R1+0x8fc] ;  /* 0x0008fc00010e7983 */ /* 0x000f280000100800 */
[----:B--2---:R0:W2:Y:S04]  /*2a6e0*/  @!P0 LDG.E.U8 R13, desc[UR10][R2.64] ;  /* 0x0000000a020d8981 */ /* 0x0040a8000c1e1100 */
[----:B------:R-:W0:Y:S04]  /*2a6f0*/  LDL R2, [R1+0x944] ;  /* 0x0009440001027983 */ /* 0x000e280000100800 */
[----:B------:R-:W0:Y:S02]  /*2a700*/  LDL R3, [R1+0x948] ;  /* 0x0009480001037983 */ /* 0x000e240000100800 */
[----:B0-----:R-:W-:-:S04]  /*2a710*/  @!P0 LOP3.LUT R3, R3, R2, RZ, 0x3c, !PT ;  /* 0x0000000203038212 */ /* 0x001fc800078e3cff */
[----:B------:R-:W-:-:S04]  /*2a720*/  @!P0 LOP3.LUT R2, R3, R2, RZ, 0x3c, !PT ;  /* 0x0000000203028212 */ /* 0x000fc800078e3cff */
[----:B------:R-:W-:-:S05]  /*2a730*/  @!P0 LOP3.LUT R3, R3, R2, RZ, 0x3c, !PT ;  /* 0x0000000203038212 */ /* 0x000fca00078e3cff */
[----:B------:R-:W3:Y:S04]  /*2a740*/  @!P0 LDG.E.U8 R19, desc[UR10][R2.64] ;  /* 0x0000000a02138981 */ /* 0x000ee8000c1e1100 */
[----:B--2---:R0:W-:Y:S04]  /*2a750*/  STL [R1+0x3c], R13 ;  /* 0x00003c0d01007387 */ /* 0x0041e80000100800 */
[----:B0-----:R-:W2:Y:S04]  /*2a760*/  LDL R13, [R1+0x900] ;  /* 0x00090000010d7983 */ /* 0x001ea80000100800 */
[----:B---3--:R0:W-:Y:S04]  /*2a770*/  STL [R1+0x38], R19 ;  /* 0x0000381301007387 */ /* 0x0081e80000100800 */
[----:B0-----:R-:W3:Y:S04]  /*2a780*/  LDL.LU R19, [R1+0x1dfc] ;  /* 0x001dfc0001137983 */ /* 0x001ee80000300800 */
[----:B------:R-:W2:Y:S04]  /*2a790*/  LDL R2, [R1+0x93c] ;  /* 0x00093c0001027983 */ /* 0x000ea80000100800 */
[----:B------:R-:W2:Y:S01]  /*2a7a0*/  LDL R3, [R1+0x940] ;  /* 0x0009400001037983 */ /* 0x000ea20000100800 */
[----:B------:R-:W-:-:S02]  /*2a7b0*/  PRMT R21, RZ, 0x7610, R21 ;  /* 0x00007610ff157816 */ /* 0x000fc40000000015 */
[----:B--2---:R-:W-:-:S04]  /*2a7c0*/  @!P0 LOP3.LUT R3, R3, R2, RZ, 0x3c, !PT ;  /* 0x0000000203038212 */ /* 0x004fc800078e3cff */
[----:B------:R-:W-:-:S04]  /*2a7d0*/  @!P0 LOP3.LUT R2, R3, R2, RZ, 0x3c, !PT ;  /* 0x0000000203028212 */ /* 0x000fc800078e3cff */
[----:B------:R-:W-:-:S05]  /*2a7e0*/  @!P0 LOP3.LUT R3, R3, R2, RZ, 0x3c, !PT ;  /* 0x0000000203038212 */ /* 0x000fca00078e3cff */
[----:B------:R-:W2:Y:S04]  /*2a7f0*/  @!P0 LDG.E.U8 R21, desc[UR10][R2.64] ;  /* 0x0000000a02158981 */ /* 0x000ea8000c1e1100 */
[----:B--2---:R0:W-:Y:S04]  /*2a800*/  STL [R1+0x34], R21 ;  /* 0x0000341501007387 */ /* 0x0041e80000100800 */
[----:B0-----:R-:W2:Y:S04]  /*2a810*/  LDL.LU R21, [R1+0x1df8] ;  /* 0x001df80001157983 */ /* 0x001ea80000300800 */
        /* <DEDUP_REMOVED lines=21> */
[----:B------:R-:W-:Y:S02]  /*2a970*/  PRMT R29, RZ, 0x7610, R29 ;  /* 0x00007610ff1d7816 */ /* 0x000fe4000000001d */
[----:B--2---:R-:W-:-:S04]  /*2a980*/  @!P0 LOP3.LUT R3, R3, R2, RZ, 0x3c, !PT ;  /* 0x0000000203038212 */ /* 0x004fc800078e3cff */
[----:B------:R-:W-:-:S04]  /*2a990*/  @!P0 LOP3.LUT R2, R3, R2, RZ, 0x3c, !PT ;  /* 0x0000000203028212 */ /* 0x000fc800078e3cff */
[----:B------:R-:W-:-:S05]  /*2a9a0*/  @!P0 LOP3.LUT R3, R3, R2, RZ, 0x3c, !PT ;  /* 0x0000000203038212 */ /* 0x000fca00078e3cff */
[----:B------:R0:W2:Y:S02]  /*2a9b0*/  @!P0 LDG.E.U8 R27, desc[UR10][R2.64] ;  /* 0x0000000a021b8981 */ /* 0x0000a4000c1e1100 */
[----:B0-----:R-:W-:Y:S02]  /*2a9c0*/  @!P0 IMAD.MOV.U32 R2, RZ, RZ, R13 ;  /* 0x000000ffff028224 */ /* 0x001fe400078e000d */
[----:B----4-:R-:W-:-:S05]  /*2a9d0*/  @!P0 IMAD.MOV.U32 R3, RZ, RZ, R14 ;  /* 0x000000ffff038224 */ /* 0x010fca00078e000e */
[----:B------:R-:W4:Y:S04]  /*2a9e0*/  @!P0 LDG.E.U8 R29, desc[UR10][R2.64] ;  /* 0x0000000a021d8981 */ /* 0x000f28000c1e1100 */
[----:B--2---:R0:W-:Y:S04]  /*2a9f0*/  STL [R1+0x28], R27 ;  /* 0x0000281b01007387 */ /* 0x0041e80000100800 */
[----:B0-----:R-:W2:Y:S04]  /*2aa00*/  LDL.LU R27, [R1+0x1dec] ;  /* 0x001dec00011b7983 */ /* 0x001ea80000300800 */
[----:B------:R-:W2:Y:S04]  /*2aa10*/  LDL R14, [R1+0x8bc] ;  /* 0x0008bc00010e7983 */ /* 0x000ea80000100800 */
[----:B------:R-:W2:Y:S04]  /*2aa20*/  LDL R13, [R1+0x8c0] ;  /* 0x0008c000010d7983 */ /* 0x000ea80000100800 */
[----:B----4-:R0:W-:Y:S04]  /*2aa30*/  STL [R1+0x24], R29 ;  /* 0x0000241d01007387 */ /* 0x0101e80000100800 */
[----:B0-----:R-:W4:Y:S04]  /*2aa40*/  LDL.LU R29, [R1+0x1de8] ;  /* 0x001de800011d7983 */ /* 0x001f280000300800 */
[----:B------:R-:W2:Y:S04]  /*2aa50*/  LDL R2, [R1+0x8e4] ;  /* 0x0008e40001027983 */ /* 0x000ea80000100800 */
[----:B------:R-:W2:Y:S01]  /*2aa60*/  LDL R3, [R1+0x8e8] ;  /* 0x0008e80001037983 */ /* 0x000ea20000100800 */
[----:B------:R-:W-:-:S02]  /*2aa70*/  PRMT R12, RZ, 0x7610, R12 ;  /* 0x00007610ff0c7816 */ /* 0x000fc4000000000c */
[----:B--2---:R-:W-:-:S04]  /*2aa80*/  @!P0 LOP3.LUT R3, R3, R2, RZ, 0x3c, !PT ;  /* 0x0000000203038212 */ /* 0x004fc800078e3cff */
        /* <DEDUP_REMOVED lines=8> */
[----:B------:R-:W-:Y:S01]  /*2ab10*/  @!P0 LOP3.LUT R3, R3, R2, RZ, 0x3c, !PT ;  /* 0x0000000203038212 */ /* 0x000fe200078e3cff */
[----:B--2---:R0:W-:Y:S04]  /*2ab20*/  STL [R1+0x20], R12 ;  /* 0x0000200c01007387 */ /* 0x0041e80000100800 */
[----:B------:R1:W2:Y:S01]  /*2ab30*/  @!P0 LDG.E.U8 R28, desc[UR10][R2.64] ;  /* 0x0000000a021c8981 */ /* 0x0002a2000c1e1100 */
[----:B------:R-:W-:Y:S02]  /*2ab40*/  PRMT R22, RZ, 0x7610, R22 ;  /* 0x00007610ff167816 */ /* 0x000fe40000000016 */
[----:B------:R-:W-:Y:S01]  /*2ab50*/  PRMT R20, RZ, 0x7610, R20 ;  /* 0x00007610ff147816 */ /* 0x000fe20000000014 */
[----:B0-----:R-:W2:Y:S04]  /*2ab60*/  LDL R12, [R1+0x8a8] ;  /* 0x0008a800010c7983 */ /* 0x001ea80000100800 */
[----:B------:R-:W1:Y:S04]  /*2ab70*/  LDL R2, [R1+0x8c4] ;  /* 0x0008c40001027983 */ /* 0x000e680000100800 */
[----:B------:R-:W1:Y:S02]  /*2ab80*/  LDL R3, [R1+0x8c8] ;  /* 0x0008c80001037983 */ /* 0x000e640000100800 */
[----:B-1----:R-:W-:-:S04]  /*2ab90*/  @!P0 LOP3.LUT R3, R3, R2, RZ, 0x3c, !PT ;  /* 0x0000000203038212 */ /* 0x002fc800078e3cff */
[----:B------:R-:W-:-:S04]  /*2aba0*/  @!P0 LOP3.LUT R2, R3, R2, RZ, 0x3c, !PT ;  /* 0x0000000203028212 */ /* 0x000fc800078e3cff */
[----:B------:R-:W-:-:S05]  /*2abb0*/  @!P0 LOP3.LUT R3, R3, R2, RZ, 0x3c, !PT ;  /* 0x0000000203038212 */ /* 0x000fca00078e3cff */
[----:B------:R0:W3:Y:S04]  /*2abc0*/  @!P0 LDG.E.U8 R22, desc[UR10][R2.64] ;  /* 0x0000000a02168981 */ /* 0x0000e8000c1e1100 */
[----:B--2---:R1:W-:Y:S01]  /*2abd0*/  STL [R1+0x1d94], R28 ;  /* 0x001d941c01007387 */ /* 0x0043e20000100800 */
[----:B0-----:R-:W-:Y:S02]  /*2abe0*/  @!P0 IMAD.MOV.U32 R2, RZ, RZ, R13 ;  /* 0x000000ffff028224 */ /* 0x001fe400078e000d */
[----:B------:R-:W-:Y:S01]  /*2abf0*/  @!P0 IMAD.MOV.U32 R3, RZ, RZ, R14 ;  /* 0x000000ffff038224 */ /* 0x000fe200078e000e */
[----:B-1----:R-:W2:Y:S04]  /*2ac00*/  LDL R28, [R1+0x8a0] ;  /* 0x0008a000011c7983 */ /* 0x002ea80000100800 */
[----:B------:R0:W2:Y:S04]  /*2ac10*/  @!P0 LDG.E.U8 R20, desc[UR10][R2.64] ;  /* 0x0000000a02148981 */ /* 0x0000a8000c1e1100 */
[----:B---3--:R1:W-:Y:S04]  /*2ac20*/  STL [R1+0x1d98], R22 ;  /* 0x001d981601007387 */ /* 0x0083e80000100800 */
[----:B------:R-:W3:Y:S01]  /*2ac30*/  LDL R3, [R1+0x8a4] ;  /* 0x0008a40001037983 */ /* 0x000ee20000100800 */
[----:B------:R-:W-:Y:S01]  /*2ac40*/  PRMT R10, RZ, 0x7610, R10 ;  /* 0x00007610ff0a7816 */ /* 0x000fe2000000000a */
[----:B0-----:R-:W-:Y:S01]  /*2ac50*/  @!P0 IMAD.MOV.U32 R2, RZ, RZ, R12 ;  /* 0x000000ffff028224 */ /* 0x001fe200078e000c */
[----:B------:R-:W-:Y:S01]  /*2ac60*/  PRMT R9, RZ, 0x7610, R9 ;  /* 0x00007610ff097816 */ /* 0x000fe20000000009 */
[----:B------:R-:W2:Y:S04]  /*2ac70*/  LDL R14, [R1+0x890] ;  /* 0x00089000010e7983 */ /* 0x000ea80000100800 */
[----:B------:R-:W2:Y:S04]  /*2ac80*/  LDL R13, [R1+0x1004] ;  /* 0x00100400010d7983 */ /* 0x000ea80000100800 */
[----:B-1----:R-:W4:Y:S04]  /*2ac90*/  LDL R22, [R1+0x89c] ;  /* 0x00089c0001167983 */ /* 0x002f280000100800 */
[----:B---3--:R2:W3:Y:S02]  /*2aca0*/  @!P0 LDG.E.U8 R10, desc[UR10][R2.64] ;  /* 0x0000000a020a8981 */ /* 0x0084e4000c1e1100 */
[----:B--2---:R-:W-:-:S02]  /*2acb0*/  @!P0 IMAD.MOV.U32 R2, RZ, RZ, R28 ;  /* 0x000000ffff028224 */ /* 0x004fc400078e001c */
[----:B----4-:R-:W-:-:S05]  /*2acc0*/  @!P0 IMAD.MOV.U32 R3, RZ, RZ, R22 ;  /* 0x000000ffff038224 */ /* 0x010fca00078e0016 */
[----:B------:R0:W2:Y:S04]  /*2acd0*/  @!P0 LDG.E.U8 R9, desc[UR10][R2.64] ;  /* 0x0000000a02098981 */ /* 0x0000a8000c1e1100 */
[----:B------:R-:W-:Y:S04]  /*2ace0*/  STL [R1+0x1d9c], R20 ;  /* 0x001d9c1401007387 */ /* 0x000fe80000100800 */
[----:B------:R-:W4:Y:S01]  /*2acf0*/  LDL R12, [R1+0x1024] ;  /* 0x00102400010c7983 */ /* 0x000f220000100800 */
[----:B------:R-:W-:Y:S01]  /*2ad00*/  PRMT R8, RZ, 0x7610, R8 ;  /* 0x00007610ff087816 */ /* 0x000fe20000000008 */
[----:B0-----:R-:W-:-:S02]  /*2ad10*/  @!P0 IMAD.MOV.U32 R2, RZ, RZ, R13 ;  /* 0x000000ffff028224 */ /* 0x001fc400078e000d */
[----:B------:R-:W-:-:S05]  /*2ad20*/  @!P0 IMAD.MOV.U32 R3, RZ, RZ, R14 ;  /* 0x000000ffff038224 */ /* 0x000fca00078e000e */
[----:B------:R0:W4:Y:S04]  /*2ad30*/  @!P0 LDG.E.U8 R8, desc[UR10][R2.64] ;  /* 0x0000000a02088981 */ /* 0x000128000c1e1100 */
[----:B---3--:R1:W-:Y:S04]  /*2ad40*/  STL [R1+0x1da0], R10 ;  /* 0x001da00a01007387 */ /* 0x0083e80000100800 */
[----:B------:R-:W3:Y:S04]  /*2ad50*/  LDL R28, [R1+0xff8] ;  /* 0x000ff800011c7983 */ /* 0x000ee80000100800 */
[----:B------:R-:W3:Y:S04]  /*2ad60*/  LDL R22, [R1+0x102c] ;  /* 0x00102c0001167983 */ /* 0x000ee80000100800 */
[----:B-1----:R-:W3:Y:S04]  /*2ad70*/  LDL R10, [R1+0xff0] ;  /* 0x000ff000010a7983 */ /* 0x002ee80000100800 */
[----:B--2---:R1:W-:Y:S04]  /*2ad80*/  STL [R1+0x1da4], R9 ;  /* 0x001da40901007387 */ /* 0x0043e80000100800 */
[----:B------:R-:W2:Y:S01]  /*2ad90*/  LDL R3, [R1+0x88c] ;  /* 0x00088c0001037983 */ /* 0x000ea20000100800 */
[----:B------:R-:W-:-:S02]  /*2ada0*/  PRMT R7, RZ, 0x7610, R7 ;  /* 0x00007610ff077816 */ /* 0x000fc40000000007 */
[----:B------:R-:W-:Y:S01]  /*2adb0*/  PRMT R6, RZ, 0x7610, R6 ;  /* 0x00007610ff067816 */ /* 0x000fe20000000006 */
[----:B------:R-:W2:Y:S04]  /*2adc0*/  LDL R14, [R1+0x1010] ;  /* 0x00101000010e7983 */ /* 0x000ea80000100800 */
[----:B------:R-:W2:Y:S04]  /*2add0*/  LDL R13, [R1+0x1044] ;  /* 0x00104400010d7983 */ /* 0x000ea80000100800 */
[----:B-1----:R-:W0:Y:S02]  /*2ade0*/  LDL R9, [R1+0x100c] ;  /* 0x00100c0001097983 */ /* 0x002e240000100800 */
[----:B0-----:R-:W-:-:S05]  /*2adf0*/  @!P0 IMAD.MOV.U32 R2, RZ, RZ, R9 ;  /* 0x000000ffff028224 */ /* 0x001fca00078e0009 */
[----:B--2---:R4:W2:Y:S01]  /*2ae00*/  @!P0 LDG.E.U8 R7, desc[UR10][R2.64] ;  /* 0x0000000a02078981 */ /* 0x0048a2000c1e1100 */
[----:B------:R-:W-:Y:S01]  /*2ae10*/  PRMT R5, RZ, 0x7610, R5 ;  /* 0x00007610ff057816 */ /* 0x000fe20000000005 */
[----:B----4-:R-:W-:Y:S02]  /*2ae20*/  @!P0 IMAD.MOV.U32 R2, RZ, RZ, R12 ;  /* 0x000000ffff028224 */ /* 0x010fe400078e000c */
[----:B---3--:R-:W-:Y:S01]  /*2ae30*/  @!P0 IMAD.MOV.U32 R3, RZ, RZ, R10 ;  /* 0x000000ffff038224 */ /* 0x008fe200078e000a */
[----:B------:R-:W-:Y:S04]  /*2ae40*/  STL [R1+0x1da8], R8 ;  /* 0x001da80801007387 */ /* 0x000fe80000100800 */
[----:B------:R0:W3:Y:S02]  /*2ae50*/  @!P0 LDG.E.U8 R6, desc[UR10][R2.64] ;  /* 0x0000000a02068981 */ /* 0x0000e4000c1e1100 */
[----:B0-----:R-:W-:-:S02]  /*2ae60*/  @!P0 IMAD.MOV.U32 R2, RZ, RZ, R22 ;  /* 0x000000ffff028224 */ /* 0x001fc400078e0016 */
[----:B------:R-:W-:-:S05]  /*2ae70*/  @!P0 IMAD.MOV.U32 R3, RZ, RZ, R28 ;  /* 0x000000ffff038224 */ /* 0x000fca00078e001c */
[----:B------:R0:W4:Y:S04]  /*2ae80*/  @!P0 LDG.E.U8 R5, desc[UR10][R2.64] ;  /* 0x0000000a02058981 */ /* 0x000128000c1e1100 */
[----:B--2---:R-:W-:Y:S04]  /*2ae90*/  STL [R1+0x1dac], R7 ;  /* 0x001dac0701007387 */ /* 0x004fe80000100800 */
[----:B------:R-:W2:Y:S04]  /*2aea0*/  LDL R12, [R1+0x1018] ;  /* 0x00101800010c7983 */ /* 0x000ea80000100800 */
[----:B------:R-:W5:Y:S01]  /*2aeb0*/  LDL R10, [R1+0x104c] ;  /* 0x00104c00010a7983 */ /* 0x000f620000100800 */
[----:B------:R-:W-:Y:S01]  /*2aec0*/  PRMT R4, RZ, 0x7610, R4 ;  /* 0x00007610ff047816 */ /* 0x000fe20000000004 */
[----:B0-----:R-:W-:-:S02]  /*2aed0*/  @!P0 IMAD.MOV.U32 R2, RZ, RZ, R13 ;  /* 0x000000ffff028224 */ /* 0x001fc400078e000d */
[----:B------:R-:W-:-:S05]  /*2aee0*/  @!P0 IMAD.MOV.U32 R3, RZ, RZ, R14 ;  /* 0x000000ffff038224 */ /* 0x000fca00078e000e */
[----:B------:R0:W5:Y:S04]  /*2aef0*/  @!P0 LDG.E.U8 R4, desc[UR10][R2.64] ;  /* 0x0000000a02048981 */ /* 0x000168000c1e1100 */
[----:B---3--:R-:W-:Y:S04]  /*2af00*/  STL [R1+0x1d90], R6 ;  /* 0x001d900601007387 */ /* 0x008fe80000100800 */
[----:B------:R-:W3:Y:S01]  /*2af10*/  LDL R9, [R1+0x105c] ;  /* 0x00105c0001097983 */ /* 0x000ee20000100800 */
[----:B0-----:R-:W-:-:S03]  /*2af20*/  PRMT R3, RZ, 0x7610, R3 ;  /* 0x00007610ff037816 */ /* 0x001fc60000000003 */
[----:B----4-:R0:W-:Y:S04]  /*2af30*/  STL [R1+0x1db0], R5 ;  /* 0x001db00501007387 */ /* 0x0101e80000100800 */
[----:B------:R-:W4:Y:S04]  /*2af40*/  LDL R28, [R1+0x954] ;  /* 0x00095400011c7983 */ /* 0x000f280000100800 */
[----:B------:R-:W4:Y:S04]  /*2af50*/  LDL R22, [R1+0x958] ;  /* 0x0009580001167983 */ /* 0x000f280000100800 */
[----:B0-----:R-:W4:Y:S01]  /*2af60*/  LDL R5, [R1+0x1030] ;  /* 0x0010300001057983 */ /* 0x001f220000100800 */
[----:B--2---:R-:W-:-:S02]  /*2af70*/  @!P0 IMAD.MOV.U32 R13, RZ, RZ, R12 ;  /* 0x000000ffff0d8224 */ /* 0x004fc400078e000c */
[----:B-----5:R-:W-:-:S05]  /*2af80*/  @!P0 IMAD.MOV.U32 R12, RZ, RZ, R10 ;  /* 0x000000ffff0c8224 */ /* 0x020fca00078e000a */
[----:B------:R3:W2:Y:S01]  /*2af90*/  @!P0 LDG.E.U8 R3, desc[UR10][R12.64] ;  /* 0x0000000a0c038981 */ /* 0x0006a2000c1e1100 */
[----:B------:R-:W-:-:S03]  /*2afa0*/  PRMT R2, RZ, 0x7610, R2 ;  /* 0x00007610ff027816 */ /* 0x000fc60000000002 */
[----:B------:R0:W-:Y:S04]  /*2afb0*/  STL [R1+0x1db4], R4 ;  /* 0x001db40401007387 */ /* 0x0001e80000100800 */
[----:B------:R-:W5:Y:S04]  /*2afc0*/  LDL R14, [R1+0x94c] ;  /* 0x00094c00010e7983 */ /* 0x000f680000100800 */
[----:B------:R-:W5:Y:S01]  /*2afd0*/  LDL R10, [R1+0x950] ;  /* 0x00095000010a7983 */ /* 0x000f620000100800 */
[----:B---3--:R-:W-:-:S03]  /*2afe0*/  @!P0 IMAD.MOV.U32 R12, RZ, RZ, R9 ;  /* 0x000000ffff0c8224 */ /* 0x008fc600078e0009 */
[----:B0-----:R-:W3:Y:S01]  /*2aff0*/  LDL R4, [R1+0x1058] ;  /* 0x0010580001047983 */ /* 0x001ee20000100800 */
[----:B----4-:R-:W-:-:S05]  /*2b000*/  @!P0 IMAD.MOV.U32 R13, RZ, RZ, R5 ;  /* 0x000000ffff0d8224 */ /* 0x010fca00078e0005 */
[----:B------:R3:W4:Y:S04]  /*2b010*/  @!P0 LDG.E.U8 R2, desc[UR10][R12.64] ;  /* 0x0000000a0c028981 */ /* 0x000728000c1e1100 */
[----:B--2---:R0:W-:Y:S04]  /*2b020*/  STL [R1+0x1db8], R3 ;  /* 0x001db80301007387 */ /* 0x0041e80000100800 */
[----:B------:R-:W2:Y:S04]  /*2b030*/  LDL R13, [R1+0x1038] ;  /* 0x00103800010d7983 */ /* 0x000ea80000100800 */
[----:B------:R-:W4:Y:S04]  /*2b040*/  LDL R9, [R1+0x934] ;  /* 0x0009340001097983 */ /* 0x000f280000100800 */
[----:B------:R-:W4:Y:S01]  /*2b050*/  LDL R5, [R1+0x938] ;  /* 0x0009380001057983 */ /* 0x000f220000100800 */
[----:B------:R-:W-:Y:S01]  /*2b060*/  PRMT R0, RZ, 0x7610, R0 ;  /* 0x00007610ff007816 */ /* 0x000fe20000000000 */
[----:B---3--:R-:W-:Y:S01]  /*2b070*/  @!P0 IMAD.MOV.U32 R12, RZ, RZ, R4 ;  /* 0x000000ffff0c8224 */ /* 0x008fe200078e0004 */
[----:B------:R-:W-:-:S02]  /*2b080*/  PRMT R20, RZ, 0x7610, R20 ;  /* 0x00007610ff147816 */ /* 0x000fc40000000014 */
[----:B------:R-:W-:Y:S02]  /*2b090*/  PRMT R6, RZ, 0x7610, R6 ;  /* 0x00007610ff067816 */ /* 0x000fe40000000006 */
[----:B--2---:R1:W2:Y:S02]  /*2b0a0*/  @!P0 LDG.E.U8 R0, desc[UR10][R12.64] ;  /* 0x0000000a0c008981 */ /* 0x0042a4000c1e1100 */
[----:B-1----:R-:W-:Y:S02]  /*2b0b0*/  @!P0 IMAD.MOV.U32 R12, RZ, RZ, R22 ;  /* 0x000000ffff0c8224 */ /* 0x002fe400078e0016 */
[----:B------:R-:W-:-:S05]  /*2b0c0*/  @!P0 IMAD.MOV.U32 R13, RZ, RZ, R28 ;  /* 0x000000ffff0d8224 */ /* 0x000fca00078e001c */
[----:B------:R5:W3:Y:S02]  /*2b0d0*/  @!P0 LDG.E.U8 R20, desc[UR10][R12.64] ;  /* 0x0000000a0c148981 */ /* 0x000ae4000c1e1100 */
[----:B-----5:R-:W-:Y:S02]  /*2b0e0*/  @!P0 IMAD.MOV.U32 R12, RZ, RZ, R10 ;  /* 0x000000ffff0c8224 */ /* 0x020fe400078e000a */
[----:B------:R-:W-:-:S05]  /*2b0f0*/  @!P0 IMAD.MOV.U32 R13, RZ, RZ, R14 ;  /* 0x000000ffff0d8224 */ /* 0x000fca00078e000e */
[----:B------:R4:W5:Y:S01]  /*2b100*/  @!P0 LDG.E.U8 R6, desc[UR10][R12.64] ;  /* 0x0000000a0c068981 */ /* 0x000962000c1e1100 */
[----:B0-----:R-:W-:Y:S01]  /*2b110*/  PRMT R3, RZ, 0x7610, R3 ;  /* 0x00007610ff037816 */ /* 0x001fe20000000003 */
[----:B----4-:R-:W-:Y:S02]  /*2b120*/  @!P0 IMAD.MOV.U32 R12, RZ, RZ, R5 ;  /* 0x000000ffff0c8224 */ /* 0x010fe400078e0005 */
[----:B------:R-:W-:Y:S01]  /*2b130*/  @!P0 IMAD.MOV.U32 R13, RZ, RZ, R9 ;  /* 0x000000ffff0d8224 */ /* 0x000fe200078e0009 */
[----:B------:R-:W-:Y:S04]  /*2b140*/  STL [R1+0x1dbc], R2 ;  /* 0x001dbc0201007387 */ /* 0x000fe80000100800 */
[----:B------:R-:W4:Y:S04]  /*2b150*/  @!P0 LDG.E.U8 R3, desc[UR10][R12.64] ;  /* 0x0000000a0c038981 */ /* 0x000f28000c1e1100 */
[----:B--2---:R-:W-:Y:S04]  /*2b160*/  STL [R1+0x1dc0], R0 ;  /* 0x001dc00001007387 */ /* 0x004fe80000100800 */
[----:B------:R-:W2:Y:S04]  /*2b170*/  LDL R28, [R1+0x92c] ;  /* 0x00092c00011c7983 */ /* 0x000ea80000100800 */
[----:B------:R-:W2:Y:S04]  /*2b180*/  LDL R4, [R1+0x930] ;  /* 0x0009300001047983 */ /* 0x000ea80000100800 */
[----:B------:R-:W2:Y:S04]  /*2b190*/  LDL R22, [R1+0x914] ;  /* 0x0009140001167983 */ /* 0x000ea80000100800 */
[----:B---3--:R0:W-:Y:S04]  /*2b1a0*/  STL [R1+0x1c], R20 ;  /* 0x00001c1401007387 */ /* 0x0081e80000100800 */
[----:B------:R-:W3:Y:S04]  /*2b1b0*/  LDL R14, [R1+0x90c] ;  /* 0x00090c00010e7983 */ /* 0x000ee80000100800 */
[----:B0-----:R-:W3:Y:S04]  /*2b1c0*/  LDL R20, [R1+0x918] ;  /* 0x0009180001147983 */ /* 0x001ee80000100800 */
[----:B-----5:R0:W-:Y:S04]  /*2b1d0*/  STL [R1+0x18], R6 ;  /* 0x0000180601007387 */ /* 0x0201e80000100800 */
[----:B------:R-:W5:Y:S04]  /*2b1e0*/  LDL R10, [R1+0x8f4] ;  /* 0x0008f400010a7983 */ /* 0x000f680000100800 */
[----:B------:R-:W5:Y:S04]  /*2b1f0*/  LDL R9, [R1+0x8f8] ;  /* 0x0008f80001097983 */ /* 0x000f680000100800 */
[----:B------:R-:W5:Y:S04]  /*2b200*/  LDL R5, [R1+0x8ec] ;  /* 0x0008ec0001057983 */ /* 0x000f680000100800 */
[----:B0-----:R-:W5:Y:S01]  /*2b210*/  LDL R6, [R1+0x910] ;  /* 0x0009100001067983 */ /* 0x001f620000100800 */
[----:B------:R-:W-:-:S03]  /*2b220*/  PRMT R0, RZ, 0x7610, R0 ;  /* 0x00007610ff007816 */ /* 0x000fc60000000000 */
[----:B----4-:R0:W-:Y:S04]  /*2b230*/  STL [R1+0x14], R3 ;  /* 0x0000140301007387 */ /* 0x0101e80000100800 */
[----:B0-----:R-:W4:Y:S01]  /*2b240*/  LDL R3, [R1+0x8f0] ;  /* 0x0008f00001037983 */ /* 0x001f220000100800 */
[----:B--2---:R-:W-:Y:S02]  /*2b250*/  @!P0 IMAD.MOV.U32 R13, RZ, RZ, R28 ;  /* 0x000000ffff0d8224 */ /* 0x004fe400078e001c */
[----:B------:R-:W-:Y:S01]  /*2b260*/  @!P0 IMAD.MOV.U32 R12, RZ, RZ, R4 ;  /* 0x000000ffff0c8224 */ /* 0x000fe200078e0004 */
[----:B------:R-:W-:Y:S02]  /*2b270*/  PRMT R15, RZ, 0x7610, R15 ;  /* 0x00007610ff0f7816 */ /* 0x000fe4000000000f */
[----:B------:R-:W-:-:S02]  /*2b280*/  PRMT R2, RZ, 0x7610, R2 ;  /* 0x00007610ff027816 */ /* 0x000fc40000000002 */
[----:B------:R-:W-:Y:S02]  /*2b290*/  PRMT R8, RZ, 0x7610, R8 ;  /* 0x00007610ff087816 */ /* 0x000fe40000000008 */
[----:B------:R-:W-:Y:S01]  /*2b2a0*/  PRMT R7, RZ, 0x7610, R7 ;  /* 0x00007610ff077816 */ /* 0x000fe20000000007 */
[----:B------:R0:W2:Y:S04]  /*2b2b0*/  @!P0 LDG.E.U8 R0, desc[UR10][R12.64] ;  /* 0x0000000a0c008981 */ /* 0x0000a8000c1e1100 */
[----:B------:R-:W2:Y:S01]  /*2b2c0*/  LDL R4, [R1+0x8d4] ;  /* 0x0008d40001047983 */ /* 0x000ea20000100800 */
[----:B0-----:R-:W-:Y:S02]  /*2b2d0*/  @!P0 IMAD.MOV.U32 R13, RZ, RZ, R22 ;  /* 0x000000ffff0d8224 */ /* 0x001fe400078e0016 */
[----:B---3--:R-:W-:-:S05]  /*2b2e0*/  @!P0 IMAD.MOV.U32 R12, RZ, RZ, R20 ;  /* 0x000000ffff0c8224 */ /* 0x008fca00078e0014 */
[----:B------:R0:W3:Y:S02]  /*2b2f0*/  @!P0 LDG.E.U8 R15, desc[UR10][R12.64] ;  /* 0x0000000a0c0f8981 */ /* 0x0000e4000c1e1100 */
[----:B0-----:R-:W-:Y:S02]  /*2b300*/  @!P0 IMAD.MOV.U32 R13, RZ, RZ, R14 ;  /* 0x000000ffff0d8224 */ /* 0x001fe400078e000e */
[----:B-----5:R-:W-:-:S05]  /*2b310*/  @!P0 IMAD.MOV.U32 R12, RZ, RZ, R6 ;  /* 0x000000ffff0c8224 */ /* 0x020fca00078e0006 */
[----:B------:R0:W5:Y:S02]  /*2b320*/  @!P0 LDG.E.U8 R2, desc[UR10][R12.64] ;  /* 0x0000000a0c028981 */ /* 0x000164000c1e1100 */
[----:B0-----:R-:W-:Y:S02]  /*2b330*/  @!P0 IMAD.MOV.U32 R12, RZ, RZ, R9 ;  /* 0x000000ffff0c8224 */ /* 0x001fe400078e0009 */
[----:B------:R-:W-:-:S05]  /*2b340*/  @!P0 IMAD.MOV.U32 R13, RZ, RZ, R10 ;  /* 0x000000ffff0d8224 */ /* 0x000fca00078e000a */
[----:B------:R4:W3:Y:S02]  /*2b350*/  @!P0 LDG.E.U8 R8, desc[UR10][R12.64] ;  /* 0x0000000a0c088981 */ /* 0x0008e4000c1e1100 */
[----:B----4-:R-:W-:Y:S02]  /*2b360*/  @!P0 IMAD.MOV.U32 R12, RZ, RZ, R3 ;  /* 0x000000ffff0c8224 */ /* 0x010fe400078e0003 */
[----:B------:R-:W-:-:S05]  /*2b370*/  @!P0 IMAD.MOV.U32 R13, RZ, RZ, R5 ;  /* 0x000000ffff0d8224 */ /* 0x000fca00078e0005 */
[----:B------:R0:W4:Y:S04]  /*2b380*/  @!P0 LDG.E.U8 R7, desc[UR10][R12.64] ;  /* 0x0000000a0c078981 */ /* 0x000128000c1e1100 */
[----:B--2---:R1:W-:Y:S04]  /*2b390*/  STL [R1+0x10], R0 ;  /* 0x0000100001007387 */ /* 0x0043e80000100800 */
[----:B------:R-:W2:Y:S04]  /*2b3a0*/  LDL R6, [R1+0x8cc] ;  /* 0x0008cc0001067983 */ /* 0x000ea80000100800 */
[----:B-1----:R-:W2:Y:S01]  /*2b3b0*/  LDL R0, [R1+0x8d8] ;  /* 0x0008d80001007983 */ /* 0x002ea20000100800 */
[----:B------:R-:W-:Y:S01]  /*2b3c0*/  PRMT R26, RZ, 0x7610, R26 ;  /* 0x00007610ff1a7816 */ /* 0x000fe2000000001a */
[----:B0-----:R-:W-:-:S02]  /*2b3d0*/  @!P0 IMAD.MOV.U32 R13, RZ, RZ, R4 ;  /* 0x000000ffff0d8224 */ /* 0x001fc400078e0004 */
[----:B-----5:R0:W-:Y:S04]  /*2b3e0*/  STL [R1+0x8], R2 ;  /* 0x0000080201007387 */ /* 0x0201e80000100800 */
[----:B------:R-:W5:Y:S04]  /*2b3f0*/  LDL R5, [R1+0x8b4] ;  /* 0x0008b40001057983 */ /* 0x000f680000100800 */
[----:B------:R-:W5:Y:S04]  /*2b400*/  LDL R3, [R1+0x8b8] ;  /* 0x0008b80001037983 */ /* 0x000f680000100800 */
[----:B0-----:R-:W5:Y:S04]  /*2b410*/  LDL R2, [R1+0x8d0] ;  /* 0x0008d00001027983 */ /* 0x001f680000100800 */
[----:B---3--:R0:W-:Y:S04]  /*2b420*/  STL [R1+0x4], R8 ;  /* 0x0000040801007387 */ /* 0x0081e80000100800 */
[----:B0-----:R-:W3:Y:S04]  /*2b430*/  LDL R8, [R1+0x8ac] ;  /* 0x0008ac0001087983 */ /* 0x001ee80000100800 */
[----:B----4-:R0:W-:Y:S04]  /*2b440*/  STL [R1], R7 ;  /* 0x0000000701007387 */ /* 0x0101e80000100800 */
[----:B------:R-:W4:Y:S04]  /*2b450*/  LDL R4, [R1+0x898] ;  /* 0x0008980001047983 */ /* 0x000f280000100800 */
[----:B0-----:R-:W3:Y:S01]  /*2b460*/  LDL R7, [R1+0x8b0] ;  /* 0x0008b00001077983 */ /* 0x001ee20000100800 */
[----:B--2---:R-:W-:-:S03]  /*2b470*/  @!P0 IMAD.MOV.U32 R12, RZ, RZ, R0 ;  /* 0x000000ffff0c8224 */ /* 0x004fc600078e0000 */
[----:B------:R-:W2:Y:S04]  /*2b480*/  LDL R0, [R1+0xff4] ;  /* 0x000ff40001007983 */ /* 0x000ea80000100800 */
[----:B------:R0:W2:Y:S01]  /*2b490*/  @!P0 LDG.E.U8 R26, desc[UR10][R12.64] ;  /* 0x0000000a0c1a8981 */ /* 0x0000a2000c1e1100 */
[----:B------:R-:W-:Y:S02]  /*2b4a0*/  PRMT R24, RZ, 0x7610, R24 ;  /* 0x00007610ff187816 */ /* 0x000fe40000000018 */
[----:B------:R-:W-:Y:S01]  /*2b4b0*/  PRMT R18, RZ, 0x7610, R18 ;  /* 0x00007610ff127816 */ /* 0x000fe20000000012 */
[----:B0-----:R-:W-:Y:S01]  /*2b4c0*/  @!P0 IMAD.MOV.U32 R13, RZ, RZ, R6 ;  /* 0x000000ffff0d8224 */ /* 0x001fe200078e0006 */
[----:B------:R-:W-:Y:S02]  /*2b4d0*/  PRMT R16, RZ, 0x7610, R16 ;  /* 0x00007610ff107816 */ /* 0x000fe40000000010 */
[----:B------:R-:W-:Y:S01]  /*2b4e0*/  PRMT R11, RZ, 0x7610, R11 ;  /* 0x00007610ff0b7816 */ /* 0x000fe2000000000b */
[----:B-----5:R-:W-:-:S05]  /*2b4f0*/  @!P0 IMAD.MOV.U32 R12, RZ, RZ, R2 ;  /* 0x000000ffff0c8224 */ /* 0x020fca00078e0002 */
[----:B------:R0:W5:Y:S02]  /*2b500*/  @!P0 LDG.E.U8 R24, desc[UR10][R12.64] ;  /* 0x0000000a0c188981 */ /* 0x000164000c1e1100 */
[----:B0-----:R-:W-:Y:S02]  /*2b510*/  @!P0 IMAD.MOV.U32 R12, RZ, RZ, R3 ;  /* 0x000000ffff0c8224 */ /* 0x001fe400078e0003 */
[----:B------:R-:W-:-:S05]  /*2b520*/  @!P0 IMAD.MOV.U32 R13, RZ, RZ, R5 ;  /* 0x000000ffff0d8224 */ /* 0x000fca00078e0005 */
[----:B------:R3:W5:Y:S02]  /*2b530*/  @!P0 LDG.E.U8 R18, desc[UR10][R12.64] ;  /* 0x0000000a0c128981 */ /* 0x000764000c1e1100 */
[----:B---3--:R-:W-:Y:S02]  /*2b540*/  @!P0 IMAD.MOV.U32 R13, RZ, RZ, R8 ;  /* 0x000000ffff0d8224 */ /* 0x008fe400078e0008 */
[----:B------:R-:W-:-:S05]  /*2b550*/  @!P0 IMAD.MOV.U32 R12, RZ, RZ, R7 ;  /* 0x000000ffff0c8224 */ /* 0x000fca00078e0007 */
[----:B------:R4:W3:Y:S02]  /*2b560*/  @!P0 LDG.E.U8 R16, desc[UR10][R12.64] ;  /* 0x0000000a0c108981 */ /* 0x0008e4000c1e1100 */
[----:B----4-:R-:W-:Y:S02]  /*2b570*/  @!P0 IMAD.MOV.U32 R13, RZ, RZ, R4 ;  /* 0x000000ffff0d8224 */ /* 0x010fe400078e0004 */
[----:B--2---:R-:W-:Y:S01]  /*2b580*/  @!P0 IMAD.MOV.U32 R12, RZ, RZ, R0 ;  /* 0x000000ffff0c8224 */ /* 0x004fe200078e0000 */
[----:B------:R-:W-:Y:S04]  /*2b590*/  STL [R1+0x1d34], R26 ;  /* 0x001d341a01007387 */ /* 0x000fe80000100800 */
[----:B------:R-:W2:Y:S04]  /*2b5a0*/  LDL R6, [R1+0x894] ;  /* 0x0008940001067983 */ /* 0x000ea80000100800 */
[----:B------:R-:W4:Y:S04]  /*2b5b0*/  LDL R2, [R1+0xffc] ;  /* 0x000ffc0001027983 */ /* 0x000f280000100800 */
[----:B------:R0:W4:Y:S02]  /*2b5c0*/  @!P0 LDG.E.U8 R11, desc[UR10][R12.64] ;  /* 0x0000000a0c0b8981 */ /* 0x000124000c1e1100 */
[----:B0-----:R-:W-:-:S02]  /*2b5d0*/  PRMT R12, RZ, 0x7610, R12 ;  /* 0x00007610ff0c7816 */ /* 0x001fc4000000000c */
[----:B-----5:R-:W-:Y:S04]  /*2b5e0*/  STL [R1+0x1d38], R24 ;  /* 0x001d381801007387 */ /* 0x020fe80000100800 */
[----:B------:R2:W-:Y:S04]  /*2b5f0*/  STL [R1+0xc], R15 ;  /* 0x00000c0f01007387 */ /* 0x0005e80000100800 */
[----:B------:R-:W5:Y:S04]  /*2b600*/  LDL R5, [R1+0x888] ;  /* 0x0008880001057983 */ /* 0x000f680000100800 */
[----:B------:R-:W5:Y:S04]  /*2b610*/  LDL R3, [R1+0x1014] ;  /* 0x0010140001037983 */ /* 0x000f680000100800 */
[----:B------:R-:W-:Y:S04]  /*2b620*/  STL [R1+0x1d3c], R18 ;  /* 0x001d3c1201007387 */ /* 0x000fe80000100800 */
[----:B---3--:R-:W-:Y:S04]  /*2b630*/  STL [R1+0x1d40], R16 ;  /* 0x001d401001007387 */ /* 0x008fe80000100800 */
[----:B------:R-:W3:Y:S04]  /*2b640*/  LDL R4, [R1+0x884] ;  /* 0x0008840001047983 */ /* 0x000ee80000100800 */
[----:B------:R-:W3:Y:S01]  /*2b650*/  LDL R0, [R1+0x101c] ;  /* 0x00101c0001007983 */ /* 0x000ee20000100800 */
[----:B--2---:R-:W-:-:S02]  /*2b660*/  @!P0 IMAD.MOV.U32 R15, RZ, RZ, R6 ;  /* 0x000000ffff0f8224 */ /* 0x004fc400078e0006 */
[----:B----4-:R-:W-:Y:S01]  /*2b670*/  @!P0 IMAD.MOV.U32 R14, RZ, RZ, R2 ;  /* 0x000000ffff0e8224 */ /* 0x010fe200078e0002 */
[----:B------:R-:W-:Y:S04]  /*2b680*/  STL [R1+0x1d44], R11 ;  /* 0x001d440b01007387 */ /* 0x000fe80000100800 */
[----:B------:R-:W2:Y:S04]  /*2b690*/  LDL R10, [R1+0x1000] ;  /* 0x00100000010a7983 */ /* 0x000ea80000100800 */
[----:B------:R-:W4:Y:S04]  /*2b6a0*/  LDL R2, [R1+0x1034] ;  /* 0x0010340001027983 */ /* 0x000f280000100800 */
[----:B------:R5:W4:Y:S01]  /*2b6b0*/  @!P0 LDG.E.U8 R12, desc[UR10][R14.64] ;  /* 0x0000000a0e0c8981 */ /* 0x000b22000c1e1100 */
[----:B------:R-:W-:-:S02]  /*2b6c0*/  PRMT R13, RZ, 0x7610, R13 ;  /* 0x00007610ff0d7816 */ /* 0x000fc4000000000d */
[----:B------:R-:W-:Y:S02]  /*2b6d0*/  PRMT R17, RZ, 0x7610, R17 ;  /* 0x00007610ff117816 */ /* 0x000fe40000000011 */
[----:B------:R-:W-:Y:S01]  /*2b6e0*/  PRMT R19, RZ, 0x7610, R19 ;  /* 0x00007610ff137816 */ /* 0x000fe20000000013 */
[----:B-----5:R-:W-:Y:S02]  /*2b6f0*/  @!P0 IMAD.MOV.U32 R15, RZ, RZ, R5 ;  /* 0x000000ffff0f8224 */ /* 0x020fe400078e0005 */
[----:B------:R-:W-:-:S05]  /*2b700*/  @!P0 IMAD.MOV.U32 R14, RZ, RZ, R3 ;  /* 0x000000ffff0e8224 */ /* 0x000fca00078e0003 */
[----:B------:R3:W5:Y:S02]  /*2b710*/  @!P0 LDG.E.U8 R13, desc[UR10][R14.64] ;  /* 0x0000000a0e0d8981 */ /* 0x000764000c1e1100 */
[----:B---3--:R-:W-:Y:S02]  /*2b720*/  @!P0 IMAD.MOV.U32 R15, RZ, RZ, R4 ;  /* 0x000000ffff0f8224 */ /* 0x008fe400078e0004 */
[----:B------:R-:W-:-:S05]  /*2b730*/  @!P0 IMAD.MOV.U32 R14, RZ, RZ, R0 ;  /* 0x000000ffff0e8224 */ /* 0x000fca00078e0000 */
[----:B------:R2:W3:Y:S02]  /*2b740*/  @!P0 LDG.E.U8 R17, desc[UR10][R14.64] ;  /* 0x0000000a0e118981 */ /* 0x0004e4000c1e1100 */
[----:B--2---:R-:W-:Y:S02]  /*2b750*/  @!P0 IMAD.MOV.U32 R15, RZ, RZ, R10 ;  /* 0x000000ffff0f8224 */ /* 0x004fe400078e000a */
[----:B----4-:R-:W-:Y:S01]  /*2b760*/  @!P0 IMAD.MOV.U32 R14, RZ, RZ, R2 ;  /* 0x000000ffff0e8224 */ /* 0x010fe200078e0002 */
[----:B------:R-:W-:Y:S04]  /*2b770*/  STL [R1+0x1d48], R12 ;  /* 0x001d480c01007387 */ /* 0x000fe80000100800 */
[----:B------:R-:W2:Y:S04]  /*2b780*/  LDL R3, [R1+0x103c] ;  /* 0x00103c0001037983 */ /* 0x000ea80000100800 */
[----:B------:R-:W4:Y:S04]  /*2b790*/  LDL R9, [R1+0x1008] ;  /* 0x0010080001097983 */ /* 0x000f280000100800 */
[----:B------:R-:W4:Y:S04]  /*2b7a0*/  LDL R8, [R1+0x1020] ;  /* 0x0010200001087983 */ /* 0x000f280000100800 */
[----:B------:R2:W4:Y:S04]  /*2b7b0*/  @!P0 LDG.E.U8 R19, desc[UR10][R14.64] ;  /* 0x0000000a0e138981 */ /* 0x000528000c1e1100 */
[----:B------:R-:W4:Y:S04]  /*2b7c0*/  LDL R7, [R1+0x1064] ;  /* 0x0010640001077983 */ /* 0x000f280000100800 */
[----:B-----5:R-:W-:Y:S04]  /*2b7d0*/  STL [R1+0x1d4c], R13 ;  /* 0x001d4c0d01007387 */ /* 0x020fe80000100800 */
[----:B------:R-:W5:Y:S04]  /*2b7e0*/  LDL R6, [R1+0x1028] ;  /* 0x0010280001067983 */ /* 0x000f680000100800 */
[----:B------:R-:W5:Y:S04]  /*2b7f0*/  LDL R5, [R1+0x1060] ;  /* 0x0010600001057983 */ /* 0x000f680000100800 */
[----:B------:R-:W5:Y:S04]  /*2b800*/  LDL R4, [R1+0x1040] ;  /* 0x0010400001047983 */ /* 0x000f680000100800 */
[----:B------:R-:W5:Y:S04]  /*2b810*/  LDL R0, [R1+0x1054] ;  /* 0x0010540001007983 */ /* 0x000f680000100800 */
[----:B---3--:R-:W-:Y:S04]  /*2b820*/  STL [R1+0x1d50], R17 ;  /* 0x001d501101007387 */ /* 0x008fe80000100800 */
[----:B------:R-:W3:Y:S01]  /*2b830*/  LDL R2, [R1+0x1050] ;  /* 0x0010500001027983 */ /* 0x000ee20000100800 */
[----:B--2---:R-:W-:-:S03]  /*2b840*/  @!P0 IMAD.MOV.U32 R14, RZ, RZ, R3 ;  /* 0x000000ffff0e8224 */ /* 0x004fc600078e0003 */
[----:B----4-:R-:W-:Y:S04]  /*2b850*/  STL [R1+0x1d54], R19 ;  /* 0x001d541301007387 */ /* 0x010fe80000100800 */
[----:B------:R-:W2:Y:S01]  /*2b860*/  LDL R3, [R1+0x1048] ;  /* 0x0010480001037983 */ /* 0x000ea20000100800 */
[----:B------:R-:W-:Y:S01]  /*2b870*/  PRMT R21, RZ, 0x7610, R21 ;  /* 0x00007610ff157816 */ /* 0x000fe20000000015 */
[----:B------:R-:W-:Y:S01]  /*2b880*/  @!P0 IMAD.MOV.U32 R15, RZ, RZ, R9 ;  /* 0x000000ffff0f8224 */ /* 0x000fe200078e0009 */
[----:B------:R-:W-:-:S04]  /*2b890*/  PRMT R23, RZ, 0x7610, R23 ;  /* 0x00007610ff177816 */ /* 0x000fc80000000017 */
[----:B------:R0:W4:Y:S01]  /*2b8a0*/  @!P0 LDG.E.U8 R21, desc[UR10][R14.64] ;  /* 0x0000000a0e158981 */ /* 0x000122000c1e1100 */
[----:B------:R-:W-:Y:S01]  /*2b8b0*/  PRMT R25, RZ, 0x7610, R25 ;  /* 0x00007610ff197816 */ /* 0x000fe20000000019 */
[----:B0-----:R-:W-:Y:S02]  /*2b8c0*/  @!P0 IMAD.MOV.U32 R14, RZ, RZ, R7 ;  /* 0x000000ffff0e8224 */ /* 0x001fe400078e0007 */
[----:B------:R-:W-:-:S05]  /*2b8d0*/  @!P0 IMAD.MOV.U32 R15, RZ, RZ, R8 ;  /* 0x000000ffff0f8224 */ /* 0x000fca00078e0008 */
[----:B------:R5:W4:Y:S01]  /*2b8e0*/  @!P0 LDG.E.U8 R23, desc[UR10][R14.64] ;  /* 0x0000000a0e178981 */ /* 0x000b22000c1e1100 */
[----:B------:R-:W-:Y:S02]  /*2b8f0*/  PRMT R27, RZ, 0x7610, R27 ;  /* 0x00007610ff1b7816 */ /* 0x000fe4000000001b */
[----:B------:R-:W-:Y:S01]  /*2b900*/  PRMT R29, RZ, 0x7610, R29 ;  /* 0x00007610ff1d7816 */ /* 0x000fe2000000001d */
[----:B-----5:R-:W-:Y:S02]  /*2b910*/  @!P0 IMAD.MOV.U32 R15, RZ, RZ, R6 ;  /* 0x000000ffff0f8224 */ /* 0x020fe400078e0006 */
[----:B------:R-:W-:-:S05]  /*2b920*/  @!P0 IMAD.MOV.U32 R14, RZ, RZ, R5 ;  /* 0x000000ffff0e8224 */ /* 0x000fca00078e0005 */
[----:B------:R0:W5:Y:S02]  /*2b930*/  @!P0 LDG.E.U8 R25, desc[UR10][R14.64] ;  /* 0x0000000a0e198981 */ /* 0x000164000c1e1100 */
[----:B0-----:R-:W-:Y:S02]  /*2b940*/  @!P0 IMAD.MOV.U32 R14, RZ, RZ, R0 ;  /* 0x000000ffff0e8224 */ /* 0x001fe400078e0000 */
[----:B------:R-:W-:-:S05]  /*2b950*/  @!P0 IMAD.MOV.U32 R15, RZ, RZ, R4 ;  /* 0x000000ffff0f8224 */ /* 0x000fca00078e0004 */
[----:B------:R3:W5:Y:S02]  /*2b960*/  @!P0 LDG.E.U8 R27, desc[UR10][R14.64] ;  /* 0x0000000a0e1b8981 */ /* 0x000764000c1e1100 */
[----:B---3--:R-:W-:Y:S01]  /*2b970*/  @!P0 IMAD.MOV.U32 R14, RZ, RZ, R2 ;  /* 0x000000ffff0e8224 */ /* 0x008fe200078e0002 */
[----:B------:R-:W0:Y:S01]  /*2b980*/  S2R R22, SR_TID.X ;  /* 0x0000000000167919 */ /* 0x000e220000002100 */
[----:B--2---:R-:W-:-:S05]  /*2b990*/  @!P0 IMAD.MOV.U32 R15, RZ, RZ, R3 ;  /* 0x000000ffff0f8224 */ /* 0x004fca00078e0003 */
[----:B------:R-:W2:Y:S01]  /*2b9a0*/  @!P0 LDG.E.U8 R29, desc[UR10][R14.64] ;  /* 0x0000000a0e1d8981 */ /* 0x000ea2000c1e1100 */
[----:B0-----:R-:W-:Y:S02]  /*2b9b0*/  SHF.R.U32.HI R28, RZ, 0x2, R22 ;  /* 0x00000002ff1c7819 */ /* 0x001fe40000011616 */
[----:B------:R-:W-:Y:S02]  /*2b9c0*/  LOP3.LUT R22, R22, 0x3, RZ, 0xc0, !PT ;  /* 0x0000000316167812 */ /* 0x000fe400078ec0ff */
[----:B------:R-:W-:-:S03]  /*2b9d0*/  SGXT.U32 R28, R28, 0x3 ;  /* 0x000000031c1c781a */ /* 0x000fc60000000000 */
[----:B------:R-:W-:-:S05]  /*2b9e0*/  IMAD R0, R22, 0x88, RZ ;  /* 0x0000008816007824 */ /* 0x000fca00078e02ff */
[----:B------:R-:W-:-:S05]  /*2b9f0*/  LOP3.LUT R0, R0, R28, RZ, 0xfc, !PT ;  /* 0x0000001c00007212 */ /* 0x000fca00078efcff */
[----:B------:R-:W0:Y:S04]  /*2ba00*/  LDS.U8 R4, [R0+UR6] ;  /* 0x0000000600047984 */ /* 0x000e280008000000 */
[----:B------:R-:W1:Y:S04]  /*2ba10*/  LDS.U8 R3, [R0+UR6+0x20] ;  /* 0x0000200600037984 */ /* 0x000e680008000000 */
[----:B----4-:R-:W-:Y:S04]  /*2ba20*/  STL [R1+0x1d58], R21 ;  /* 0x001d581501007387 */ /* 0x010fe80000100800 */
[----:B------:R-:W-:Y:S04]  /*2ba30*/  STL [R1+0x1d5c], R23 ;  /* 0x001d5c1701007387 */ /* 0x000fe80000100800 */
[----:B------:R-:W3:Y:S04]  /*2ba40*/  LDS.U8 R2, [R0+UR6+0x40] ;  /* 0x0000400600027984 */ /* 0x000ee80008000000 */
[----:B-----5:R-:W-:Y:S04]  /*2ba50*/  STL [R1+0x1d60], R25 ;  /* 0x001d601901007387 */ /* 0x020fe80000100800 */
[----:B------:R-:W-:Y:S04]  /*2ba60*/  STL [R1+0x1d64], R27 ;  /* 0x001d641b01007387 */ /* 0x000fe80000100800 */
[----:B--2---:R-:W-:Y:S04]  /*2ba70*/  STL [R1+0x1d68], R29 ;  /* 0x001d681d01007387 */ /* 0x004fe80000100800 */
[----:B0-----:R-:W-:Y:S04]  /*2ba80*/  STL [R1+0x120], R4 ;  /* 0x0001200401007387 */ /* 0x001fe80000100800 */
[----:B------:R-:W0:Y:S04]  /*2ba90*/  LDS.U8 R4, [R0+UR6+0x60] ;  /* 0x0000600600047984 */ /* 0x000e280008000000 */
[----:B-1----:R-:W-:Y:S04]  /*2baa0*/  STL [R1+0x11c], R3 ;  /* 0x00011c0301007387 */ /* 0x002fe80000100800 */
[----:B------:R-:W1:Y:S04]  /*2bab0*/  LDS.U8 R3, [R0+UR6+0x200] ;  /* 0x0002000600037984 */ /* 0x000e680008000000 */
[----:B---3--:R2:W-:Y:S04]  /*2bac0*/  STL [R1+0x106c], R2 ;  /* 0x00106c0201007387 */ /* 0x0085e80000100800 */
[----:B0-----:R-:W-:Y:S04]  /*2bad0*/  STL [R1+0x1068], R4 ;  /* 0x0010680401007387 */ /* 0x001fe80000100800 */
[----:B-1----:R-:W-:Y:S04]  /*2bae0*/  STL [R1+0x130], R3 ;  /* 0x0001300301007387 */ /* 0x002fe80000100800 */
[----:B------:R-:W0:Y:S04]  /*2baf0*/  LDS.U8 R4, [R0+UR6+0x220] ;  /* 0x0002200600047984 */ /* 0x000e280008000000 */
[----:B------:R-:W1:Y:S01]  /*2bb00*/  LDS.U8 R3, [R0+UR6+0x240] ;  /* 0x0002400600037984 */ /* 0x000e620008000000 */
[----:B--2---:R-:W-:-:S03]  /*2bb10*/  IMAD R2, R22, 0x88, RZ ;  /* 0x0000008816027824 */ /* 0x004fc600078e02ff */
[----:B------:R-:W2:Y:S02]  /*2bb20*/  LDS.U8 R0, [R0+UR6+0x260] ;  /* 0x0002600600007984 */ /* 0x000ea40008000000 */
[----:B------:R-:W-:-:S04]  /*2bb30*/  LOP3.LUT R2, R2, R28, RZ, 0xfc, !PT ;  /* 0x0000001c02027212 */ /* 0x000fc800078efcff */
[----:B------:R-:W-:Y:S01]  /*2bb40*/  LOP3.LUT R2, R2, 0x8, RZ, 0x3c, !PT ;  /* 0x0000000802027812 */ /* 0x000fe200078e3cff */
[----:B0-----:R-:W-:Y:S04]  /*2bb50*/  STL [R1+0x128], R4 ;  /* 0x0001280401007387 */ /* 0x001fe80000100800 */
[----:B-1----:R-:W-:Y:S04]  /*2bb60*/  STL [R1+0x1074], R3 ;  /* 0x0010740301007387 */ /* 0x002fe80000100800 */
[----:B------:R-:W0:Y:S04]  /*2bb70*/  LDS.U8 R4, [R2+UR6] ;  /* 0x0000000602047984 */ /* 0x000e280008000000 */
[----:B------:R-:W1:Y:S04]  /*2bb80*/  LDS.U8 R3, [R2+UR6+0x20] ;  /* 0x0000200602037984 */ /* 0x000e680008000000 */
[----:B--2---:R-:W-:Y:S04]  /*2bb90*/  STL [R1+0x1070], R0 ;  /* 0x0010700001007387 */ /* 0x004fe80000100800 */
[----:B------:R-:W2:Y:S01]  /*2bba0*/  LDS.U8 R0, [R2+UR6+0x40] ;  /* 0x0000400602007984 */ /* 0x000ea20008000000 */
[----:B------:R-:W3:Y:S03]  /*2bbb0*/  S2R R22, SR_TID.X ;  /* 0x0000000000167919 */ /* 0x000ee60000002100 */
[----:B------:R-:W-:Y:S04]  /*2bbc0*/  LDS.U8 R5, [R2+UR6+0x240] ;  /* 0x0002400602057984 */ /* 0x000fe80008000000 */
[----:B0-----:R-:W-:Y:S04]  /*2bbd0*/  STL [R1+0x13c], R4 ;  /* 0x00013c0401007387 */ /* 0x001fe80000100800 */
[----:B-1----:R-:W-:Y:S04]  /*2bbe0*/  STL [R1+0x138], R3 ;  /* 0x0001380301007387 */ /* 0x002fe80000100800 */
[----:B------:R-:W0:Y:S04]  /*2bbf0*/  LDS.U8 R4, [R2+UR6+0x60] ;  /* 0x0000600602047984 */ /* 0x000e280008000000 */
[----:B------:R-:W1:Y:S04]  /*2bc00*/  LDS.U8 R3, [R2+UR6+0x200] ;  /* 0x0002000602037984 */ /* 0x000e680008000000 */
[----:B--2---:R2:W-:Y:S01]  /*2bc10*/  STL [R1+0x107c], R0 ;  /* 0x00107c0001007387 */ /* 0x0045e20000100800 */
[----:B---3--:R-:W-:-:S02]  /*2bc20*/  SHF.R.U32.HI R28, RZ, 0x2, R22 ;  /* 0x00000002ff1c7819 */ /* 0x008fc40000011616 */
[----:B------:R-:W-:Y:S02]  /*2bc30*/  LOP3.LUT R22, R22, 0x3, RZ, 0xc0, !PT ;  /* 0x0000000316167812 */ /* 0x000fe400078ec0ff */
[----:B------:R-:W-:Y:S01]  /*2bc40*/  SGXT.U32 R28, R28, 0x3 ;  /* 0x000000031c1c781a */ /* 0x000fe20000000000 */
[----:B0-----:R-:W-:Y:S04]  /*2bc50*/  STL [R1+0x1078], R4 ;  /* 0x0010780401007387 */ /* 0x001fe80000100800 */
[----:B-1----:R-:W-:Y:S04]  /*2bc60*/  STL [R1+0x14c], R3 ;  /* 0x00014c0301007387 */ /* 0x002fe80000100800 */
[----:B------:R-:W0:Y:S01]  /*2bc70*/  LDS.U8 R3, [R2+UR6+0x220] ;  /* 0x0002200602037984 */ /* 0x000e220008000000 */
[----:B--2---:R-:W-:-:S03]  /*2bc80*/  IMAD R0, R22, 0x88, RZ ;  /* 0x0000008816007824 */ /* 0x004fc600078e02ff */
[----:B------:R-:W1:Y:S02]  /*2bc90*/  LDS.U8 R4, [R2+UR6+0x260] ;  /* 0x0002600602047984 */ /* 0x000e640008000000 */
[----:B------:R-:W-:-:S04]  /*2bca0*/  LOP3.LUT R0, R0, R28, RZ, 0xfc, !PT ;  /* 0x0000001c00007212 */ /* 0x000fc800078efcff */
[----:B------:R-:W-:-:S05]  /*2bcb0*/  LOP3.LUT R0, R0, 0x10, RZ, 0x3c, !PT ;  /* 0x0000001000007812 */ /* 0x000fca00078e3cff */
[----:B------:R-:W-:Y:S04]  /*2bcc0*/  LDS.U8 R2, [R0+UR6+0x20] ;  /* 0x0000200600027984 */ /* 0x000fe80008000000 */
[----:B0-----:R-:W-:Y:S04]  /*2bcd0*/  STL [R1+0x148], R3 ;  /* 0x0001480301007387 */ /* 0x001fe80000100800 */
[----:B------:R-:W0:Y:S04]  /*2bce0*/  LDS.U8 R3, [R0+UR6] ;  /* 0x0000000600037984 */ /* 0x000e280008000000 */
[----:B------:R-:W-:Y:S04]  /*2bcf0*/  STL [R1+0x1084], R5 ;  /* 0x0010840501007387 */ /* 0x000fe80000100800 */
[----:B-1----:R-:W-:Y:S04]  /*2bd00*/  STL [R1+0x1080], R4 ;  /* 0x0010800401007387 */ /* 0x002fe80000100800 */
[----:B------:R-:W1:Y:S01]  /*2bd10*/  LDS.U8 R4, [R0+UR6+0x40] ;  /* 0x0000400600047984 */ /* 0x000e620008000000 */
[----:B------:R-:W-:-:S03]  /*2bd20*/  IMAD R14, R22, 0x88, RZ ;  /* 0x00000088160e7824 */ /* 0x000fc600078e02ff */
[----:B0-----:R-:W-:Y:S04]  /*2bd30*/  STL [R1+0x7cc], R3 ;  /* 0x0007cc0301007387 */ /* 0x001fe80000100800 */
[----:B------:R-:W0:Y:S04]  /*2bd40*/  LDS.U8 R3, [R0+UR6+0x60] ;  /* 0x0000600600037984 */ /* 0x000e280008000000 */
[----:B------:R-:W-:Y:S04]  /*2bd50*/  STL [R1+0x7c8], R2 ;  /* 0x0007c80201007387 */ /* 0x000fe80000100800 */
[----:B------:R-:W2:Y:S01]  /*2bd60*/  LDS.U8 R2, [R0+UR6+0x200] ;  /* 0x0002000600027984 */ /* 0x000ea20008000000 */
[----:B------:R-:W-:-:S03]  /*2bd70*/  LOP3.LUT R14, R14, R28, RZ, 0xfc, !PT ;  /* 0x0000001c0e0e7212 */ /* 0x000fc600078efcff */
[----:B-1----:R-:W-:Y:S04]  /*2bd80*/  STL [R1+0x108c], R4 ;  /* 0x00108c0401007387 */ /* 0x002fe80000100800 */
[----:B------:R-:W1:Y:S01]  /*2bd90*/  LDS.U8 R4, [R0+UR6+0x220] ;  /* 0x0002200600047984 */ /* 0x000e620008000000 */
[----:B------:R-:W-:-:S05]  /*2bda0*/  LOP3.LUT R14, R14, 0x18, RZ, 0x3c, !PT ;  /* 0x000000180e0e7812 */ /* 0x000fca00078e3cff */
[----:B------:R-:W-:Y:S04]  /*2bdb0*/  LDS.U8 R23, [R14+UR6+0x20] ;  /* 0x000020060e177984 */ /* 0x000fe80008000000 */
[----:B------:R-:W-:Y:S04]  /*2bdc0*/  LDS.U8 R15, [R14+UR6+0x40] ;  /* 0x000040060e0f7984 */ /* 0x000fe80008000000 */
[----:B------:R-:W-:Y:S04]  /*2bdd0*/  LDS.U8 R25, [R14+UR6+0x60] ;  /* 0x000060060e197984 */ /* 0x000fe80008000000 */
[----:B0-----:R-:W-:Y:S04]  /*2bde0*/  STL [R1+0x1088], R3 ;  /* 0x0010880301007387 */ /* 0x001fe80000100800 */
[----:B------:R-:W0:Y:S04]  /*2bdf0*/  LDS.U8 R3, [R0+UR6+0x240] ;  /* 0x0002400600037984 */ /* 0x000e280008000000 */
[----:B--2---:R-:W-:Y:S04]  /*2be00*/  STL [R1+0x7d4], R2 ;  /* 0x0007d40201007387 */ /* 0x004fe80000100800 */
[----:B------:R-:W2:Y:S04]  /*2be10*/  LDS.U8 R2, [R0+UR6+0x260] ;  /* 0x0002600600027984 */ /* 0x000ea80008000000 */
[----:B------:R-:W3:Y:S04]  /*2be20*/  LDS.U8 R0, [R14+UR6] ;  /* 0x000000060e007984 */ /* 0x000ee80008000000 */
[----:B-1----:R-:W-:Y:S04]  /*2be30*/  STL [R1+0x7d0], R4 ;  /* 0x0007d00401007387 */ /* 0x002fe80000100800 */
[----:B0-----:R-:W-:Y:S04]  /*2be40*/  STL [R1+0x1094], R3 ;  /* 0x0010940301007387 */ /* 0x001fe80000100800 */
[----:B------:R-:W4:Y:S04]  /*2be50*/  LDL.LU R21, [R1+0x7c4] ;  /* 0x0007c40001157983 */ /* 0x000f280000300800 */
[----:B--2---:R-:W-:Y:S04]  /*2be60*/  STL [R1+0x1090], R2 ;  /* 0x0010900201007387 */ /* 0x004fe80000100800 */
[----:B------:R-:W2:Y:S04]  /*2be70*/  LDL.LU R19, [R1+0x7c0] ;  /* 0x0007c00001137983 */ /* 0x000ea80000300800 */
[----:B---3--:R0:W-:Y:S04]  /*2be80*/  STL [R1+0x7dc], R0 ;  /* 0x0007dc0001007387 */ /* 0x0081e80000100800 */
[----:B------:R-:W3:Y:S04]  /*2be90*/  LDL.LU R17, [R1+0x7b4] ;  /* 0x0007b40001117983 */ /* 0x000ee80000300800 */
[----:B------:R-:W5:Y:S04]  /*2bea0*/  LDL.LU R13, [R1+0x7b0] ;  /* 0x0007b000010d7983 */ /* 0x000f680000300800 */
[----:B------:R-:W2:Y:S04]  /*2beb0*/  LDL.LU R12, [R1+0x7a4] ;  /* 0x0007a400010c7983 */ /* 0x000ea80000300800 */
[----:B------:R-:W2:Y:S04]  /*2bec0*/  LDL.LU R11, [R1+0x7a0] ;  /* 0x0007a000010b7983 */ /* 0x000ea80000300800 */
[----:B------:R-:W2:Y:S04]  /*2bed0*/  LDL.LU R16, [R1+0x794] ;  /* 0x0007940001107983 */ /* 0x000ea80000300800 */
[----:B------:R-:W2:Y:S04]  /*2bee0*/  LDL.LU R18, [R1+0x790] ;  /* 0x0007900001127983 */ /* 0x000ea80000300800 */
[----:B------:R-:W2:Y:S04]  /*2bef0*/  LDL.LU R24, [R1+0x784] ;  /* 0x0007840001187983 */ /* 0x000ea80000300800 */
[----:B------:R-:W2:Y:S04]  /*2bf00*/  LDL.LU R26, [R1+0x780] ;  /* 0x00078000011a7983 */ /* 0x000ea80000300800 */
[----:B0-----:R-:W2:Y:S04]  /*2bf10*/  LDL.LU R0, [R1+0x774] ;  /* 0x0007740001007983 */ /* 0x001ea80000300800 */
        /* <DEDUP_REMOVED lines=11> */
[----:B------:R-:W-:Y:S04]  /*2bfd0*/  STL [R1+0x7d8], R23 ;  /* 0x0007d81701007387 */ /* 0x000fe80000100800 */
[----:B------:R-:W-:Y:S04]  /*2bfe0*/  STL [R1+0x109c], R15 ;  /* 0x00109c0f01007387 */ /* 0x000fe80000100800 */
[----:B------:R-:W0:Y:S04]  /*2bff0*/  LDS.U8 R15, [R14+UR6+0x200] ;  /* 0x000200060e0f7984 */ /* 0x000e280008000000 */
[----:B------:R-:W-:Y:S04]  /*2c000*/  STL [R1+0x1098], R25 ;  /* 0x0010981901007387 */ /* 0x000fe80000100800 */
[----:B------:R-:W1:Y:S04]  /*2c010*/  LDS.U8 R23, [R14+UR6+0x220] ;  /* 0x000220060e177984 */ /* 0x000e680008000000 */
[----:B0-----:R-:W-:Y:S04]  /*2c020*/  STL [R1+0x7e4], R15 ;  /* 0x0007e40f01007387 */ /* 0x001fe80000100800 */
[----:B------:R-:W0:Y:S04]  /*2c030*/  LDS.U8 R15, [R14+UR6+0x240] ;  /* 0x000240060e0f7984 */ /* 0x000e280008000000 */
[----:B------:R-:W0:Y:S04]  /*2c040*/  LDS.U8 R14, [R14+UR6+0x260] ;  /* 0x000260060e0e7984 */ /* 0x000e280008000000 */
[----:B-1----:R-:W-:Y:S04]  /*2c050*/  STL [R1+0x7e0], R23 ;  /* 0x0007e01701007387 */ /* 0x002fe80000100800 */
[----:B0-----:R-:W-:Y:S04]  /*2c060*/  STL [R1+0x10a4], R15 ;  /* 0x0010a40f01007387 */ /* 0x001fe80000100800 */
[----:B------:R-:W-:Y:S04]  /*2c070*/  STL [R1+0x10a0], R14 ;  /* 0x0010a00e01007387 */ /* 0x000fe80000100800 */
[----:B------:R-:W2:Y:S01]  /*2c080*/  LDL.LU R29, [R1+0x700] ;  /* 0x00070000011d7983 */ /* 0x000ea20000300800 */
[----:B------:R-:W0:Y:S01]  /*2c090*/  S2R R6, SR_TID.X ;  /* 0x0000000000067919 */ /* 0x000e220000002100 */
[----:B------:R-:W-:Y:S06]  /*2c0a0*/  BAR.SYNC.DEFER_BLOCKING 0x0 ;  /* 0x0000000000007b1d */ /* 0x000fec0000010000 */
[----:B--2---:R1:W-:Y:S04]  /*2c0b0*/  STL [R1+0x1ddc], R29 ;  /* 0x001ddc1d01007387 */ /* 0x0043e80000100800 */
[----:B-1----:R-:W2:Y:S04]  /*2c0c0*/  LDL.LU R29, [R1+0x704] ;  /* 0x00070400011d7983 */ /* 0x002ea80000300800 */
[----:B--2---:R1:W-:Y:S04]  /*2c0d0*/  STL [R1+0x1de0], R29 ;  /* 0x001de01d01007387 */ /* 0x0043e80000100800 */
[----:B-1----:R-:W2:Y:S01]  /*2c0e0*/  LDL.LU R29, [R1+0x710] ;  /* 0x00071000011d7983 */ /* 0x002ea20000300800 */
[----:B0-----:R-:W-:-:S05]  /*2c0f0*/  LOP3.LUT R6, R6, 0x3f, RZ, 0xc0, !PT ;  /* 0x0000003f06067812 */ /* 0x001fca00078ec0ff */
[----:B----4-:R-:W-:Y:S04]  /*2c100*/  STS.U8 [R6+UR6], R21 ;  /* 0x0000001506007988 */ /* 0x010fe80008000006 */
[----:B------:R-:W-:Y:S04]  /*2c110*/  STS.U8 [R6+UR6+0x40], R19 ;  /* 0x0000401306007988 */ /* 0x000fe80008000006 */
[----:B---3--:R-:W-:Y:S04]  /*2c120*/  STS.U8 [R6+UR6+0x100], R17 ;  /* 0x0001001106007988 */ /* 0x008fe80008000006 */
[----:B-----5:R-:W-:Y:S04]  /*2c130*/  STS.U8 [R6+UR6+0x140], R13 ;  /* 0x0001400d06007988 */ /* 0x020fe80008000006 */
[----:B------:R-:W-:Y:S04]  /*2c140*/  STS.U8 [R6+UR6+0x200], R12 ;  /* 0x0002000c06007988 */ /* 0x000fe80008000006 */
[----:B------:R-:W-:Y:S04]  /*2c150*/  STS.U8 [R6+UR6+0x240], R11 ;  /* 0x0002400b06007988 */ /* 0x000fe80008000006 */
[----:B------:R-:W-:Y:S04]  /*2c160*/  STS.U8 [R6+UR6+0x300], R16 ;  /* 0x0003001006007988 */ /* 0x000fe80008000006 */
[----:B------:R-:W-:Y:S04]  /*2c170*/  STS.U8 [R6+UR6+0x340], R18 ;  /* 0x0003401206007988 */ /* 0x000fe80008000006 */
[----:B--2---:R0:W-:Y:S04]  /*2c180*/  STL [R1+0x1de4], R29 ;  /* 0x001de41d01007387 */ /* 0x0041e80000100800 */
[----:B0-----:R-:W2:Y:S04]  /*2c190*/  LDL.LU R29, [R1+0x714] ;  /* 0x00071400011d7983 */ /* 0x001ea80000300800 */
        /* <DEDUP_REMOVED lines=12> */
[----:B------:R0:W-:Y:S04]  /*2c260*/  STS.U8 [R6+UR6+0x400], R24 ;  /* 0x0004001806007988 */ /* 0x0001e80008000006 */
[----:B------:R-:W3:Y:S04]  /*2c270*/  LDL.LU R18, [R1+0x694] ;  /* 0x0006940001127983 */ /* 0x000ee80000300800 */
[----:B------:R1:W-:Y:S04]  /*2c280*/  STS.U8 [R6+UR6+0x440], R26 ;  /* 0x0004401a06007988 */ /* 0x0003e80008000006 */
[----:B------:R0:W-:Y:S04]  /*2c290*/  STS.U8 [R6+UR6+0x500], R0 ;  /* 0x0005000006007988 */ /* 0x0001e80008000006 */
[----:B------:R0:W-:Y:S04]  /*2c2a0*/  STS.U8 [R6+UR6+0x540], R2 ;  /* 0x0005400206007988 */ /* 0x0001e80008000006 */
[----:B------:R1:W-:Y:S04]  /*2c2b0*/  STS.U8 [R6+UR6+0x600], R3 ;  /* 0x0006000306007988 */ /* 0x0003e80008000006 */
[----:B------:R1:W-:Y:S04]  /*2c2c0*/  STS.U8 [R6+UR6+0x640], R4 ;  /* 0x0006400406007988 */ /* 0x0003e80008000006 */
[----:B0-----:R-:W3:Y:S04]  /*2c2d0*/  LDL.LU R24, [R1+0x690] ;  /* 0x0006900001187983 */ /* 0x001ee80000300800 */
[----:B-1----:R-:W3:Y:S04]  /*2c2e0*/  LDL.LU R26, [R1+0x684] ;  /* 0x00068400011a7983 */ /* 0x002ee80000300800 */
        /* <DEDUP_REMOVED lines=18> */
[----:B0-----:R-:W3:Y:S04]  /*2c410*/  LDL.LU R22, [R1+0x630] ;  /* 0x0006300001167983 */ /* 0x001ee80000300800 */
[----:B-1----:R-:W3:Y:S04]  /*2c420*/  LDL.LU R28, [R1+0x624] ;  /* 0x00062400011c7983 */ /* 0x002ee80000300800 */
[----:B--2---:R0:W-:Y:S04]  /*2c430*/  STS.U8 [R6+UR6+0xb00], R29 ;  /* 0x000b001d06007988 */ /* 0x0041e80008000006 */
[----:B0-----:R-:W2:Y:S04]  /*2c440*/  LDL.LU R29, [R1+0x1de4] ;  /* 0x001de400011d7983 */ /* 0x001ea80000300800 */
[----:B--2---:R0:W-:Y:S04]  /*2c450*/  STS.U8 [R6+UR6+0xb40], R29 ;  /* 0x000b401d06007988 */ /* 0x0041e80008000006 */
[----:B0-----:R-:W2:Y:S04]  /*2c460*/  LDL.LU R29, [R1+0x1de0] ;  /* 0x001de000011d7983 */ /* 0x001ea80000300800 */
[----:B--2---:R0:W-:Y:S04]  /*2c470*/  STS.U8 [R6+UR6+0xc00], R29 ;  /* 0x000c001d06007988 */ /* 0x0041e80008000006 */
[----:B0-----:R-:W2:Y:S04]  /*2c480*/  LDL.LU R29, [R1+0x1ddc] ;  /* 0x001ddc00011d7983 */ /* 0x001ea80000300800 */
[----:B--2---:R0:W-:Y:S04]  /*2c490*/  STS.U8 [R6+UR6+0xc40], R29 ;  /* 0x000c401d06007988 */ /* 0x0041e80008000006 */
[----:B0-----:R-:W2:Y:S04]  /*2c4a0*/  LDL.LU R29, [R1+0x604] ;  /* 0x00060400011d7983 */ /* 0x001ea80000300800 */
[----:B--2---:R0:W-:Y:S04]  /*2c4b0*/  STL [R1+0x1dd0], R29 ;  /* 0x001dd01d01007387 */ /* 0x0041e80000100800 */
[----:B0-----:R-:W2:Y:S04]  /*2c4c0*/  LDL.LU R29, [R1+0x610] ;  /* 0x00061000011d7983 */ /* 0x001ea80000300800 */
[----:B--2---:R0:W-:Y:S04]  /*2c4d0*/  STL [R1+0x1dd4], R29 ;  /* 0x001dd41d01007387 */ /* 0x0041e80000100800 */
[----:B0-----:R-:W2:Y:S04]  /*2c4e0*/  LDL.LU R29, [R1+0x614] ;  /* 0x00061400011d7983 */ /* 0x001ea80000300800 */
[----:B---3--:R-:W-:Y:S04]  /*2c4f0*/  STS.U8 [R6+UR6+0xd00], R14 ;  /* 0x000d000e06007988 */ /* 0x008fe80008000006 */
[----:B----4-:R-:W-:Y:S04]  /*2c500*/  STS.U8 [R6+UR6+0xd40], R15 ;  /* 0x000d400f06007988 */ /* 0x010fe80008000006 */
[----:B-----5:R-:W-:Y:S04]  /*2c510*/  STS.U8 [R6+UR6+0xe00], R27 ;  /* 0x000e001b06007988 */ /* 0x020fe80008000006 */
[----:B------:R-:W-:Y:S04]  /*2c520*/  STS.U8 [R6+UR6+0xe40], R25 ;  /* 0x000e401906007988 */ /* 0x000fe80008000006 */
        /* <DEDUP_REMOVED lines=58> */
[----:B--2---:R-:W-:Y:S04]  /*2c8d0*/  STS.U8 [R6+UR6+0x1c00], R29 ;  /* 0x001c001d06007988 */ /* 0x004fe80008000006 */
        /* <DEDUP_REMOVED lines=15> */
[----:B------:R0:W-:Y:S04]  /*2c9d0*/  STS.U8 [R6+UR6+0x2400], R0 ;  /* 0x0024000006007988 */ /* 0x0001e80008000006 */
[----:B0-----:R-:W2:Y:S04]  /*2c9e0*/  LDL.LU R0, [R1+0xdc] ;  /* 0x0000dc0001007983 */ /* 0x001ea80000300800 */
[----:B--2---:R0:W-:Y:S04]  /*2c9f0*/  STL [R1+0x1dc4], R0 ;  /* 0x001dc40001007387 */ /* 0x0041e80000100800 */
[----:B0-----:R-:W2:Y:S04]  /*2ca00*/  LDL.LU R0, [R1+0xe0] ;  /* 0x0000e00001007983 */ /* 0x001ea80000300800 */
[----:B--2---:R0:W-:Y:S04]  /*2ca10*/  STL [R1+0x1dc8], R0 ;  /* 0x001dc80001007387 */ /* 0x0041e80000100800 */
[----:B0-----:R-:W2:Y:S04]  /*2ca20*/  LDL.LU R0, [R1+0xec] ;  /* 0x0000ec0001007983 */ /* 0x001ea80000300800 */
        /* <DEDUP_REMOVED lines=40> */
[----:B--2---:R0:W-:Y:S04]  /*2ccb0*/  STS.U8 [R6+UR6+0x2a00], R0 ;  /* 0x002a000006007988 */ /* 0x0041e80008000006 */
[----:B0-----:R-:W2:Y:S04]  /*2ccc0*/  LDL.LU R0, [R1+0x1dcc] ;  /* 0x001dcc0001007983 */ /* 0x001ea80000300800 */
[----:B--2---:R0:W-:Y:S04]  /*2ccd0*/  STS.U8 [R6+UR6+0x2a40], R0 ;  /* 0x002a400006007988 */ /* 0x0041e80008000006 */
[----:B0-----:R-:W2:Y:S04]  /*2cce0*/  LDL.LU R0, [R1+0x1dc8] ;  /* 0x001dc80001007983 */ /* 0x001ea80000300800 */
[----:B--2---:R0:W-:Y:S04]  /*2ccf0*/  STS.U8 [R6+UR6+0x2b00], R0 ;  /* 0x002b000006007988 */ /* 0x0041e80008000006 */
[----:B0-----:R-:W2:Y:S04]  /*2cd00*/  LDL.LU R0, [R1+0x1dc4] ;  /* 0x001dc40001007983 */ /* 0x001ea80000300800 */
[----:B--2---:R0:W-:Y:S04]  /*2cd10*/  STS.U8 [R6+UR6+0x2b40], R0 ;  /* 0x002b400006007988 */ /* 0x0041e80008000006 */
[----:B---3--:R1:W-:Y:S04]  /*2cd20*/  STS.U8 [R6+UR6+0x2c00], R2 ;  /* 0x002c000206007988 */ /* 0x0083e80008000006 */
[----:B----4-:R2:W-:Y:S04]  /*2cd30*/  STS.U8 [R6+UR6+0x2c40], R3 ;  /* 0x002c400306007988 */ /* 0x0105e80008000006 */
[----:B-----5:R3:W-:Y:S04]  /*2cd40*/  STS.U8 [R6+UR6+0x2d00], R4 ;  /* 0x002d000406007988 */ /* 0x0207e80008000006 */
[----:B------:R4:W-:Y:S04]  /*2cd50*/  STS.U8 [R6+UR6+0x2d40], R5 ;  /* 0x002d400506007988 */ /* 0x0009e80008000006 */
[----:B------:R5:W-:Y:S04]  /*2cd60*/  STS.U8 [R6+UR6+0x2e00], R7 ;  /* 0x002e000706007988 */ /* 0x000be80008000006 */
[----:B0-----:R-:W5:Y:S04]  /*2cd70*/  LDL.LU R0, [R1+0x1dc0] ;  /* 0x001dc00001007983 */ /* 0x001f680000300800 */
[----:B-1----:R-:W5:Y:S04]  /*2cd80*/  LDL.LU R2, [R1+0x1dbc] ;  /* 0x001dbc0001027983 */ /* 0x002f680000300800 */
[----:B--2---:R-:W2:Y:S04]  /*2cd90*/  LDL.LU R3, [R1+0x1db8] ;  /* 0x001db80001037983 */ /* 0x004ea80000300800 */
[----:B---3--:R-:W3:Y:S04]  /*2cda0*/  LDL.LU R4, [R1+0x1db4] ;  /* 0x001db40001047983 */ /* 0x008ee80000300800 */
[----:B----4-:R-:W4:Y:S04]  /*2cdb0*/  LDL.LU R5, [R1+0x1db0] ;  /* 0x001db00001057983 */ /* 0x010f280000300800 */
[----:B-----5:R-:W5:Y:S04]  /*2cdc0*/  LDL.LU R7, [R1+0x1dac] ;  /* 0x001dac0001077983 */ /* 0x020f680000300800 */
[----:B------:R0:W-:Y:S04]  /*2cdd0*/  STS.U8 [R6+UR6+0x2e40], R8 ;  /* 0x002e400806007988 */ /* 0x0001e80008000006 */
[----:B------:R1:W-:Y:S04]  /*2cde0*/  STS.U8 [R6+UR6+0x2f00], R9 ;  /* 0x002f000906007988 */ /* 0x0003e80008000006 */
[----:B------:R0:W-:Y:S04]  /*2cdf0*/  STS.U8 [R6+UR6+0x2f40], R10 ;  /* 0x002f400a06007988 */ /* 0x0001e80008000006 */
[----:B------:R0:W-:Y:S04]  /*2ce00*/  STS.U8 [R6+UR6+0x3000], R20 ;  /* 0x0030001406007988 */ /* 0x0001e80008000006 */
[----:B------:R1:W-:Y:S04]  /*2ce10*/  STS.U8 [R6+UR6+0x3040], R22 ;  /* 0x0030401606007988 */ /* 0x0003e80008000006 */
[----:B------:R1:W-:Y:S04]  /*2ce20*/  STS.U8 [R6+UR6+0x3100], R28 ;  /* 0x0031001c06007988 */ /* 0x0003e80008000006 */
[----:B0-----:R-:W2:Y:S04]  /*2ce30*/  LDL.LU R8, [R1+0x1da8] ;  /* 0x001da80001087983 */ /* 0x001ea80000300800 */
[----:B-1----:R-:W2:Y:S04]  /*2ce40*/  LDL.LU R9, [R1+0x1da4] ;  /* 0x001da40001097983 */ /* 0x002ea80000300800 */
[----:B------:R-:W2:Y:S04]  /*2ce50*/  LDL.LU R10, [R1+0x1da0] ;  /* 0x001da000010a7983 */ /* 0x000ea80000300800 */
[----:B------:R-:W2:Y:S04]  /*2ce60*/  LDL.LU R20, [R1+0x1d9c] ;  /* 0x001d9c0001147983 */ /* 0x000ea80000300800 */
[----:B------:R-:W2:Y:S04]  /*2ce70*/  LDL.LU R22, [R1+0x1d98] ;  /* 0x001d980001167983 */ /* 0x000ea80000300800 */
[----:B------:R-:W2:Y:S04]  /*2ce80*/  LDL.LU R28, [R1+0x1d94] ;  /* 0x001d9400011c7983 */ /* 0x000ea80000300800 */
[----:B------:R0:W-:Y:S04]  /*2ce90*/  STS.U8 [R6+UR6+0x3140], R29 ;  /* 0x0031401d06007988 */ /* 0x0001e80008000006 */
[----:B------:R1:W-:Y:S04]  /*2cea0*/  STS.U8 [R6+UR6+0x3200], R14 ;  /* 0x0032000e06007988 */ /* 0x0003e80008000006 */
[----:B------:R-:W-:Y:S04]  /*2ceb0*/  STS.U8 [R6+UR6+0x3240], R15 ;  /* 0x0032400f06007988 */ /* 0x000fe80008000006 */
        /* <DEDUP_REMOVED lines=25> */
[----:B0-----:R-:W3:Y:S04]  /*2d050*/  LDL.LU R18, [R1+0x72c] ;  /* 0x00072c0001127983 */ /* 0x001ee80000300800 */
[----:B-1----:R-:W3:Y:S04]  /*2d060*/  LDL.LU R24, [R1+0x728] ;  /* 0x0007280001187983 */ /* 0x002ee80000300800 */
[----:B------:R-:W3:Y:S04]  /*2d070*/  LDL.LU R26, [R1+0x71c] ;  /* 0x00071c00011a7983 */ /* 0x000ee80000300800 */
[----:B--2---:R0:W-:Y:S04]  /*2d080*/  STS.U8 [R6+UR6+0x3940], R28 ;  /* 0x0039401c06007988 */ /* 0x0041e80008000006 */
[----:B------:R1:W-:Y:S04]  /*2d090*/  STS.U8 [R6+UR6+0x3a00], R22 ;  /* 0x003a001606007988 */ /* 0x0003e80008000006 */
[----:B------:R2:W-:Y:S04]  /*2d0a0*/  STS.U8 [R6+UR6+0x3a40], R20 ;  /* 0x003a401406007988 */ /* 0x0005e80008000006 */
[----:B------:R0:W-:Y:S04]  /*2d0b0*/  STS.U8 [R6+UR6+0x3b00], R10 ;  /* 0x003b000a06007988 */ /* 0x0001e80008000006 */
[----:B------:R1:W-:Y:S04]  /*2d0c0*/  STS.U8 [R6+UR6+0x3b40], R9 ;  /* 0x003b400906007988 */ /* 0x0003e80008000006 */
[----:B------:R2:W-:Y:S04]  /*2d0d0*/  STS.U8 [R6+UR6+0x3c00], R8 ;  /* 0x003c000806007988 */ /* 0x0005e80008000006 */
[----:B0-----:R-:W3:Y:S04]  /*2d0e0*/  LDL.LU R28, [R1+0x798] ;  /* 0x00079800011c7983 */ /* 0x001ee80000300800 */
[----:B-1----:R-:W3:Y:S04]  /*2d0f0*/  LDL.LU R22, [R1+0x79c] ;  /* 0x00079c0001167983 */ /* 0x002ee80000300800 */
[----:B--2---:R-:W2:Y:S04]  /*2d100*/  LDL.LU R20, [R1+0x7a8] ;  /* 0x0007a80001147983 */ /* 0x004ea80000300800 */
[----:B------:R-:W2:Y:S04]  /*2d110*/  LDL.LU R10, [R1+0x7ac] ;  /* 0x0007ac00010a7983 */ /* 0x000ea80000300800 */
[----:B------:R-:W2:Y:S04]  /*2d120*/  LDL.LU R9, [R1+0x7b8] ;  /* 0x0007b80001097983 */ /* 0x000ea80000300800 */
[----:B------:R-:W2:Y:S04]  /*2d130*/  LDL.LU R8, [R1+0x7bc] ;  /* 0x0007bc0001087983 */ /* 0x000ea80000300800 */
[----:B-----5:R0:W-:Y:S04]  /*2d140*/  STS.U8 [R6+UR6+0x3c40], R7 ;  /* 0x003c400706007988 */ /* 0x0201e80008000006 */
[----:B0-----:R-:W5:Y:S01]  /*2d150*/  LDL.LU R6, [R1+0x1d90] ;  /* 0x001d900001067983 */ /* 0x001f620000300800 */
[----:B------:R-:W0:Y:S02]  /*2d160*/  S2R R15, SR_TID.X ;  /* 0x00000000000f7919 */ /* 0x000e240000002100 */
[----:B0-----:R-:W-:-:S05]  /*2d170*/  LOP3.LUT R7, R15, 0x3f, RZ, 0xc0, !PT ;  /* 0x0000003f0f077812 */ /* 0x001fca00078ec0ff */
[----:B-----5:R-:W-:Y:S04]  /*2d180*/  STS.U8 [R7+UR6+0x3d00], R6 ;  /* 0x003d000607007988 */ /* 0x020fe80008000006 */
[----:B----4-:R-:W-:Y:S04]  /*2d190*/  STS.U8 [R7+UR6+0x3d40], R5 ;  /* 0x003d400507007988 */ /* 0x010fe80008000006 */
[----:B---3--:R-:W-:Y:S04]  /*2d1a0*/  STS.U8 [R7+UR6+0x3e00], R4 ;  /* 0x003e000407007988 */ /* 0x008fe80008000006 */
[----:B------:R-:W-:Y:S04]  /*2d1b0*/  STS.U8 [R7+UR6+0x3e40], R3 ;  /* 0x003e400307007988 */ /* 0x000fe80008000006 */
[----:B------:R-:W-:Y:S04]  /*2d1c0*/  STS.U8 [R7+UR6+0x3f00], R2 ;  /* 0x003f000207007988 */ /* 0x000fe80008000006 */
[----:B------:R0:W-:Y:S04]  /*2d1d0*/  STS.U8 [R7+UR6+0x3f40], R0 ;  /* 0x003f400007007988 */ /* 0x0001e80008000006 */
[----:B0-----:R-:W3:Y:S04]  /*2d1e0*/  LDL.LU R0, [R1+0x6fc] ;  /* 0x0006fc0001007983 */ /* 0x001ee80000300800 */
[----:B---3--:R0:W-:Y:S04]  /*2d1f0*/  STL [R1+0x1d84], R0 ;  /* 0x001d840001007387 */ /* 0x0081e80000100800 */
[----:B0-----:R-:W3:Y:S04]  /*2d200*/  LDL.LU R0, [R1+0x708] ;  /* 0x0007080001007983 */ /* 0x001ee80000300800 */
[----:B---3--:R0:W-:Y:S04]  /*2d210*/  STL [R1+0x1d88], R0 ;  /* 0x001d880001007387 */ /* 0x0081e80000100800 */
[----:B0-----:R-:W3:Y:S01]  /*2d220*/  LDL.LU R0, [R1+0x70c] ;  /* 0x00070c0001007983 */ /* 0x001ee20000300800 */
[----:B------:R-:W-:-:S05]  /*2d230*/  LOP3.LUT R15, R7, 0x10, RZ, 0x3c, !PT ;  /* 0x00000010070f7812 */ /* 0x000fca00078e3cff */
[----:B--2---:R-:W-:Y:S04]  /*2d240*/  STS.U8 [R15+UR6+0x80], R8 ;  /* 0x000080080f007988 */ /* 0x004fe80008000006 */
[----:B------:R-:W-:Y:S04]  /*2d250*/  STS.U8 [R15+UR6+0xc0], R9 ;  /* 0x0000c0090f007988 */ /* 0x000fe80008000006 */
[----:B------:R-:W-:Y:S04]  /*2d260*/  STS.U8 [R15+UR6+0x180], R10 ;  /* 0x0001800a0f007988 */ /* 0x000fe80008000006 */
[----:B------:R-:W-:Y:S04]  /*2d270*/  STS.U8 [R15+UR6+0x1c0], R20 ;  /* 0x0001c0140f007988 */ /* 0x000fe80008000006 */
[----:B------:R-:W-:Y:S04]  /*2d280*/  STS.U8 [R15+UR6+0x280], R22 ;  /* 0x000280160f007988 */ /* 0x000fe80008000006 */
[----:B------:R-:W-:Y:S04]  /*2d290*/  STS.U8 [R15+UR6+0x2c0], R28 ;  /* 0x0002c01c0f007988 */ /* 0x000fe80008000006 */
[----:B------:R-:W-:Y:S04]  /*2d2a0*/  STS.U8 [R15+UR6+0x380], R29 ;  /* 0x0003801d0f007988 */ /* 0x000fe80008000006 */
[----:B------:R-:W-:Y:S04]  /*2d2b0*/  STS.U8 [R15+UR6+0x3c0], R14 ;  /* 0x0003c00e0f007988 */ /* 0x000fe80008000006 */
[----:B---3--:R0:W-:Y:S04]  /*2d2c0*/  STL [R1+0x1d8c], R0 ;  /* 0x001d8c0001007387 */ /* 0x0081e80000100800 */
        /* <DEDUP_REMOVED lines=40> */
[----:B0-----:R-:W3:Y:S04]  /*2d550*/  LDL.LU R26, [R1+0x628] ;  /* 0x00062800011a7983 */ /* 0x001ee80000300800 */
        /* <DEDUP_REMOVED lines=135> */
[----:B------:R-:W3:Y:S04]  /*2ddd0*/  LDL.LU R14, [R1] ;  /* 0x00000000010e7983 */ /* 0x000ee80000300800 */
        /* <DEDUP_REMOVED lines=32> */
[----:B0-----:R-:W2:Y:S04]  /*2dfe0*/  LDL.LU R24, [R1+0x1d38] ;  /* 0x001d380001187983 */ /* 0x001ea80000300800 */
[----:B-1----:R-:W2:Y:S04]  /*2dff0*/  LDL.LU R26, [R1+0x1d34] ;  /* 0x001d3400011a7983 */ /* 0x002ea80000300800 */
[----:B------:R0:W-:Y:S04]  /*2e000*/  STS.U8 [R15+UR6+0x3280], R0 ;  /* 0x003280000f007988 */ /* 0x0001e80008000006 */
[----:B------:R-:W-:Y:S04]  /*2e010*/  STS.U8 [R15+UR6+0x32c0], R2 ;  /* 0x0032c0020f007988 */ /* 0x000fe80008000006 */
[----:B------:R-:W-:Y:S04]  /*2e020*/  STS.U8 [R15+UR6+0x3380], R3 ;  /* 0x003380030f007988 */ /* 0x000fe80008000006 */
[----:B------:R1:W-:Y:S04]  /*2e030*/  STS.U8 [R15+UR6+0x33c0], R4 ;  /* 0x0033c0040f007988 */ /* 0x0003e80008000006 */
[----:B------:R-:W-:Y:S04]  /*2e040*/  STS.U8 [R15+UR6+0x3480], R5 ;  /* 0x003480050f007988 */ /* 0x000fe80008000006 */
[----:B------:R-:W-:Y:S04]  /*2e050*/  STS.U8 [R15+UR6+0x34c0], R6 ;  /* 0x0034c0060f007988 */ /* 0x000fe80008000006 */
[----:B------:R-:W-:Y:S04]  /*2e060*/  STS.U8 [R15+UR6+0x3580], R7 ;  /* 0x003580070f007988 */ /* 0x000fe80008000006 */
[----:B------:R-:W-:Y:S04]  /*2e070*/  STS.U8 [R15+UR6+0x35c0], R8 ;  /* 0x0035c0080f007988 */ /* 0x000fe80008000006 */
[----:B------:R-:W-:Y:S04]  /*2e080*/  STS.U8 [R15+UR6+0x3680], R9 ;  /* 0x003680090f007988 */ /* 0x000fe80008000006 */
[----:B------:R1:W-:Y:S04]  /*2e090*/  STS.U8 [R15+UR6+0x36c0], R10 ;  /* 0x0036c00a0f007988 */ /* 0x0003e80008000006 */
[----:B0-----:R-:W3:Y:S04]  /*2e0a0*/  LDL.LU R0, [R1+0x130] ;  /* 0x0001300001007983 */ /* 0x001ee80000300800 */
[----:B------:R0:W-:Y:S04]  /*2e0b0*/  STS.U8 [R15+UR6+0x3780], R20 ;  /* 0x003780140f007988 */ /* 0x0001e80008000006 */
[----:B-1----:R-:W3:Y:S04]  /*2e0c0*/  LDL.LU R4, [R1+0x128] ;  /* 0x0001280001047983 */ /* 0x002ee80000300800 */
[----:B------:R1:W-:Y:S04]  /*2e0d0*/  STS.U8 [R15+UR6+0x37c0], R22 ;  /* 0x0037c0160f007988 */ /* 0x0003e80008000006 */
[----:B------:R0:W-:Y:S04]  /*2e0e0*/  STS.U8 [R15+UR6+0x3880], R28 ;  /* 0x0038801c0f007988 */ /* 0x0001e80008000006 */
[----:B------:R-:W-:Y:S04]  /*2e0f0*/  STS.U8 [R15+UR6+0x38c0], R14 ;  /* 0x0038c00e0f007988 */ /* 0x000fe80008000006 */
[----:B------:R-:W3:Y:S04]  /*2e100*/  LDL.LU R10, [R1+0x13c] ;  /* 0x00013c00010a7983 */ /* 0x000ee80000300800 */
[----:B0-----:R-:W3:Y:S04]  /*2e110*/  LDL.LU R20, [R1+0x138] ;  /* 0x0001380001147983 */ /* 0x001ee80000300800 */
[----:B-1----:R-:W3:Y:S04]  /*2e120*/  LDL.LU R22, [R1+0x14c] ;  /* 0x00014c0001167983 */ /* 0x002ee80000300800 */
[----:B------:R-:W3:Y:S04]  /*2e130*/  LDL.LU R28, [R1+0x148] ;  /* 0x00014800011c7983 */ /* 0x000ee80000300800 */
[----:B------:R-:W3:Y:S04]  /*2e140*/  LDL R5, [R1+0x430] ;  /* 0x0004300001057983 */ /* 0x000ee80000100800 */
[----:B--2---:R0:W-:Y:S04]  /*2e150*/  STS.U8 [R15+UR6+0x3980], R26 ;  /* 0x0039801a0f007988 */ /* 0x0041e80008000006 */
[----:B------:R-:W-:Y:S04]  /*2e160*/  STS.U8 [R15+UR6+0x39c0], R24 ;  /* 0x0039c0180f007988 */ /* 0x000fe80008000006 */
[----:B------:R1:W-:Y:S04]  /*2e170*/  STS.U8 [R15+UR6+0x3a80], R18 ;  /* 0x003a80120f007988 */ /* 0x0003e80008000006 */
[----:B0-----:R-:W2:Y:S04]  /*2e180*/  LDL.LU R26, [R1+0x11c] ;  /* 0x00011c00011a7983 */ /* 0x001ea80000300800 */
[----:B-1----:R-:W2:Y:S04]  /*2e190*/  LDL.LU R18, [R1+0x120] ;  /* 0x0001200001127983 */ /* 0x002ea80000300800 */
[----:B------:R-:W-:Y:S04]  /*2e1a0*/  STS.U8 [R15+UR6+0x3ac0], R16 ;  /* 0x003ac0100f007988 */ /* 0x000fe80008000006 */
[----:B------:R-:W-:Y:S04]  /*2e1b0*/  STS.U8 [R15+UR6+0x3b80], R11 ;  /* 0x003b800b0f007988 */ /* 0x000fe80008000006 */
[----:B------:R-:W-:Y:S04]  /*2e1c0*/  STS.U8 [R15+UR6+0x3bc0], R12 ;  /* 0x003bc00c0f007988 */ /* 0x000fe80008000006 */
[----:B------:R-:W-:Y:S04]  /*2e1d0*/  STS.U8 [R15+UR6+0x3c80], R13 ;  /* 0x003c800d0f007988 */ /* 0x000fe80008000006 */
[----:B------:R-:W-:Y:S04]  /*2e1e0*/  STS.U8 [R15+UR6+0x3cc0], R17 ;  /* 0x003cc0110f007988 */ /* 0x000fe80008000006 */
[----:B-----5:R-:W-:Y:S04]  /*2e1f0*/  STS.U8 [R15+UR6+0x3d80], R19 ;  /* 0x003d80130f007988 */ /* 0x020fe80008000006 */
[----:B----4-:R-:W-:Y:S04]  /*2e200*/  STS.U8 [R15+UR6+0x3dc0], R21 ;  /* 0x003dc0150f007988 */ /* 0x010fe80008000006 */
[----:B---3--:R-:W-:Y:S04]  /*2e210*/  STS.U8 [R15+UR6+0x3e80], R23 ;  /* 0x003e80170f007988 */ /* 0x008fe80008000006 */
[----:B------:R-:W-:Y:S04]  /*2e220*/  STS.U8 [R15+UR6+0x3ec0], R25 ;  /* 0x003ec0190f007988 */ /* 0x000fe80008000006 */
[----:B------:R-:W-:Y:S04]  /*2e230*/  STS.U8 [R15+UR6+0x3f80], R27 ;  /* 0x003f801b0f007988 */ /* 0x000fe80008000006 */
[----:B------:R-:W-:Y:S01]  /*2e240*/  STS.U8 [R15+UR6+0x3fc0], R29 ;  /* 0x003fc01d0f007988 */ /* 0x000fe20008000006 */
[----:B------:R-:W-:Y:S06]  /*2e250*/  BAR.SYNC.DEFER_BLOCKING 0x0 ;  /* 0x0000000000007b1d */ /* 0x000fec0000010000 */
[----:B------:R-:W-:Y:S04]  /*2e260*/  LDSM.16.M88.4 R12, [R5+UR7] ;  /* 0x00000007050c783b */ /* 0x000fe80008000200 */
[----:B--2---:R-:W-:Y:S04]  /*2e270*/  STL [R1+0x1d30], R18 ;  /* 0x001d301201007387 */ /* 0x004fe80000100800 */
[----:B------:R-:W0:Y:S04]  /*2e280*/  LDSM.16.M88.4 R16, [R5+UR7+0x400] ;  /* 0x000400070510783b */ /* 0x000e280008000200 */
[----:B0-----:R-:W-:Y:S01]  /*2e290*/  STL.64 [R1+0xb0], R16 ;  /* 0x0000b01001007387 */ /* 0x001fe20000100a00 */
[----:B------:R-:W-:-:S02]  /*2e2a0*/  IMAD.MOV.U32 R7, RZ, RZ, R16 ;  /* 0x000000ffff077224 */ /* 0x000fc400078e0010 */
[----:B------:R-:W-:Y:S02]  /*2e2b0*/  IMAD.MOV.U32 R6, RZ, RZ, R17 ;  /* 0x000000ffff067224 */ /* 0x000fe400078e0011 */
[----:B------:R-:W-:Y:S01]  /*2e2c0*/  IMAD.MOV.U32 R8, RZ, RZ, R18 ;  /* 0x000000ffff087224 */ /* 0x000fe200078e0012 */
[----:B------:R-:W-:Y:S01]  /*2e2d0*/  STL.64 [R1+0xb8], R18 ;  /* 0x0000b81201007387 */ /* 0x000fe20000100a00 */
[----:B------:R-:W-:-:S03]  /*2e2e0*/  IMAD.MOV.U32 R9, RZ, RZ, R19 ;  /* 0x000000ffff097224 */ /* 0x000fc600078e0013 */
[----:B------:R-:W0:Y:S04]  /*2e2f0*/  LDSM.16.M88.4 R16, [R5+UR7+0x800] ;  /* 0x000800070510783b */ /* 0x000e280008000200 */
[----:B------:R-:W-:Y:S04]  /*2e300*/  STL.64 [R1+0x1d28], R8 ;  /* 0x001d280801007387 */ /* 0x000fe80000100a00 */
[----:B0-----:R-:W-:Y:S01]  /*2e310*/  STL.64 [R1+0xc0], R16 ;  /* 0x0000c01001007387 */ /* 0x001fe20000100a00 */
[----:B------:R-:W-:-:S03]  /*2e320*/  IMAD.MOV.U32 R25, RZ, RZ, R18 ;  /* 0x000000ffff197224 */ /* 0x000fc600078e0012 */
[----:B------:R0:W-:Y:S04]  /*2e330*/  STL.64 [R1+0xc8], R18 ;  /* 0x0000c81201007387 */ /* 0x0001e80000100a00 */
[----:B0-----:R-:W2:Y:S01]  /*2e340*/  LDL.LU R18, [R1+0x1d30] ;  /* 0x001d300001127983 */ /* 0x001ea20000300800 */
[----:B------:R-:W-:Y:S02]  /*2e350*/  IMAD.MOV.U32 R24, RZ, RZ, R19 ;  /* 0x000000ffff187224 */ /* 0x000fe400078e0013 */
[----:B------:R-:W-:-:S03]  /*2e360*/  IMAD.MOV.U32 R3, RZ, RZ, R16 ;  /* 0x000000ffff037224 */ /* 0x000fc600078e0010 */
[----:B------:R0:W-:Y:S04]  /*2e370*/  STL.64 [R1+0x1d10], R24 ;  /* 0x001d101801007387 */ /* 0x0001e80000100a00 */
[----:B0-----:R-:W3:Y:S01]  /*2e380*/  LDL.LU.64 R24, [R1+0x1b0] ;  /* 0x0001b00001187983 */ /* 0x001ee20000300a00 */
[----:B------:R-:W-:Y:S02]  /*2e390*/  IMAD.MOV.U32 R2, RZ, RZ, R17 ;  /* 0x000000ffff027224 */ /* 0x000fe400078e0011 */
[----:B------:R-:W-:Y:S02]  /*2e3a0*/  IMAD R17, R20, 0x100, R10 ;  /* 0x0000010014117824 */ /* 0x000fe400078e020a */
[----:B------:R-:W0:Y:S01]  /*2e3b0*/  LDSM.16.M88.4 R8, [R5+UR7+0xc00] ;  /* 0x000c00070508783b */ /* 0x000e220008000200 */
[----:B--2---:R-:W-:-:S03]  /*2e3c0*/  IMAD R16, R26, 0x100, R18 ;  /* 0x000001001a107824 */ /* 0x004fc600078e0212 */
[----:B------:R-:W3:Y:S01]  /*2e3d0*/  LDL.LU.64 R26, [R1+0x1b8] ;  /* 0x0001b800011a7983 */ /* 0x000ee20000300a00 */
[----:B------:R-:W-:Y:S02]  /*2e3e0*/  IMAD R18, R4, 0x100, R0 ;  /* 0x0000010004127824 */ /* 0x000fe400078e0200 */
[----:B------:R-:W-:Y:S01]  /*2e3f0*/  IMAD R19, R28, 0x100, R22 ;  /* 0x000001001c137824 */ /* 0x000fe200078e0216 */
[----:B------:R-:W-:Y:S01]  /*2e400*/  F2FP.F16.E4M3.UNPACK_B R22, R12 ;  /* 0x0000000cff16723e */ /* 0x000fe200020006ff */
[----:B------:R-:W-:Y:S01]  /*2e410*/  STL [R1+0x19b0], R12 ;  /* 0x0019b00c01007387 */ /* 0x000fe20000100800 */
[----:B------:R-:W-:Y:S02]  /*2e420*/  F2FP.F16.E4M3.UNPACK_B R16, R16 ;  /* 0x00000010ff10723e */ /* 0x000fe400020006ff */
[----:B------:R-:W-:Y:S02]  /*2e430*/  F2FP.F16.E4M3.UNPACK_B R18, R18 ;  /* 0x00000012ff12723e */ /* 0x000fe400020006ff */
[----:B------:R-:W-:-:S02]  /*2e440*/  F2FP.F16.E4M3.UNPACK_B R17, R17 ;  /* 0x00000011ff11723e */ /* 0x000fc400020006ff */
[----:B------:R-:W-:Y:S02]  /*2e450*/  F2FP.F16.E4M3.UNPACK_B R19, R19 ;  /* 0x00000013ff13723e */ /* 0x000fe400020006ff */
[----:B------:R-:W-:Y:S01]  /*2e460*/  F2FP.F16.E4M3.UNPACK_B R23, R13 ;  /* 0x0000000dff17723e */ /* 0x000fe200020006ff */
[----:B------:R-:W-:Y:S04]  /*2e470*/  STL [R1+0x19b4], R13 ;  /* 0x0019b40d01007387 */ /* 0x000fe80000100800 */
[----:B------:R-:W-:Y:S01]  /*2e480*/  STL [R1+0xa8], R22 ;  /* 0x0000a81601007387 */ /* 0x000fe20000100800 */
[----:B0-----:R-:W-:-:S03]  /*2e490*/  IMAD.MOV.U32 R21, RZ, RZ, R10 ;  /* 0x000000ffff157224 */ /* 0x001fc600078e000a */
[----:B------:R0:W-:Y:S01]  /*2e4a0*/  STL.64 [R1+0xd0], R8 ;  /* 0x0000d00801007387 */ /* 0x0001e20000100a00 */
[----:B------:R-:W-:Y:S02]  /*2e4b0*/  IMAD.MOV.U32 R4, RZ, RZ, R8 ;  /* 0x000000ffff047224 */ /* 0x000fe400078e0008 */
[----:B------:R-:W-:Y:S01]  /*2e4c0*/  IMAD.MOV.U32 R0, RZ, RZ, R9 ;  /* 0x000000ffff007224 */ /* 0x000fe200078e0009 */
[----:B------:R1:W-:Y:S04]  /*2e4d0*/  STL.64 [R1+0xd8], R10 ;  /* 0x0000d80a01007387 */ /* 0x0003e80000100a00 */
[----:B0-----:R-:W2:Y:S04]  /*2e4e0*/  LDL.LU.64 R8, [R1+0x1d28] ;  /* 0x001d280001087983 */ /* 0x001ea80000300a00 */
[----:B------:R-:W-:Y:S04]  /*2e4f0*/  STL [R1+0xac], R23 ;  /* 0x0000ac1701007387 */ /* 0x000fe80000100800 */
[----:B------:R3:W-:Y:S01]  /*2e500*/  STL [R1+0x1cf8], R21 ;  /* 0x001cf81501007387 */ /* 0x0007e20000100800 */
[----:B-1----:R-:W-:-:S03]  /*2e510*/  F2FP.F16.E4M3.UNPACK_B R10, R14 ;  /* 0x0000000eff0a723e */ /* 0x002fc600020006ff */
[----:B------:R-:W-:Y:S01]  /*2e520*/  STL [R1+0x19ac], R14 ;  /* 0x0019ac0e01007387 */ /* 0x000fe20000100800 */
[----:B---3--:R-:W-:Y:S03]  /*2e530*/  HMMA.16816.F32 R20, R16, R22, R24 ;  /* 0x000000161014723c */ /* 0x008fe60000001818 */
[----:B------:R-:W3:Y:S04]  /*2e540*/  LDL.LU.64 R24, [R1+0x200] ;  /* 0x0002000001187983 */ /* 0x000ee80000300a00 */
[----:B------:R-:W-:-:S12]  /*2e550*/  STL [R1+0xa0], R10 ;  /* 0x0000a00a01007387 */ /* 0x000fd80000100800 */
[----:B------:R-:W-:Y:S04]  /*2e560*/  STL.64 [R1+0x1b0], R20 ;  /* 0x0001b01401007387 */ /* 0x000fe80000100a00 */
[----:B------:R-:W-:Y:S04]  /*2e570*/  STL.64 [R1+0x1b8], R22 ;  /* 0x0001b81601007387 */ /* 0x000fe80000100a00 */
[----:B------:R-:W4:Y:S01]  /*2e580*/  LDL.LU.64 R26, [R1+0x208] ;  /* 0x00020800011a7983 */ /* 0x000f220000300a00 */
[----:B------:R-:W-:Y:S01]  /*2e590*/  IMAD.MOV.U32 R13, RZ, RZ, R11 ;  /* 0x000000ffff0d7224 */ /* 0x000fe200078e000b */
[----:B------:R-:W-:-:S02]  /*2e5a0*/  F2FP.F16.E4M3.UNPACK_B R11, R15 ;  /* 0x0000000fff0b723e */ /* 0x000fc400020006ff */
[----:B----4-:R-:W-:Y:S04]  /*2e5b0*/  STL.64 [R1+0x1d20], R26 ;  /* 0x001d201a01007387 */ /* 0x010fe80000100a00 */
[----:B---3--:R0:W-:Y:S04]  /*2e5c0*/  STL.64 [R1+0x1d18], R24 ;  /* 0x001d181801007387 */ /* 0x0081e80000100a00 */
[----:B0-----:R-:W3:Y:S04]  /*2e5d0*/  LDL.LU.64 R24, [R1+0x1e0] ;  /* 0x0001e00001187983 */ /* 0x001ee80000300a00 */
[----:B------:R-:W3:Y:S04]  /*2e5e0*/  LDL.LU.64 R26, [R1+0x1e8] ;  /* 0x0001e800011a7983 */ /* 0x000ee80000300a00 */
[----:B------:R0:W-:Y:S04]  /*2e5f0*/  STL [R1+0x19a8], R15 ;  /* 0x0019a80f01007387 */ /* 0x0001e80000100800 */
[----:B------:R-:W-:Y:S01]  /*2e600*/  STL [R1+0xa4], R11 ;  /* 0x0000a40b01007387 */ /* 0x000fe20000100800 */
[----:B------:R-:W-:-:S02]  /*2e610*/  F2FP.F16.E4M3.UNPACK_B R20, R7 ;  /* 0x00000007ff14723e */ /* 0x000fc400020006ff */
[----:B------:R-:W-:Y:S01]  /*2e620*/  F2FP.F16.E4M3.UNPACK_B R21, R6 ;  /* 0x00000006ff15723e */ /* 0x000fe200020006ff */
[----:B---3--:R-:W-:-:S15]  /*2e630*/  HMMA.16816.F32 R24, R16, R10, R24 ;  /* 0x0000000a1018723c */ /* 0x008fde0000001818 */
[----:B------:R-:W-:-:S04]  /*2e640*/  NOP ;  /* 0x0000000000007918 */ /* 0x000fc80000000000 */
[----:B------:R-:W-:Y:S02]  /*2e650*/  IMAD.MOV.U32 R12, RZ, RZ, R24 ;  /* 0x000000ffff0c7224 */ /* 0x000fe400078e0018 */
[----:B------:R-:W-:Y:S01]  /*2e660*/  IMAD.MOV.U32 R14, RZ, RZ, R25 ;  /* 0x000000ffff0e7224 */ /* 0x000fe200078e0019 */
[----:B------:R-:W-:Y:S01]  /*2e670*/  STL [R1+0x1e8], R26 ;  /* 0x0001e81a01007387 */ /* 0x000fe20000100800 */
[----:B0-----:R-:W-:-:S03]  /*2e680*/  IMAD.MOV.U32 R15, RZ, RZ, R27 ;  /* 0x000000ffff0f7224 */ /* 0x001fc600078e001b */
[----:B------:R-:W0:Y:S04]  /*2e690*/  LDSM.16.M88.4 R24, [R5+UR7+0x1000] ;  /* 0x001000070518783b */ /* 0x000e280008000200 */
[----:B------:R-:W-:Y:S04]  /*2e6a0*/  STL [R1+0x98], R20 ;  /* 0x0000981401007387 */ /* 0x000fe80000100800 */
[----:B------:R-:W-:Y:S04]  /*2e6b0*/  STL [R1+0x19c0], R15 ;  /* 0x0019c00f01007387 */ /* 0x000fe80000100800 */
[----:B------:R-:W-:Y:S04]  /*2e6c0*/  STL [R1+0x19bc], R14 ;  /* 0x0019bc0e01007387 */ /* 0x000fe80000100800 */
[----:B------:R-:W-:Y:S04]  /*2e6d0*/  STL [R1+0x19b8], R12 ;  /* 0x0019b80c01007387 */ /* 0x000fe80000100800 */
[----:B0-----:R-:W-:Y:S01]  /*2e6e0*/  STL.64 [R1+0xe0], R24 ;  /* 0x0000e01801007387 */ /* 0x001fe20000100a00 */
[----:B------:R-:W-:-:S03]  /*2e6f0*/  IMAD.MOV.U32 R10, RZ, RZ, R26 ;  /* 0x000000ffff0a7224 */ /* 0x000fc600078e001a */
[----:B------:R0:W-:Y:S01]  /*2e700*/  STL.64 [R1+0xe8], R26 ;  /* 0x0000e81a01007387 */ /* 0x0001e20000100a00 */
[----:B------:R-:W-:Y:S02]  /*2e710*/  IMAD.MOV.U32 R11, RZ, RZ, R27 ;  /* 0x000000ffff0b7224 */ /* 0x000fe400078e001b */
[----:B------:R-:W-:Y:S02]  /*2e720*/  IMAD.MOV.U32 R7, RZ, RZ, R24 ;  /* 0x000000ffff077224 */ /* 0x000fe400078e0018 */
[----:B------:R-:W-:Y:S01]  /*2e730*/  IMAD.MOV.U32 R6, RZ, RZ, R25 ;  /* 0x000000ffff067224 */ /* 0x000fe200078e0019 */
[----:B0-----:R-:W3:Y:S04]  /*2e740*/  LDL.LU.64 R26, [R1+0x1d20] ;  /* 0x001d2000011a7983 */ /* 0x001ee80000300a00 */
[----:B------:R-:W3:Y:S04]  /*2e750*/  LDL.LU.64 R24, [R1+0x1d18] ;  /* 0x001d180001187983 */ /* 0x000ee80000300a00 */
[----:B------:R3:W-:Y:S01]  /*2e760*/  STL [R1+0x9c], R21 ;  /* 0x00009c1501007387 */ /* 0x0007e20000100800 */
[----:B--2---:R-:W-:Y:S01]  /*2e770*/  F2FP.F16.E4M3.UNPACK_B R8, R8 ;  /* 0x00000008ff08723e */ /* 0x004fe200020006ff */
[----:B---3--:R-:W-:Y:S02]  /*2e780*/  HMMA.16816.F32 R20, R16, R20, R24 ;  /* 0x000000141014723c */ /* 0x008fe40000001818 */
[----:B------:R-:W2:-:S15]  /*2e790*/  LDL.LU.64 R24, [R1+0x1d10] ;  /* 0x001d100001187983 */ /* 0x000e9e0000300a00 */
[----:B------:R-:W-:Y:S02]  /*2e7a0*/  NOP ;  /* 0x0000000000007918 */ /* 0x000fe40000000000 */
[----:B------:R0:W-:Y:S04]  /*2e7b0*/  STL.64 [R1+0x200], R20 ;  /* 0x0002001401007387 */ /* 0x0001e80000100a00 */
[----:B------:R-:W-:Y:S01]  /*2e7c0*/  STL [R1+0x90], R8 ;  /* 0x0000900801007387 */ /* 0x000fe20000100800 */
[----:B------:R-:W-:Y:S02]  /*2e7d0*/  IMAD.MOV.U32 R15, RZ, RZ, R22 ;  /* 0x000000ffff0f7224 */ /* 0x000fe400078e0016 */
[----:B------:R-:W-:Y:S01]  /*2e7e0*/  IMAD.MOV.U32 R14, RZ, RZ, R23 ;  /* 0x000000ffff0e7224 */ /* 0x000fe200078e0017 */
[----:B0-----:R-:W3:Y:S04]  /*2e7f0*/  LDL.LU.64 R20, [R1+0x260] ;  /* 0x0002600001147983 */ /* 0x001ee80000300a00 */
[----:B------:R-:W4:Y:S01]  /*2e800*/  LDL.LU.64 R22, [R1+0x268] ;  /* 0x0002680001167983 */ /* 0x000f220000300a00 */
[----:B------:R-:W-:-:S03]  /*2e810*/  F2FP.F16.E4M3.UNPACK_B R9, R9 ;  /* 0x00000009ff09723e */ /* 0x000fc600020006ff */
[----:B----4-:R-:W-:Y:S04]  /*2e820*/  STL.64 [R1+0x1d08], R22 ;  /* 0x001d081601007387 */ /* 0x010fe80000100a00 */
[----:B---3--:R0:W-:Y:S04]  /*2e830*/  STL.64 [R1+0x1d00], R20 ;  /* 0x001d001401007387 */ /* 0x0081e80000100a00 */
[----:B0-----:R-:W3:Y:S04]  /*2e840*/  LDL.LU.64 R20, [R1+0x220] ;  /* 0x0002200001147983 */ /* 0x001ee80000300a00 */
[----:B------:R-:W3:Y:S04]  /*2e850*/  LDL.LU.64 R22, [R1+0x228] ;  /* 0x0002280001167983 */ /* 0x000ee80000300a00 */
[----:B------:R-:W-:Y:S04]  /*2e860*/  STL.64 [R1+0x1a18], R14 ;  /* 0x001a180e01007387 */ /* 0x000fe80000100a00 */
[----:B------:R-:W-:Y:S01]  /*2e870*/  STL [R1+0x94], R9 ;  /* 0x0000940901007387 */ /* 0x000fe20000100800 */
[----:B------:R-:W-:-:S02]  /*2e880*/  F2FP.F16.E4M3.UNPACK_B R26, R3 ;  /* 0x00000003ff1a723e */ /* 0x000fc400020006ff */
[----:B------:R-:W-:Y:S01]  /*2e890*/  F2FP.F16.E4M3.UNPACK_B R27, R2 ;  /* 0x00000002ff1b723e */ /* 0x000fe200020006ff */
[----:B---3--:R-:W-:-:S15]  /*2e8a0*/  HMMA.16816.F32 R20, R16, R8, R20 ;  /* 0x000000081014723c */ /* 0x008fde0000001814 */
[----:B------:R-:W-:-:S04]  /*2e8b0*/  NOP ;  /* 0x0000000000007918 */ /* 0x000fc80000000000 */
[----:B------:R-:W-:Y:S04]  /*2e8c0*/  STL.64 [R1+0x220], R20 ;  /* 0x0002201401007387 */ /* 0x000fe80000100a00 */
[----:B------:R-:W-:Y:S04]  /*2e8d0*/  STL.64 [R1+0x228], R22 ;  /* 0x0002281601007387 */ /* 0x000fe80000100a00 */
[----:B------:R-:W0:Y:S04]  /*2e8e0*/  LDSM.16.M88.4 R20, [R5+UR7+0x1400] ;  /* 0x001400070514783b */ /* 0x000e280008000200 */
        /* <DEDUP_REMOVED lines=8> */
[----:B------:R-:W-:Y:S04]  /*2e970*/  STL.64 [R1+0x88], R26 ;  /* 0x0000881a01007387 */ /* 0x000fe80000100a00 */
[----:B------:R-:W-:Y:S04]  /*2e980*/  STL.64 [R1+0x1ce0], R10 ;  /* 0x001ce00a01007387 */ /* 0x000fe80000100a00 */
[----:B------:R0:W-:Y:S04]  /*2e990*/  STL.64 [R1+0x1cd8], R8 ;  /* 0x001cd80801007387 */ /* 0x0001e80000100a00 */
[----:B0-----:R-:W4:Y:S04]  /*2e9a0*/  LDL.LU.64 R8, [R1+0x240] ;  /* 0x0002400001087983 */ /* 0x001f280000300a00 */
[----:B------:R-:W4:Y:S01]  /*2e9b0*/  LDL.LU.64 R10, [R1+0x248] ;  /* 0x00024800010a7983 */ /* 0x000f220000300a00 */
[----:B--2---:R-:W-:-:S02]  /*2e9c0*/  F2FP.F16.E4M3.UNPACK_B R14, R25 ;  /* 0x00000019ff0e723e */ /* 0x004fc400020006ff */
[----:B------:R-:W-:Y:S01]  /*2e9d0*/  F2FP.F16.E4M3.UNPACK_B R15, R24 ;  /* 0x00000018ff0f723e */ /* 0x000fe200020006ff */
[C---:B----4-:R-:W-:Y:S08]  /*2e9e0*/  HMMA.16816.F32 R8, R16.reuse, R26, R8 ;  /* 0x0000001a1008723c */ /* 0x050ff00000001808 */
[----:B---3--:R-:W-:Y:S01]  /*2e9f0*/  HMMA.16816.F32 R24, R16, R14, R20 ;  /* 0x0000000e1018723c */ /* 0x008fe20000001814 */
[----:B------:R-:W0:Y:S10]  /*2ea00*/  LDSM.16.M88.4 R20, [R5+UR7+0x1800] ;  /* 0x001800070514783b */ /* 0x000e340008000200 */
[----:B------:R1:W-:Y:S04]  /*2ea10*/  STL.64 [R1+0x240], R8 ;  /* 0x0002400801007387 */ /* 0x0003e80000100a00 */
[----:B------:R-:W-:Y:S04]  /*2ea20*/  STL.64 [R1+0x248], R10 ;  /* 0x0002480a01007387 */ /* 0x000fe80000100a00 */
[----:B------:R-:W-:Y:S04]  /*2ea30*/  STL.64 [R1+0x80], R14 ;  /* 0x0000800e01007387 */ /* 0x000fe80000100a00 */
[----:B------:R-:W-:Y:S04]  /*2ea40*/  STL.64 [R1+0x260], R24 ;  /* 0x0002601801007387 */ /* 0x000fe80000100a00 */
[----:B------:R-:W-:Y:S01]  /*2ea50*/  STL.64 [R1+0x268], R26 ;  /* 0x0002681a01007387 */ /* 0x000fe20000100a00 */
[----:B-1----:R-:W-:-:S02]  /*2ea60*/  F2FP.F16.E4M3.UNPACK_B R8, R4 ;  /* 0x00000004ff08723e */ /* 0x002fc400020006ff */
[----:B------:R-:W-:Y:S01]  /*2ea70*/  F2FP.F16.E4M3.UNPACK_B R9, R0 ;  /* 0x00000000ff09723e */ /* 0x000fe200020006ff */
[----:B0-----:R-:W-:Y:S01]  /*2ea80*/  IMAD.MOV.U32 R4, RZ, RZ, R20 ;  /* 0x000000ffff047224 */ /* 0x001fe200078e0014 */
[----:B------:R0:W-:Y:S01]  /*2ea90*/  STL.64 [R1+0x100], R20 ;  /* 0x0001001401007387 */ /* 0x0001e20000100a00 */
[----:B------:R-:W-:-:S03]  /*2eaa0*/  IMAD.MOV.U32 R0, RZ, RZ, R21 ;  /* 0x000000ffff007224 */ /* 0x000fc600078e0015 */
[----:B------:R-:W-:Y:S04]  /*2eab0*/  STL.64 [R1+0x108], R22 ;  /* 0x0001081601007387 */ /* 0x000fe80000100a00 */
[----:B0-----:R-:W2:Y:S04]  /*2eac0*/  LDL.LU R21, [R1+0x1cf8] ;  /* 0x001cf80001157983 */ /* 0x001ea80000300800 */
[----:B------:R-:W-:Y:S04]  /*2ead0*/  STL.64 [R1+0x1cf0], R6 ;  /* 0x001cf00601007387 */ /* 0x000fe80000100a00 */
[----:B------:R0:W-:Y:S04]  /*2eae0*/  STL.64 [R1+0x1ce8], R4 ;  /* 0x001ce80401007387 */ /* 0x0001e80000100a00 */
[----:B0-----:R-:W3:Y:S04]  /*2eaf0*/  LDL.LU.64 R4, [R1+0x280] ;  /* 0x0002800001047983 */ /* 0x001ee80000300a00 */
[----:B------:R-:W3:Y:S01]  /*2eb00*/  LDL.LU.64 R6, [R1+0x288] ;  /* 0x0002880001067983 */ /* 0x000ee20000300a00 */
[----:B------:R-:W-:-:S03]  /*2eb10*/  IMAD.MOV.U32 R26, RZ, RZ, R22 ;  /* 0x000000ffff1a7224 */ /* 0x000fc600078e0016 */
[----:B------:R-:W-:Y:S04]  /*2eb20*/  STL.64 [R1+0x78], R8 ;  /* 0x0000780801007387 */ /* 0x000fe80000100a00 */
[----:B------:R0:W-:Y:S04]  /*2eb30*/  STL [R1+0x1cc0], R26 ;  /* 0x001cc01a01007387 */ /* 0x0001e80000100800 */
[----:B------:R-:W4:Y:S04]  /*2eb40*/  LDL.LU.64 R24, [R1+0x2a0] ;  /* 0x0002a00001187983 */ /* 0x000f280000300a00 */
[----:B0-----:R-:W4:Y:S01]  /*2eb50*/  LDL.LU.64 R26, [R1+0x2a8] ;  /* 0x0002a800011a7983 */ /* 0x001f220000300a00 */
[----:B------:R-:W-:Y:S01]  /*2eb60*/  F2FP.F16.E4M3.UNPACK_B R15, R13 ;  /* 0x0000000dff0f723e */ /* 0x000fe200020006ff */
[----:B---3--:R-:W-:Y:S02]  /*2eb70*/  HMMA.16816.F32 R8, R16, R8, R4 ;  /* 0x000000081008723c */ /* 0x008fe40000001804 */
[----:B------:R-:W3:Y:S04]  /*2eb80*/  LDL.LU.64 R6, [R1+0x1cf0] ;  /* 0x001cf00001067983 */ /* 0x000ee80000300a00 */
[----:B------:R-:W5:Y:S01]  /*2eb90*/  LDL.LU.64 R4, [R1+0x1ce8] ;  /* 0x001ce80001047983 */ /* 0x000f620000300a00 */
[----:B--2---:R-:W-:-:S07]  /*2eba0*/  F2FP.F16.E4M3.UNPACK_B R14, R21 ;  /* 0x00000015ff0e723e */ /* 0x004fce00020006ff */
[----:B----4-:R-:W-:Y:S05]  /*2ebb0*/  HMMA.16816.F32 R24, R16, R14, R24 ;  /* 0x0000000e1018723c */ /* 0x010fea0000001818 */
[----:B------:R-:W-:Y:S04]  /*2ebc0*/  STL.64 [R1+0x280], R8 ;  /* 0x0002800801007387 */ /* 0x000fe80000100a00 */
[----:B------:R0:W-:Y:S04]  /*2ebd0*/  STL.64 [R1+0x288], R10 ;  /* 0x0002880a01007387 */ /* 0x0001e80000100a00 */
[----:B0-----:R-:W2:Y:S04]  /*2ebe0*/  LDL.LU.64 R10, [R1+0x1ce0] ;  /* 0x001ce000010a7983 */ /* 0x001ea80000300a00 */
[----:B------:R-:W4:Y:S04]  /*2ebf0*/  LDL.LU.64 R8, [R1+0x1cd8] ;  /* 0x001cd80001087983 */ /* 0x000f280000300a00 */
[----:B------:R-:W-:Y:S04]  /*2ec00*/  STL.64 [R1+0x70], R14 ;  /* 0x0000700e01007387 */ /* 0x000fe80000100a00 */
[----:B------:R-:W-:Y:S04]  /*2ec10*/  STL.64 [R1+0x2a0], R24 ;  /* 0x0002a01801007387 */ /* 0x000fe80000100a00 */
[----:B------:R-:W-:Y:S01]  /*2ec20*/  STL.64 [R1+0x2a8], R26 ;  /* 0x0002a81a01007387 */ /* 0x000fe20000100a00 */
[----:B------:R-:W-:-:S03]  /*2ec30*/  IMAD.MOV.U32 R20, RZ, RZ, R23 ;  /* 0x000000ffff147224 */ /* 0x000fc600078e0017 */
[----:B-----5:R-:W0:Y:S01]  /*2ec40*/  LDSM.16.M88.4 R24, [R5+UR7+0x1c00] ;  /* 0x001c00070518783b */ /* 0x020e220008000200 */
[----:B---3--:R-:W-:Y:S02]  /*2ec50*/  F2FP.F16.E4M3.UNPACK_B R12, R7 ;  /* 0x00000007ff0c723e */ /* 0x008fe400020006ff */
[----:B------:R-:W-:Y:S01]  /*2ec60*/  F2FP.F16.E4M3.UNPACK_B R13, R6 ;  /* 0x00000006ff0d723e */ /* 0x000fe200020006ff */
[----:B0-----:R0:W-:Y:S04]  /*2ec70*/  STL.64 [R1+0x110], R24 ;  /* 0x0001101801007387 */ /* 0x0011e80000100a00 */
[----:B------:R1:W-:Y:S01]  /*2ec80*/  STL.64 [R1+0x118], R26 ;  /* 0x0001181a01007387 */ /* 0x0003e20000100a00 */
[----:B------:R-:W-:Y:S02]  /*2ec90*/  IMAD.MOV.U32 R7, RZ, RZ, R24 ;  /* 0x000000ffff077224 */ /* 0x000fe400078e0018 */
[----:B------:R-:W-:Y:S01]  /*2eca0*/  IMAD.MOV.U32 R6, RZ, RZ, R25 ;  /* 0x000000ffff067224 */ /* 0x000fe200078e0019 */
[----:B------:R-:W-:Y:S01]  /*2ecb0*/  STL.64 [R1+0x68], R12 ;  /* 0x0000680c01007387 */ /* 0x000fe20000100a00 */
[----:B------:R-:W-:-:S02]  /*2ecc0*/  IMAD.MOV.U32 R22, RZ, RZ, R26 ;  /* 0x000000ffff167224 */ /* 0x000fc400078e001a */
[----:B------:R-:W-:Y:S01]  /*2ecd0*/  IMAD.MOV.U32 R23, RZ, RZ, R27 ;  /* 0x000000ffff177224 */ /* 0x000fe200078e001b */
[----:B0-----:R-:W3:Y:S04]  /*2ece0*/  LDL.LU.64 R24, [R1+0x300] ;  /* 0x0003000001187983 */ /* 0x001ee80000300a00 */
[----:B-1----:R-:W5:Y:S04]  /*2ecf0*/  LDL.LU.64 R26, [R1+0x308] ;  /* 0x00030800011a7983 */ /* 0x002f680000300a00 */
[----:B-----5:R-:W-:Y:S04]  /*2ed00*/  STL.64 [R1+0x1cd0], R26 ;  /* 0x001cd01a01007387 */ /* 0x020fe80000100a00 */
[----:B---3--:R0:W-:Y:S04]  /*2ed10*/  STL.64 [R1+0x1cc8], R24 ;  /* 0x001cc81801007387 */ /* 0x0081e80000100a00 */
[----:B0-----:R-:W3:Y:S04]  /*2ed20*/  LDL.LU.64 R24, [R1+0x2e0] ;  /* 0x0002e00001187983 */ /* 0x001ee80000300a00 */
[----:B------:R-:W3:Y:S04]  /*2ed30*/  LDL.LU.64 R26, [R1+0x2e8] ;  /* 0x0002e800011a7983 */ /* 0x000ee80000300a00 */
[----:B------:R-:W-:Y:S04]  /*2ed40*/  STL.64 [R1+0x1cb8], R22 ;  /* 0x001cb81601007387 */ /* 0x000fe80000100a00 */
[----:B------:R0:W-:Y:S04]  /*2ed50*/  STL [R1+0x1cb0], R20 ;  /* 0x001cb01401007387 */ /* 0x0001e80000100800 */
[----:B0-----:R-:W5:Y:S04]  /*2ed60*/  LDL.LU.64 R20, [R1+0x2c0] ;  /* 0x0002c00001147983 */ /* 0x001f680000300a00 */
[----:B------:R-:W5:Y:S01]  /*2ed70*/  LDL.LU.64 R22, [R1+0x2c8] ;  /* 0x0002c80001167983 */ /* 0x000f620000300a00 */
[----:B--2---:R-:W-:-:S02]  /*2ed80*/  F2FP.F16.E4M3.UNPACK_B R10, R10 ;  /* 0x0000000aff0a723e */ /* 0x004fc400020006ff */
[----:B------:R-:W-:-:S07]  /*2ed90*/  F2FP.F16.E4M3.UNPACK_B R11, R11 ;  /* 0x0000000bff0b723e */ /* 0x000fce00020006ff */
[C---:B---3--:R-:W-:Y:S08]  /*2eda0*/  HMMA.16816.F32 R24, R16.reuse, R10, R24 ;  /* 0x0000000a1018723c */ /* 0x048ff00000001818 */
[----:B-----5:R-:W-:Y:S01]  /*2edb0*/  HMMA.16816.F32 R12, R16, R12, R20 ;  /* 0x0000000c100c723c */ /* 0x020fe20000001814 */
[----:B------:R-:W2:-:S15]  /*2edc0*/  LDL.LU.64 R20, [R1+0x320] ;  /* 0x0003200001147983 */ /* 0x000e9e0000300a00 */
[----:B------:R-:W-:-:S03]  /*2edd0*/  NOP ;  /* 0x0000000000007918 */ /* 0x000fc60000000000 */
[----:B------:R-:W-:Y:S04]  /*2ede0*/  STL.64 [R1+0x2c0], R12 ;  /* 0x0002c00c01007387 */ /* 0x000fe80000100a00 */
[----:B------:R0:W-:Y:S04]  /*2edf0*/  STL.64 [R1+0x2c8], R14 ;  /* 0x0002c80e01007387 */ /* 0x0001e80000100a00 */
[----:B------:R-:W-:Y:S04]  /*2ee00*/  STL [R1+0x60], R10 ;  /* 0x0000600a01007387 */ /* 0x000fe80000100800 */
[----:B------:R-:W2:Y:S04]  /*2ee10*/  LDL.LU.64 R22, [R1+0x328] ;  /* 0x0003280001167983 */ /* 0x000ea80000300a00 */
[----:B------:R-:W-:Y:S04]  /*2ee20*/  STL [R1+0x64], R11 ;  /* 0x0000640b01007387 */ /* 0x000fe80000100800 */
[----:B------:R-:W-:Y:S04]  /*2ee30*/  STL.64 [R1+0x2e0], R24 ;  /* 0x0002e01801007387 */ /* 0x000fe80000100a00 */
[----:B------:R-:W-:Y:S04]  /*2ee40*/  STL.64 [R1+0x2e8], R26 ;  /* 0x0002e81a01007387 */ /* 0x000fe80000100a00 */
[----:B------:R-:W1:Y:S01]  /*2ee50*/  LDSM.16.M88.4 R24, [R5+UR7+0x2000] ;  /* 0x002000070518783b */ /* 0x000e620008000200 */
[----:B0-----:R-:W-:-:S02]  /*2ee60*/  F2FP.F16.E4M3.UNPACK_B R14, R3 ;  /* 0x00000003ff0e723e */ /* 0x001fc400020006ff */
[----:B------:R-:W-:Y:S01]  /*2ee70*/  F2FP.F16.E4M3.UNPACK_B R15, R2 ;  /* 0x00000002ff0f723e */ /* 0x000fe200020006ff */
[----:B-1----:R-:W-:Y:S01]  /*2ee80*/  STL.64 [R1+0x120], R24 ;  /* 0x0001201801007387 */ /* 0x002fe20000100a00 */
[----:B------:R-:W-:-:S03]  /*2ee90*/  IMAD.MOV.U32 R2, RZ, RZ, R26 ;  /* 0x000000ffff027224 */ /* 0x000fc600078e001a */
[----:B------:R0:W-:Y:S01]  /*2eea0*/  STL.64 [R1+0x128], R26 ;  /* 0x0001281a01007387 */ /* 0x0001e20000100a00 */
[----:B------:R-:W-:Y:S02]  /*2eeb0*/  IMAD.MOV.U32 R3, RZ, RZ, R27 ;  /* 0x000000ffff037224 */ /* 0x000fe400078e001b */
[----:B------:R-:W-:Y:S02]  /*2eec0*/  IMAD.MOV.U32 R11, RZ, RZ, R24 ;  /* 0x000000ffff0b7224 */ /* 0x000fe400078e0018 */
[----:B------:R-:W-:Y:S01]  /*2eed0*/  IMAD.MOV.U32 R10, RZ, RZ, R25 ;  /* 0x000000ffff0a7224 */ /* 0x000fe200078e0019 */
[----:B0-----:R-:W3:Y:S04]  /*2eee0*/  LDL.LU.64 R26, [R1+0x1cd0] ;  /* 0x001cd000011a7983 */ /* 0x001ee80000300a00 */
[----:B------:R-:W3:Y:S01]  /*2eef0*/  LDL.LU.64 R24, [R1+0x1cc8] ;  /* 0x001cc80001187983 */ /* 0x000ee20000300a00 */
[----:B----4-:R-:W-:-:S02]  /*2ef00*/  F2FP.F16.E4M3.UNPACK_B R8, R8 ;  /* 0x00000008ff08723e */ /* 0x010fc400020006ff */
[----:B------:R-:W-:Y:S01]  /*2ef10*/  F2FP.F16.E4M3.UNPACK_B R9, R9 ;  /* 0x00000009ff09723e */ /* 0x000fe200020006ff */
[----:B------:R-:W-:Y:S02]  /*2ef20*/  IMAD.MOV.U32 R13, RZ, RZ, R14 ;  /* 0x000000ffff0d7224 */ /* 0x000fe400078e000e */
[----:B------:R-:W-:-:S04]  /*2ef30*/  IMAD.MOV.U32 R12, RZ, RZ, R15 ;  /* 0x000000ffff0c7224 */ /* 0x000fc800078e000f */
[C---:B--2---:R-:W-:Y:S08]  /*2ef40*/  HMMA.16816.F32 R20, R16.reuse, R8, R20 ;  /* 0x000000081014723c */ /* 0x044ff00000001814 */
[----:B---3--:R-:W-:-:S15]  /*2ef50*/  HMMA.16816.F32 R24, R16, R14, R24 ;  /* 0x0000000e1018723c */ /* 0x008fde0000001818 */
[----:B------:R-:W-:-:S04]  /*2ef60*/  NOP ;  /* 0x0000000000007918 */ /* 0x000fc80000000000 */
[----:B------:R-:W-:Y:S04]  /*2ef70*/  STL.64 [R1+0x300], R24 ;  /* 0x0003001801007387 */ /* 0x000fe80000100a00 */
[----:B------:R0:W-:Y:S04]  /*2ef80*/  STL.64 [R1+0x308], R26 ;  /* 0x0003081a01007387 */ /* 0x0001e80000100a00 */
[----:B0-----:R-:W2:Y:S04]  /*2ef90*/  LDL.LU R26, [R1+0x1cc0] ;  /* 0x001cc000011a7983 */ /* 0x001ea80000300800 */
[----:B------:R-:W-:Y:S04]  /*2efa0*/  STL [R1+0x1b4c], R13 ;  /* 0x001b4c0d01007387 */ /* 0x000fe80000100800 */
[----:B------:R-:W-:Y:S04]  /*2efb0*/  STL [R1+0x1b48], R12 ;  /* 0x001b480c01007387 */ /* 0x000fe80000100800 */
[----:B------:R0:W-:Y:S04]  /*2efc0*/  STL.64 [R1+0x320], R20 ;  /* 0x0003201401007387 */ /* 0x0001e80000100a00 */
[----:B------:R1:W-:Y:S04]  /*2efd0*/  STL.64 [R1+0x328], R22 ;  /* 0x0003281601007387 */ /* 0x0003e80000100a00 */
[----:B0-----:R-:W3:Y:S04]  /*2efe0*/  LDL.LU.64 R20, [R1+0x340] ;  /* 0x0003400001147983 */ /* 0x001ee80000300a00 */
[----:B-1----:R-:W3:Y:S01]  /*2eff0*/  LDL.LU.64 R22, [R1+0x348] ;  /* 0x0003480001167983 */ /* 0x002ee20000300a00 */
[----:B------:R-:W-:Y:S01]  /*2f000*/  F2FP.F16.E4M3.UNPACK_B R24, R4 ;  /* 0x00000004ff18723e */ /* 0x000fe200020006ff */
[----:B------:R-:W-:-:S02]  /*2f010*/  IMAD.MOV.U32 R14, RZ, RZ, R9 ;  /* 0x000000ffff0e7224 */ /* 0x000fc400078e0009 */
[----:B------:R-:W-:Y:S02]  /*2f020*/  IMAD.MOV.U32 R15, RZ, RZ, R8 ;  /* 0x000000ffff0f7224 */ /* 0x000fe400078e0008 */
[----:B------:R-:W-:Y:S04]  /*2f030*/  STL [R1+0x48], R24 ;  /* 0x0000481801007387 */ /* 0x000fe80000100800 */
[----:B------:R-:W-:Y:S04]  /*2f040*/  STL [R1+0x1b54], R14 ;  /* 0x001b540e01007387 */ /* 0x000fe80000100800 */
[----:B------:R-:W-:Y:S04]  /*2f050*/  STL [R1+0x1b50], R15 ;  /* 0x001b500f01007387 */ /* 0x000fe80000100800 */
[----:B------:R-:W0:Y:S01]  /*2f060*/  LDSM.16.M88.4 R12, [R5+UR7+0x2400] ;  /* 0x00240007050c783b */ /* 0x000e220008000200 */
[----:B------:R-:W-:Y:S01]  /*2f070*/  F2FP.F16.E4M3.UNPACK_B R25, R0 ;  /* 0x00000000ff19723e */ /* 0x000fe200020006ff */
[----:B0-----:R-:W-:-:S02]  /*2f080*/  IMAD.MOV.U32 R8, RZ, RZ, R14 ;  /* 0x000000ffff087224 */ /* 0x001fc400078e000e */
[----:B------:R-:W-:Y:S01]  /*2f090*/  IMAD.MOV.U32 R9, RZ, RZ, R15 ;  /* 0x000000ffff097224 */ /* 0x000fe200078e000f */
[----:B------:R-:W-:Y:S04]  /*2f0a0*/  STL.64 [R1+0x130], R12 ;  /* 0x0001300c01007387 */ /* 0x000fe80000100a00 */
[----:B------:R-:W-:Y:S04]  /*2f0b0*/  STL.64 [R1+0x138], R14 ;  /* 0x0001380e01007387 */ /* 0x000fe80000100a00 */
[----:B------:R-:W-:Y:S04]  /*2f0c0*/  STL [R1+0x4c], R25 ;  /* 0x00004c1901007387 */ /* 0x000fe80000100800 */
[----:B------:R-:W-:Y:S01]  /*2f0d0*/  STL.64 [R1+0x1ca8], R10 ;  /* 0x001ca80a01007387 */ /* 0x000fe20000100a00 */
[----:B------:R-:W-:-:S03]  /*2f0e0*/  IMAD.MOV.U32 R4, RZ, RZ, R12 ;  /* 0x000000ffff047224 */ /* 0x000fc600078e000c */
[----:B------:R0:W-:Y:S04]  /*2f0f0*/  STL.64 [R1+0x1ca0], R8 ;  /* 0x001ca00801007387 */ /* 0x0001e80000100a00 */
[----:B0-----:R-:W4:Y:S04]  /*2f100*/  LDL.LU.64 R8, [R1+0x360] ;  /* 0x0003600001087983 */ /* 0x001f280000300a00 */
[----:B------:R-:W4:Y:S01]  /*2f110*/  LDL.LU.64 R10, [R1+0x368] ;  /* 0x00036800010a7983 */ /* 0x000f220000300a00 */
[----:B--2---:R-:W-:Y:S02]  /*2f120*/  F2FP.F16.E4M3.UNPACK_B R12, R26 ;  /* 0x0000001aff0c723e */ /* 0x004fe400020006ff */
[----:B---3--:R-:W-:Y:S01]  /*2f130*/  HMMA.16816.F32 R24, R16, R24, R20 ;  /* 0x000000181018723c */ /* 0x008fe20000001814 */
[----:B------:R-:W2:Y:S04]  /*2f140*/  LDL.LU.64 R22, [R1+0x1cb8] ;  /* 0x001cb80001167983 */ /* 0x000ea80000300a00 */
[----:B------:R-:W3:Y:S01]  /*2f150*/  LDL.LU R20, [R1+0x1cb0] ;  /* 0x001cb00001147983 */ /* 0x000ee20000300800 */
[----:B------:R-:W-:-:S13]  /*2f160*/  IMAD.MOV.U32 R0, RZ, RZ, R13 ;  /* 0x000000ffff007224 */ /* 0x000fda00078e000d */
[----:B------:R-:W-:Y:S04]  /*2f170*/  STL.64 [R1+0x340], R24 ;  /* 0x0003401801007387 */ /* 0x000fe80000100a00 */
[----:B------:R-:W-:Y:S01]  /*2f180*/  STL.64 [R1+0x348], R26 ;  /* 0x0003481a01007387 */ /* 0x000fe20000100a00 */
[----:B---3--:R-:W-:-:S07]  /*2f190*/  F2FP.F16.E4M3.UNPACK_B R13, R20 ;  /* 0x00000014ff0d723e */ /* 0x008fce00020006ff */
[----:B----4-:R-:W-:Y:S01]  /*2f1a0*/  HMMA.16816.F32 R8, R16, R12, R8 ;  /* 0x0000000c1008723c */ /* 0x010fe20000001808 */
[----:B------:R-:W-:Y:S04]  /*2f1b0*/  STL [R1+0x44], R13 ;  /* 0x0000440d01007387 */ /* 0x000fe80000100800 */
[----:B------:R0:W-:-:S14]  /*2f1c0*/  STL [R1+0x1b58], R12 ;  /* 0x001b580c01007387 */ /* 0x0001dc0000100800 */
[----:B------:R-:W-:Y:S04]  /*2f1d0*/  STL.64 [R1+0x360], R8 ;  /* 0x0003600801007387 */ /* 0x000fe80000100a00 */
[----:B------:R-:W-:Y:S04]  /*2f1e0*/  STL.64 [R1+0x368], R10 ;  /* 0x0003680a01007387 */ /* 0x000fe80000100a00 */
[----:B0-----:R-:W3:Y:S04]  /*2f1f0*/  LDL.LU.64 R12, [R1+0x380] ;  /* 0x00038000010c7983 */ /* 0x001ee80000300a00 */
[----:B------:R-:W3:Y:S04]  /*2f200*/  LDL.LU.64 R14, [R1+0x388] ;  /* 0x00038800010e7983 */ /* 0x000ee80000300a00 */
[----:B------:R-:W0:Y:S01]  /*2f210*/  LDSM.16.M88.4 R8, [R5+UR7+0x2800] ;  /* 0x002800070508783b */ /* 0x000e220008000200 */
[----:B------:R-:W-:-:S02]  /*2f220*/  F2FP.F16.E4M3.UNPACK_B R24, R7 ;  /* 0x00000007ff18723e */ /* 0x000fc400020006ff */
[----:B------:R-:W-:Y:S02]  /*2f230*/  F2FP.F16.E4M3.UNPACK_B R25, R6 ;  /* 0x00000006ff19723e */ /* 0x000fe400020006ff */
[----:B--2---:R-:W-:Y:S01]  /*2f240*/  F2FP.F16.E4M3.UNPACK_B R22, R22 ;  /* 0x00000016ff16723e */ /* 0x004fe200020006ff */
[----:B0-----:R-:W-:Y:S01]  /*2f250*/  STL.64 [R1+0x140], R8 ;  /* 0x0001400801007387 */ /* 0x001fe20000100a00 */
[----:B------:R-:W-:-:S03]  /*2f260*/  IMAD.MOV.U32 R20, RZ, RZ, R10 ;  /* 0x000000ffff147224 */ /* 0x000fc600078e000a */
[----:B------:R0:W-:Y:S01]  /*2f270*/  STL.64 [R1+0x148], R10 ;  /* 0x0001480a01007387 */ /* 0x0001e20000100a00 */
[----:B------:R-:W-:Y:S02]  /*2f280*/  IMAD.MOV.U32 R21, RZ, RZ, R11 ;  /* 0x000000ffff157224 */ /* 0x000fe400078e000b */
[----:B------:R-:W-:Y:S02]  /*2f290*/  IMAD.MOV.U32 R7, RZ, RZ, R8 ;  /* 0x000000ffff077224 */ /* 0x000fe400078e0008 */
[----:B------:R-:W-:Y:S01]  /*2f2a0*/  IMAD.MOV.U32 R6, RZ, RZ, R9 ;  /* 0x000000ffff067224 */ /* 0x000fe200078e0009 */
[----:B0-----:R-:W2:Y:S04]  /*2f2b0*/  LDL.LU.64 R10, [R1+0x1ca8] ;  /* 0x001ca800010a7983 */ /* 0x001ea80000300a00 */
[----:B------:R-:W4:Y:S01]  /*2f2c0*/  LDL.LU.64 R8, [R1+0x1ca0] ;  /* 0x001ca00001087983 */ /* 0x000f220000300a00 */
[----:B---3--:R-:W-:-:S15]  /*2f2d0*/  HMMA.16816.F32 R12, R16, R24, R12 ;  /* 0x00000018100c723c */ /* 0x008fde000000180c */
[----:B------:R-:W-:-:S04]  /*2f2e0*/  NOP ;  /* 0x0000000000007918 */ /* 0x000fc80000000000 */
[----:B------:R0:W-:Y:S04]  /*2f2f0*/  STL.64 [R1+0x380], R12 ;  /* 0x0003800c01007387 */ /* 0x0001e80000100a00 */
[----:B------:R1:W-:Y:S04]  /*2f300*/  STL.64 [R1+0x388], R14 ;  /* 0x0003880e01007387 */ /* 0x0003e80000100a00 */
[----:B------:R-:W-:Y:S01]  /*2f310*/  STL [R1+0x30], R22 ;  /* 0x0000301601007387 */ /* 0x000fe20000100800 */
[----:B0-----:R-:W-:Y:S02]  /*2f320*/  IMAD.MOV.U32 R13, RZ, RZ, R25 ;  /* 0x000000ffff0d7224 */ /* 0x001fe400078e0019 */
[----:B-1----:R-:W-:-:S05]  /*2f330*/  IMAD.MOV.U32 R15, RZ, RZ, R24 ;  /* 0x000000ffff0f7224 */ /* 0x002fca00078e0018 */
[----:B------:R-:W-:Y:S04]  /*2f340*/  STL [R1+0x1b60], R15 ;  /* 0x001b600f01007387 */ /* 0x000fe80000100800 */
[----:B------:R0:W-:Y:S04]  /*2f350*/  STL [R1+0x1b5c], R13 ;  /* 0x001b5c0d01007387 */ /* 0x0001e80000100800 */
[----:B0-----:R-:W3:Y:S04]  /*2f360*/  LDL.LU.64 R12, [R1+0x3a0] ;  /* 0x0003a000010c7983 */ /* 0x001ee80000300a00 */
[----:B------:R-:W3:Y:S01]  /*2f370*/  LDL.LU.64 R14, [R1+0x3a8] ;  /* 0x0003a800010e7983 */ /* 0x000ee20000300a00 */
[----:B------:R-:W-:-:S02]  /*2f380*/  F2FP.F16.E4M3.UNPACK_B R23, R23 ;  /* 0x00000017ff17723e */ /* 0x000fc400020006ff */
[----:B--2---:R-:W-:Y:S02]  /*2f390*/  F2FP.F16.E4M3.UNPACK_B R24, R11 ;  /* 0x0000000bff18723e */ /* 0x004fe400020006ff */
[----:B------:R-:W-:-:S03]  /*2f3a0*/  F2FP.F16.E4M3.UNPACK_B R25, R10 ;  /* 0x0000000aff19723e */ /* 0x000fc600020006ff */
[----:B---3--:R-:W-:-:S15]  /*2f3b0*/  HMMA.16816.F32 R12, R16, R22, R12 ;  /* 0x00000016100c723c */ /* 0x008fde000000180c */
[----:B------:R-:W-:-:S04]  /*2f3c0*/  NOP ;  /* 0x0000000000007918 */ /* 0x000fc80000000000 */
[----:B------:R-:W-:Y:S04]  /*2f3d0*/  STL.64 [R1+0x3a0], R12 ;  /* 0x0003a00c01007387 */ /* 0x000fe80000100a00 */
[----:B------:R0:W-:Y:S04]  /*2f3e0*/  STL.64 [R1+0x3a8], R14 ;  /* 0x0003a80e01007387 */ /* 0x0001e80000100a00 */
[----:B------:R-:W-:Y:S04]  /*2f3f0*/  STL.64 [R1+0x1c98], R18 ;  /* 0x001c981201007387 */ /* 0x000fe80000100a00 */
[----:B------:R-:W-:Y:S04]  /*2f400*/  STL.64 [R1+0x1c90], R16 ;  /* 0x001c901001007387 */ /* 0x000fe80000100a00 */
[----:B------:R-:W1:Y:S01]  /*2f410*/  LDSM.16.M88.4 R16, [R5+UR7+0x2c00] ;  /* 0x002c00070510783b */ /* 0x000e620008000200 */
[----:B0-----:R-:W-:-:S05]  /*2f420*/  IMAD.MOV.U32 R14, RZ, RZ, R23 ;  /* 0x000000ffff0e7224 */ /* 0x001fca00078e0017 */
[----:B------:R0:W-:Y:S04]  /*2f430*/  STL [R1+0x1b64], R14 ;  /* 0x001b640e01007387 */ /* 0x0001e80000100800 */
[----:B------:R-:W2:Y:S04]  /*2f440*/  LDL.LU.64 R12, [R1+0x3c0] ;  /* 0x0003c000010c7983 */ /* 0x000ea80000300a00 */
[----:B0-----:R-:W2:Y:S04]  /*2f450*/  LDL.LU.64 R14, [R1+0x3c8] ;  /* 0x0003c800010e7983 */ /* 0x001ea80000300a00 */
[----:B-1----:R-:W-:Y:S01]  /*2f460*/  STL.64 [R1+0x150], R16 ;  /* 0x0001501001007387 */ /* 0x002fe20000100a00 */
[----:B------:R-:W-:-:S03]  /*2f470*/  IMAD.MOV.U32 R23, RZ, RZ, R18 ;  /* 0x000000ffff177224 */ /* 0x000fc600078e0012 */
[----:B------:R0:W-:Y:S01]  /*2f480*/  STL.64 [R1+0x158], R18 ;  /* 0x0001581201007387 */ /* 0x0001e20000100a00 */
[----:B------:R-:W-:Y:S02]  /*2f490*/  IMAD.MOV.U32 R22, RZ, RZ, R19 ;  /* 0x000000ffff167224 */ /* 0x000fe400078e0013 */
[----:B------:R-:W-:Y:S02]  /*2f4a0*/  IMAD.MOV.U32 R11, RZ, RZ, R16 ;  /* 0x000000ffff0b7224 */ /* 0x000fe400078e0010 */
[----:B------:R-:W-:Y:S01]  /*2f4b0*/  IMAD.MOV.U32 R10, RZ, RZ, R17 ;  /* 0x000000ffff0a7224 */ /* 0x000fe200078e0011 */
[----:B0-----:R-:W2:Y:S04]  /*2f4c0*/  LDL.LU.64 R18, [R1+0x1c98] ;  /* 0x001c980001127983 */ /* 0x001ea80000300a00 */
[----:B------:R-:W2:Y:S04]  /*2f4d0*/  LDL.LU.64 R16, [R1+0x1c90] ;  /* 0x001c900001107983 */ /* 0x000ea80000300a00 */
[----:B------:R-:W-:Y:S04]  /*2f4e0*/  STL.64 [R1+0x1c88], R10 ;  /* 0x001c880a01007387 */ /* 0x000fe80000100a00 */
[----:B----4-:R0:W-:Y:S04]  /*2f4f0*/  STL.64 [R1+0x1c80], R8 ;  /* 0x001c800801007387 */ /* 0x0101e80000100a00 */
[----:B0-----:R-:W3:Y:S04]  /*2f500*/  LDL.LU.64 R8, [R1+0x3e0] ;  /* 0x0003e00001087983 */ /* 0x001ee80000300a00 */
[----:B------:R-:W3:Y:S01]  /*2f510*/  LDL.LU.64 R10, [R1+0x3e8] ;  /* 0x0003e800010a7983 */ /* 0x000ee20000300a00 */
[----:B------:R-:W-:-:S02]  /*2f520*/  F2FP.F16.E4M3.UNPACK_B R2, R2 ;  /* 0x00000002ff02723e */ /* 0x000fc400020006ff */
[----:B------:R-:W-:Y:S01]  /*2f530*/  F2FP.F16.E4M3.UNPACK_B R3, R3 ;  /* 0x00000003ff03723e */ /* 0x000fe200020006ff */
[----:B------:R-:W-:Y:S04]  /*2f540*/  STL.64 [R1+0x1c78], R22 ;  /* 0x001c781601007387 */ /* 0x000fe80000100a00 */
[----:B------:R0:W-:Y:S04]  /*2f550*/  STL.64 [R1+0x1c70], R20 ;  /* 0x001c701401007387 */ /* 0x0001e80000100a00 */
[----:B0-----:R-:W4:Y:S04]  /*2f560*/  LDL.LU.64 R20, [R1+0x400] ;  /* 0x0004000001147983 */ /* 0x001f280000300a00 */
[----:B------:R-:W4:Y:S01]  /*2f570*/  LDL.LU.64 R22, [R1+0x408] ;  /* 0x0004080001167983 */ /* 0x000f220000300a00 */
[C---:B--2---:R-:W-:Y:S08]  /*2f580*/  HMMA.16816.F32 R12, R16.reuse, R24, R12 ;  /* 0x00000018100c723c */ /* 0x044ff0000000180c */
[----:B---3--:R-:W-:Y:S11]  /*2f590*/  HMMA.16816.F32 R8, R16, R2, R8 ;  /* 0x000000021008723c */ /* 0x008ff60000001808 */
[----:B------:R0:W-:Y:S04]  /*2f5a0*/  STL.64 [R1+0x3c0], R12 ;  /* 0x0003c00c01007387 */ /* 0x0001e80000100a00 */
[----:B------:R1:W-:Y:S04]  /*2f5b0*/  STL.64 [R1+0x3c8], R14 ;  /* 0x0003c80e01007387 */ /* 0x0003e80000100a00 */
[----:B------:R-:W-:Y:S01]  /*2f5c0*/  STL [R1+0x20], R2 ;  /* 0x0000200201007387 */ /* 0x000fe20000100800 */
[----:B0-----:R-:W-:-:S05]  /*2f5d0*/  IMAD.MOV.U32 R13, RZ, RZ, R24 ;  /* 0x000000ffff0d7224 */ /* 0x001fca00078e0018 */
[----:B------:R-:W-:Y:S04]  /*2f5e0*/  STL [R1+0x1b68], R13 ;  /* 0x001b680d01007387 */ /* 0x000fe80000100800 */
[----:B------:R-:W-:Y:S04]  /*2f5f0*/  STL.64 [R1+0x3e0], R8 ;  /* 0x0003e00801007387 */ /* 0x000fe80000100a00 */
[----:B------:R-:W-:Y:S04]  /*2f600*/  STL.64 [R1+0x3e8], R10 ;  /* 0x0003e80a01007387 */ /* 0x000fe80000100a00 */
[----:B------:R-:W0:Y:S01]  /*2f610*/  LDSM.16.M88.4 R8, [R5+UR7+0x3000] ;  /* 0x003000070508783b */ /* 0x000e220008000200 */
[----:B------:R-:W-:Y:S01]  /*2f620*/  IMAD.MOV.U32 R12, RZ, RZ, R25 ;  /* 0x000000ffff0c7224 */ /* 0x000fe200078e0019 */
[----:B------:R-:W-:-:S02]  /*2f630*/  F2FP.F16.E4M3.UNPACK_B R24, R4 ;  /* 0x00000004ff18723e */ /* 0x000fc400020006ff */
[----:B------:R-:W-:Y:S01]  /*2f640*/  F2FP.F16.E4M3.UNPACK_B R25, R0 ;  /* 0x00000000ff19723e */ /* 0x000fe200020006ff */
[----:B-1----:R-:W-:Y:S01]  /*2f650*/  IMAD.MOV.U32 R15, RZ, RZ, R3 ;  /* 0x000000ffff0f7224 */ /* 0x002fe200078e0003 */
[----:B0-----:R-:W-:Y:S01]  /*2f660*/  STL.64 [R1+0x160], R8 ;  /* 0x0001600801007387 */ /* 0x001fe20000100a00 */
[----:B------:R-:W-:-:S03]  /*2f670*/  IMAD.MOV.U32 R4, RZ, RZ, R10 ;  /* 0x000000ffff047224 */ /* 0x000fc600078e000a */
[----:B------:R0:W-:Y:S01]  /*2f680*/  STL.64 [R1+0x168], R10 ;  /* 0x0001680a01007387 */ /* 0x0001e20000100a00 */
[----:B------:R-:W-:Y:S02]  /*2f690*/  IMAD.MOV.U32 R0, RZ, RZ, R11 ;  /* 0x000000ffff007224 */ /* 0x000fe400078e000b */
[----:B------:R-:W-:Y:S02]  /*2f6a0*/  IMAD.MOV.U32 R2, RZ, RZ, R8 ;  /* 0x000000ffff027224 */ /* 0x000fe400078e0008 */
[----:B------:R-:W-:Y:S01]  /*2f6b0*/  IMAD.MOV.U32 R3, RZ, RZ, R9 ;  /* 0x000000ffff037224 */ /* 0x000fe200078e0009 */
[----:B0-----:R-:W2:Y:S04]  /*2f6c0*/  LDL.LU.64 R10, [R1+0x1c88] ;  /* 0x001c8800010a7983 */ /* 0x001ea80000300a00 */
[----:B------:R-:W3:Y:S01]  /*2f6d0*/  LDL.LU.64 R8, [R1+0x1c80] ;  /* 0x001c800001087983 */ /* 0x000ee20000300a00 */
[----:B----4-:R-:W-:Y:S01]  /*2f6e0*/  HMMA.16816.F32 R20, R16, R24, R20 ;  /* 0x000000181014723c */ /* 0x010fe20000001814 */
[----:B------:R-:W-:-:S02]  /*2f6f0*/  IMAD.MOV.U32 R13, RZ, RZ, R24 ;  /* 0x000000ffff0d7224 */ /* 0x000fc400078e0018 */
[----:B------:R-:W-:-:S15]  /*2f700*/  IMAD.MOV.U32 R14, RZ, RZ, R25 ;  /* 0x000000ffff0e7224 */ /* 0x000fde00078e0019 */
[----:B------:R-:W-:Y:S01]  /*2f710*/  NOP ;  /* 0x0000000000007918 */ /* 0x000fe20000000000 */
[----:B------:R-:W-:Y:S04]  /*2f720*/  STL.64 [R1+0x400], R20 ;  /* 0x0004001401007387 */ /* 0x000fe80000100a00 */
[----:B------:R0:W-:Y:S04]  /*2f730*/  STL.64 [R1+0x408], R22 ;  /* 0x0004081601007387 */ /* 0x0001e80000100a00 */
[----:B0-----:R-:W4:Y:S04]  /*2f740*/  LDL.LU.64 R22, [R1+0x1c78] ;  /* 0x001c780001167983 */ /* 0x001f280000300a00 */
[----:B------:R-:W5:Y:S01]  /*2f750*/  LDL.LU.64 R20, [R1+0x1c70] ;  /* 0x001c700001147983 */ /* 0x000f620000300a00 */
[----:B---3--:R-:W-:-:S05]  /*2f760*/  F2FP.F16.E4M3.UNPACK_B R8, R8 ;  /* 0x00000008ff08723e */ /* 0x008fca00020006ff */
[----:B------:R-:W-:Y:S04]  /*2f770*/  STL [R1+0x10], R8 ;  /* 0x0000100801007387 */ /* 0x000fe80000100800 */
[----:B------:R-:W3:Y:S04]  /*2f780*/  LDL.LU.64 R24, [R1+0x470] ;  /* 0x0004700001187983 */ /* 0x000ee80000300a00 */
[----:B------:R-:W2:Y:S01]  /*2f790*/  LDL.LU.64 R26, [R1+0x478] ;  /* 0x00047800011a7983 */ /* 0x000ea20000300a00 */
[----:B------:R-:W-:-:S03]  /*2f7a0*/  F2FP.F16.E4M3.UNPACK_B R9, R9 ;  /* 0x00000009ff09723e */ /* 0x000fc600020006ff */
[----:B--2---:R-:W-:Y:S04]  /*2f7b0*/  STL.64 [R1+0x1c58], R26 ;  /* 0x001c581a01007387 */ /* 0x004fe80000100a00 */
[----:B---3--:R-:W-:Y:S04]  /*2f7c0*/  STL.64 [R1+0x1c50], R24 ;  /* 0x001c501801007387 */ /* 0x008fe80000100a00 */
[----:B------:R-:W-:Y:S04]  /*2f7d0*/  STL.64 [R1+0x1b78], R14 ;  /* 0x001b780e01007387 */ /* 0x000fe80000100a00 */
[----:B------:R0:W-:Y:S04]  /*2f7e0*/  STL.64 [R1+0x1b70], R12 ;  /* 0x001b700c01007387 */ /* 0x0001e80000100a00 */
[----:B0-----:R-:W2:Y:S04]  /*2f7f0*/  LDL.LU.64 R12, [R1+0x420] ;  /* 0x00042000010c7983 */ /* 0x001ea80000300a00 */
[----:B------:R-:W2:Y:S04]  /*2f800*/  LDL.LU.64 R14, [R1+0x428] ;  /* 0x00042800010e7983 */ /* 0x000ea80000300a00 */
[----:B------:R-:W-:Y:S01]  /*2f810*/  STL [R1+0x14], R9 ;  /* 0x0000140901007387 */ /* 0x000fe20000100800 */
[----:B------:R-:W-:-:S02]  /*2f820*/  F2FP.F16.E4M3.UNPACK_B R24, R7 ;  /* 0x00000007ff18723e */ /* 0x000fc400020006ff */
[----:B------:R-:W-:Y:S01]  /*2f830*/  F2FP.F16.E4M3.UNPACK_B R25, R6 ;  /* 0x00000006ff19723e */ /* 0x000fe200020006ff */
[----:B--2---:R-:W-:-:S15]  /*2f840*/  HMMA.16816.F32 R12, R16, R8, R12 ;  /* 0x00000008100c723c */ /* 0x004fde000000180c */
[----:B------:R-:W-:-:S04]  /*2f850*/  NOP ;  /* 0x0000000000007918 */ /* 0x000fc80000000000 */
[----:B------:R-:W-:Y:S04]  /*2f860*/  STL.64 [R1+0x420], R12 ;  /* 0x0004200c01007387 */ /* 0x000fe80000100a00 */
[----:B------:R-:W-:Y:S04]  /*2f870*/  STL.64 [R1+0x428], R14 ;  /* 0x0004280e01007387 */ /* 0x000fe80000100a00 */
[----:B------:R-:W0:Y:S02]  /*2f880*/  LDSM.16.M88.4 R12, [R5+UR7+0x3400] ;  /* 0x00340007050c783b */ /* 0x000e240008000200 */
[----:B0-----:R-:W-:-:S02]  /*2f890*/  IMAD.MOV.U32 R6, RZ, RZ, R12 ;  /* 0x000000ffff067224 */ /* 0x001fc400078e000c */
[----:B------:R-:W-:Y:S01]  /*2f8a0*/  IMAD.MOV.U32 R7, RZ, RZ, R13 ;  /* 0x000000ffff077224 */ /* 0x000fe200078e000d */
[----:B------:R-:W-:Y:S04]  /*2f8b0*/  STL.64 [R1+0x180], R12 ;  /* 0x0001800c01007387 */ /* 0x000fe80000100a00 */
[----:B------:R-:W-:Y:S04]  /*2f8c0*/  STL.64 [R1+0x188], R14 ;  /* 0x0001880e01007387 */ /* 0x000fe80000100a00 */
[----:B------:R-:W-:Y:S04]  /*2f8d0*/  STL.64 [R1+0x1c68], R6 ;  /* 0x001c680601007387 */ /* 0x000fe80000100a00 */
[----:B------:R0:W-:Y:S04]  /*2f8e0*/  STL.64 [R1+0x1c60], R4 ;  /* 0x001c600401007387 */ /* 0x0001e80000100a00 */
[----:B0-----:R-:W2:Y:S04]  /*2f8f0*/  LDL.LU.64 R4, [R1+0x450] ;  /* 0x0004500001047983 */ /* 0x001ea80000300a00 */
[----:B------:R-:W2:Y:S04]  /*2f900*/  LDL.LU.64 R6, [R1+0x458] ;  /* 0x0004580001067983 */ /* 0x000ea80000300a00 */
[----:B------:R2:W-:Y:S01]  /*2f910*/  STL.64 [R1+0x8], R24 ;  /* 0x0000081801007387 */ /* 0x0005e20000100a00 */
[----:B------:R-:W-:-:S02]  /*2f920*/  IMAD.MOV.U32 R8, RZ, RZ, R14 ;  /* 0x000000ffff087224 */ /* 0x000fc400078e000e */
[----:B------:R-:W-:Y:S01]  /*2f930*/  IMAD.MOV.U32 R9, RZ, RZ, R15 ;  /* 0x000000ffff097224 */ /* 0x000fe200078e000f */
[----:B------:R-:W3:Y:S04]  /*2f940*/  LDL.LU.64 R12, [R1+0x490] ;  /* 0x00049000010c7983 */ /* 0x000ee80000300a00 */
[----:B------:R-:W3:Y:S01]  /*2f950*/  LDL.LU.64 R14, [R1+0x498] ;  /* 0x00049800010e7983 */ /* 0x000ee20000300a00 */
[----:B--2---:R-:W-:Y:S03]  /*2f960*/  HMMA.16816.F32 R24, R16, R24, R4 ;  /* 0x000000181018723c */ /* 0x004fe60000001804 */
[----:B------:R-:W2:Y:S04]  /*2f970*/  LDL.LU.64 R6, [R1+0x1c68] ;  /* 0x001c680001067983 */ /* 0x000ea80000300a00 */
[----:B------:R-:W2:-:S12]  /*2f980*/  LDL.LU.64 R4, [R1+0x1c60] ;  /* 0x001c600001047983 */ /* 0x000e980000300a00 */
[----:B------:R-:W-:Y:S04]  /*2f990*/  STL.64 [R1+0x450], R24 ;  /* 0x0004501801007387 */ /* 0x000fe80000100a00 */
[----:B------:R0:W-:Y:S04]  /*2f9a0*/  STL.64 [R1+0x458], R26 ;  /* 0x0004581a01007387 */ /* 0x0001e80000100a00 */
[----:B0-----:R-:W2:Y:S04]  /*2f9b0*/  LDL.LU.64 R26, [R1+0x1c58] ;  /* 0x001c5800011a7983 */ /* 0x001ea80000300a00 */
[----:B------:R-:W2:Y:S01]  /*2f9c0*/  LDL.LU.64 R24, [R1+0x1c50] ;  /* 0x001c500001187983 */ /* 0x000ea20000300a00 */
[----:B-----5:R-:W-:-:S02]  /*2f9d0*/  F2FP.F16.E4M3.UNPACK_B R20, R20 ;  /* 0x00000014ff14723e */ /* 0x020fc400020006ff */
[----:B------:R-:W-:-:S05]  /*2f9e0*/  F2FP.F16.E4M3.UNPACK_B R21, R21 ;  /* 0x00000015ff15723e */ /* 0x000fca00020006ff */
[----:B------:R-:W-:Y:S01]  /*2f9f0*/  STL.64 [R1], R20 ;  /* 0x0000001401007387 */ /* 0x000fe20000100a00 */
[----:B------:R-:W-:Y:S02]  /*2fa00*/  F2FP.F16.E4M3.UNPACK_B R28, R11 ;  /* 0x0000000bff1c723e */ /* 0x000fe400020006ff */
[----:B------:R-:W-:-:S07]  /*2fa10*/  F2FP.F16.E4M3.UNPACK_B R29, R10 ;  /* 0x0000000aff1d723e */ /* 0x000fce00020006ff */
[C---:B---3--:R-:W-:Y:S08]  /*2fa20*/  HMMA.16816.F32 R12, R16.reuse, R28, R12 ;  /* 0x0000001c100c723c */ /* 0x048ff0000000180c */
        /* <DEDUP_REMOVED lines=13> */
[----:B------:R0:W-:Y:S04]  /*2fb00*/  STL.64 [R1+0x490], R12 ;  /* 0x0004900c01007387 */ /* 0x0001e80000100a00 */
[----:B------:R1:W-:Y:S04]  /*2fb10*/  STL.64 [R1+0x498], R14 ;  /* 0x0004980e01007387 */ /* 0x0003e80000100a00 */
[----:B0-----:R-:W3:Y:S04]  /*2fb20*/  LDL.LU.64 R12, [R1+0x4d0] ;  /* 0x0004d000010c7983 */ /* 0x001ee80000300a00 */
[----:B-1----:R-:W3:Y:S01]  /*2fb30*/  LDL.LU.64 R14, [R1+0x4d8] ;  /* 0x0004d800010e7983 */ /* 0x002ee20000300a00 */
[----:B------:R-:W-:-:S02]  /*2fb40*/  IMAD.MOV.U32 R20, RZ, RZ, R26 ;  /* 0x000000ffff147224 */ /* 0x000fc400078e001a */
[----:B------:R-:W-:Y:S01]  /*2fb50*/  IMAD.MOV.U32 R21, RZ, RZ, R27 ;  /* 0x000000ffff157224 */ /* 0x000fe200078e001b */
[----:B----4-:R-:W-:Y:S02]  /*2fb60*/  F2FP.F16.E4M3.UNPACK_B R26, R23 ;  /* 0x00000017ff1a723e */ /* 0x010fe400020006ff */
[----:B------:R-:W-:Y:S01]  /*2fb70*/  F2FP.F16.E4M3.UNPACK_B R27, R22 ;  /* 0x00000016ff1b723e */ /* 0x000fe200020006ff */
[----:B------:R-:W-:Y:S04]  /*2fb80*/  STL [R1+0x1c04], R28 ;  /* 0x001c041c01007387 */ /* 0x000fe80000100800 */
[----:B------:R-:W-:Y:S01]  /*2fb90*/  STL [R1+0x1c00], R29 ;  /* 0x001c001d01007387 */ /* 0x000fe20000100800 */
[----:B------:R-:W-:Y:S02]  /*2fba0*/  F2FP.F16.E4M3.UNPACK_B R2, R2 ;  /* 0x00000002ff02723e */ /* 0x000fe400020006ff */
[----:B------:R-:W-:Y:S01]  /*2fbb0*/  F2FP.F16.E4M3.UNPACK_B R3, R3 ;  /* 0x00000003ff03723e */ /* 0x000fe200020006ff */
[----:B--2---:R-:W-:-:S15]  /*2fbc0*/  HMMA.16816.F32 R8, R16, R26, R8 ;  /* 0x0000001a1008723c */ /* 0x004fde0000001808 */
[----:B------:R-:W-:-:S04]  /*2fbd0*/  NOP ;  /* 0x0000000000007918 */ /* 0x000fc80000000000 */
[----:B------:R-:W-:Y:S04]  /*2fbe0*/  STL.64 [R1+0x4b0], R8 ;  /* 0x0004b00801007387 */ /* 0x000fe80000100a00 */
[----:B------:R-:W-:Y:S04]  /*2fbf0*/  STL.64 [R1+0x4b8], R10 ;  /* 0x0004b80a01007387 */ /* 0x000fe80000100a00 */
[----:B------:R-:W0:Y:S01]  /*2fc00*/  LDSM.16.M88.4 R8, [R5+UR7+0x3c00] ;  /* 0x003c00070508783b */ /* 0x000e220008000200 */
[----:B---3--:R-:W-:Y:S01]  /*2fc10*/  HMMA.16816.F32 R12, R16, R2, R12 ;  /* 0x00000002100c723c */ /* 0x008fe2000000180c */
[----:B0-----:R-:W-:-:S02]  /*2fc20*/  IMAD.MOV.U32 R22, RZ, RZ, R8 ;  /* 0x000000ffff167224 */ /* 0x001fc400078e0008 */
[----:B------:R-:W-:Y:S01]  /*2fc30*/  IMAD.MOV.U32 R23, RZ, RZ, R9 ;  /* 0x000000ffff177224 */ /* 0x000fe200078e0009 */
[----:B------:R0:W-:Y:S04]  /*2fc40*/  STL.64 [R1+0x1c0], R8 ;  /* 0x0001c00801007387 */ /* 0x0001e80000100a00 */
[----:B------:R1:W-:Y:S01]  /*2fc50*/  STL.64 [R1+0x1c8], R10 ;  /* 0x0001c80a01007387 */ /* 0x0003e20000100a00 */
[----:B------:R-:W-:Y:S02]  /*2fc60*/  IMAD.MOV.U32 R24, RZ, RZ, R10 ;  /* 0x000000ffff187224 */ /* 0x000fe400078e000a */
[----:B------:R-:W-:Y:S01]  /*2fc70*/  IMAD.MOV.U32 R25, RZ, RZ, R11 ;  /* 0x000000ffff197224 */ /* 0x000fe200078e000b */
[----:B0-----:R-:W2:Y:S04]  /*2fc80*/  LDL.LU.64 R8, [R1+0x4f0] ;  /* 0x0004f00001087983 */ /* 0x001ea80000300a00 */
[----:B-1----:R-:W2:Y:S04]  /*2fc90*/  LDL.LU.64 R10, [R1+0x4f8] ;  /* 0x0004f800010a7983 */ /* 0x002ea80000300a00 */
[----:B------:R-:W-:Y:S04]  /*2fca0*/  STL.64 [R1+0x1c28], R22 ;  /* 0x001c281601007387 */ /* 0x000fe80000100a00 */
[----:B------:R0:W-:Y:S04]  /*2fcb0*/  STL.64 [R1+0x1c20], R20 ;  /* 0x001c201401007387 */ /* 0x0001e80000100a00 */
[----:B------:R-:W-:Y:S04]  /*2fcc0*/  STL.64 [R1+0x1c18], R26 ;  /* 0x001c181a01007387 */ /* 0x000fe80000100a00 */
[----:B------:R-:W-:Y:S04]  /*2fcd0*/  STL.64 [R1+0x1c10], R24 ;  /* 0x001c101801007387 */ /* 0x000fe80000100a00 */
[----:B------:R-:W-:Y:S04]  /*2fce0*/  STL [R1+0x1c08], R3 ;  /* 0x001c080301007387 */ /* 0x000fe80000100800 */
[----:B------:R-:W-:Y:S04]  /*2fcf0*/  STL.64 [R1+0x4d0], R12 ;  /* 0x0004d00c01007387 */ /* 0x000fe80000100a00 */
[----:B------:R-:W-:Y:S04]  /*2fd00*/  STL.64 [R1+0x4d8], R14 ;  /* 0x0004d80e01007387 */ /* 0x000fe80000100a00 */
[----:B0-----:R-:W3:Y:S04]  /*2fd10*/  LDL.LU.64 R20, [R1+0x530] ;  /* 0x0005300001147983 */ /* 0x001ee80000300a00 */
[----:B------:R-:W4:Y:S01]  /*2fd20*/  LDL.LU.64 R22, [R1+0x538] ;  /* 0x0005380001167983 */ /* 0x000f220000300a00 */
[----:B------:R-:W-:-:S02]  /*2fd30*/  F2FP.F16.E4M3.UNPACK_B R4, R4 ;  /* 0x00000004ff04723e */ /* 0x000fc400020006ff */
[----:B------:R-:W-:Y:S02]  /*2fd40*/  F2FP.F16.E4M3.UNPACK_B R5, R0 ;  /* 0x00000000ff05723e */ /* 0x000fe400020006ff */
[----:B------:R-:W-:Y:S02]  /*2fd50*/  F2FP.F16.E4M3.UNPACK_B R6, R6 ;  /* 0x00000006ff06723e */ /* 0x000fe400020006ff */
[----:B------:R-:W-:Y:S01]  /*2fd60*/  F2FP.F16.E4M3.UNPACK_B R7, R7 ;  /* 0x00000007ff07723e */ /* 0x000fe200020006ff */
[----:B----4-:R-:W-:Y:S04]  /*2fd70*/  STL.64 [R1+0x1c38], R22 ;  /* 0x001c381601007387 */ /* 0x010fe80000100a00 */
[----:B---3--:R0:W-:Y:S04]  /*2fd80*/  STL.64 [R1+0x1c30], R20 ;  /* 0x001c301401007387 */ /* 0x0081e80000100a00 */
[----:B0-----:R-:W3:Y:S04]  /*2fd90*/  LDL.LU.64 R20, [R1+0x510] ;  /* 0x0005100001147983 */ /* 0x001ee80000300a00 */
[----:B------:R-:W3:Y:S01]  /*2fda0*/  LDL.LU.64 R22, [R1+0x518] ;  /* 0x0005180001167983 */ /* 0x000ee20000300a00 */
[C---:B--2---:R-:W-:Y:S03]  /*2fdb0*/  HMMA.16816.F32 R8, R16.reuse, R4, R8 ;  /* 0x000000041008723c */ /* 0x044fe60000001808 */
[----:B------:R-:W2:Y:S04]  /*2fdc0*/  LDL.LU.64 R24, [R1+0x550] ;  /* 0x0005500001187983 */ /* 0x000ea80000300a00 */
[----:B------:R-:W2:Y:S04]  /*2fdd0*/  LDL.LU.64 R26, [R1+0x558] ;  /* 0x00055800011a7983 */ /* 0x000ea80000300a00 */
[----:B------:R-:W4:Y:S04]  /*2fde0*/  LDL.LU R28, [R1+0x7cc] ;  /* 0x0007cc00011c7983 */ /* 0x000f280000300800 */
[----:B------:R-:W4:Y:S04]  /*2fdf0*/  LDL.LU R0, [R1+0x7c8] ;  /* 0x0007c80001007983 */ /* 0x000f280000300800 */
[----:B------:R-:W5:Y:S04]  /*2fe00*/  LDL.LU R12, [R1+0x7d4] ;  /* 0x0007d400010c7983 */ /* 0x000f680000300800 */
[----:B------:R-:W5:Y:S04]  /*2fe10*/  LDL.LU R13, [R1+0x7d0] ;  /* 0x0007d000010d7983 */ /* 0x000f680000300800 */
[----:B------:R-:W-:Y:S04]  /*2fe20*/  STL.64 [R1+0x4f0], R8 ;  /* 0x0004f00801007387 */ /* 0x000fe80000100a00 */
[----:B------:R0:W-:Y:S04]  /*2fe30*/  STL.64 [R1+0x4f8], R10 ;  /* 0x0004f80a01007387 */ /* 0x0001e80000100a00 */
[----:B0-----:R-:W2:Y:S04]  /*2fe40*/  LDL.LU.64 R10, [R1+0x1c48] ;  /* 0x001c4800010a7983 */ /* 0x001ea80000300a00 */
[----:B------:R-:W2:Y:S04]  /*2fe50*/  LDL.LU.64 R8, [R1+0x1c40] ;  /* 0x001c400001087983 */ /* 0x000ea80000300a00 */
[----:B------:R-:W4:Y:S04]  /*2fe60*/  LDL.LU R14, [R1+0x7dc] ;  /* 0x0007dc00010e7983 */ /* 0x000f280000300800 */
[----:B------:R-:W4:Y:S01]  /*2fe70*/  LDL.LU R15, [R1+0x7d8] ;  /* 0x0007d800010f7983 */ /* 0x000f220000300800 */
[----:B---3--:R-:W-:-:S15]  /*2fe80*/  HMMA.16816.F32 R20, R16, R6, R20 ;  /* 0x000000061014723c */ /* 0x008fde0000001814 */
[----:B------:R-:W-:-:S04]  /*2fe90*/  NOP ;  /* 0x0000000000007918 */ /* 0x000fc80000000000 */
[----:B------:R-:W-:Y:S04]  /*2fea0*/  STL.64 [R1+0x510], R20 ;  /* 0x0005101401007387 */ /* 0x000fe80000100a00 */
[----:B------:R0:W-:Y:S04]  /*2feb0*/  STL.64 [R1+0x518], R22 ;  /* 0x0005181601007387 */ /* 0x0001e80000100a00 */
[----:B0-----:R-:W3:Y:S04]  /*2fec0*/  LDL.LU.64 R22, [R1+0x1c38] ;  /* 0x001c380001167983 */ /* 0x001ee80000300a00 */
[----:B------:R-:W3:Y:S01]  /*2fed0*/  LDL.LU.64 R20, [R1+0x1c30] ;  /* 0x001c300001147983 */ /* 0x000ee20000300a00 */
[----:B--2---:R-:W-:-:S02]  /*2fee0*/  F2FP.F16.E4M3.UNPACK_B R8, R8 ;  /* 0x00000008ff08723e */ /* 0x004fc400020006ff */
[----:B------:R-:W-:Y:S02]  /*2fef0*/  F2FP.F16.E4M3.UNPACK_B R9, R9 ;  /* 0x00000009ff09723e */ /* 0x000fe400020006ff */
[----:B------:R-:W-:Y:S02]  /*2ff00*/  F2FP.F16.E4M3.UNPACK_B R10, R10 ;  /* 0x0000000aff0a723e */ /* 0x000fe400020006ff */
[----:B------:R-:W-:-:S07]  /*2ff10*/  F2FP.F16.E4M3.UNPACK_B R11, R11 ;  /* 0x0000000bff0b723e */ /* 0x000fce00020006ff */
[C---:B------:R-:W-:Y:S01]  /*2ff20*/  HMMA.16816.F32 R24, R16.reuse, R10, R24 ;  /* 0x0000000a1018723c */ /* 0x040fe20000001818 */
[----:B------:R-:W-:Y:S04]  /*2ff30*/  STL.64 [R1+0x1a28], R6 ;  /* 0x001a280601007387 */ /* 0x000fe80000100a00 */
[----:B------:R0:W-:Y:S04]  /*2ff40*/  STL.64 [R1+0x1a20], R4 ;  /* 0x001a200401007387 */ /* 0x0001e80000100a00 */
[----:B0-----:R-:W2:Y:S04]  /*2ff50*/  LDL.LU.64 R4, [R1+0x590] ;  /* 0x0005900001047983 */ /* 0x001ea80000300a00 */
[----:B------:R-:W2:Y:S04]  /*2ff60*/  LDL.LU.64 R6, [R1+0x598] ;  /* 0x0005980001067983 */ /* 0x000ea80000300a00 */
[----:B------:R-:W2:Y:S01]  /*2ff70*/  LDL.LU R29, [R1+0x7e0] ;  /* 0x0007e000011d7983 */ /* 0x000ea20000300800 */
[----:B---3--:R-:W-:-:S15]  /*2ff80*/  HMMA.16816.F32 R20, R16, R8, R20 ;  /* 0x000000081014723c */ /* 0x008fde0000001814 */
[----:B------:R-:W-:-:S04]  /*2ff90*/  NOP ;  /* 0x0000000000007918 */ /* 0x000fc80000000000 */
[----:B------:R-:W-:Y:S04]  /*2ffa0*/  STL.64 [R1+0x530], R20 ;  /* 0x0005301401007387 */ /* 0x000fe80000100a00 */
[----:B------:R0:W-:Y:S04]  /*2ffb0*/  STL.64 [R1+0x538], R22 ;  /* 0x0005381601007387 */ /* 0x0001e80000100a00 */
[----:B0-----:R-:W3:Y:S04]  /*2ffc0*/  LDL.LU.64 R22, [R1+0x1c28] ;  /* 0x001c280001167983 */ /* 0x001ee80000300a00 */
[----:B------:R-:W2:Y:S04]  /*2ffd0*/  LDL.LU.64 R20, [R1+0x1c20] ;  /* 0x001c200001147983 */ /* 0x000ea80000300a00 */
[----:B------:R-:W-:Y:S04]  /*2ffe0*/  STL.64 [R1+0x550], R24 ;  /* 0x0005501801007387 */ /* 0x000fe80000100a00 */
[----:B------:R0:W-:Y:S04]  /*2fff0*/  STL.64 [R1+0x558], R26 ;  /* 0x0005581a01007387 */ /* 0x0001e80000100a00 */
[----:B0-----:R-:W3:Y:S04]  /*30000*/  LDL.LU.64 R26, [R1+0x1c18] ;  /* 0x001c1800011a7983 */ /* 0x001ee80000300a00 */
[----:B------:R-:W3:Y:S04]  /*30010*/  LDL.LU.64 R24, [R1+0x1c10] ;  /* 0x001c100001187983 */ /* 0x000ee80000300a00 */
[----:B------:R-:W-:Y:S04]  /*30020*/  STL.64 [R1+0x1a10], R10 ;  /* 0x001a100a01007387 */ /* 0x000fe80000100a00 */
[----:B------:R0:W-:Y:S04]  /*30030*/  STL.64 [R1+0x1a08], R8 ;  /* 0x001a080801007387 */ /* 0x0001e80000100a00 */
[----:B0-----:R-:W3:Y:S04]  /*30040*/  LDL.LU.64 R8, [R1+0x580] ;  /* 0x0005800001087983 */ /* 0x001ee80000300a00 */
[----:B------:R-:W3:Y:S01]  /*30050*/  LDL.LU.64 R10, [R1+0x588] ;  /* 0x00058800010a7983 */ /* 0x000ee20000300a00 */
[----:B----4-:R-:W-:-:S02]  /*30060*/  IMAD R0, R0, 0x100, R28 ;  /* 0x0000010000007824 */ /* 0x010fc400078e021c */
[----:B------:R-:W-:Y:S02]  /*30070*/  IMAD R28, R15, 0x100, R14 ;  /* 0x000001000f1c7824 */ /* 0x000fe400078e020e */
[----:B-----5:R-:W-:Y:S01]  /*30080*/  IMAD R3, R13, 0x100, R12 ;  /* 0x000001000d037824 */ /* 0x020fe200078e020c */
[----:B--2---:R-:W-:Y:S02]  /*30090*/  F2FP.F16.E4M3.UNPACK_B R20, R20 ;  /* 0x00000014ff14723e */ /* 0x004fe400020006ff */
[----:B------:R-:W-:Y:S02]  /*300a0*/  F2FP.F16.E4M3.UNPACK_B R21, R21 ;  /* 0x00000015ff15723e */ /* 0x000fe400020006ff */
[----:B---3--:R-:W-:Y:S02]  /*300b0*/  F2FP.F16.E4M3.UNPACK_B R22, R22 ;  /* 0x00000016ff16723e */ /* 0x008fe400020006ff */
[----:B------:R-:W-:-:S07]  /*300c0*/  F2FP.F16.E4M3.UNPACK_B R23, R23 ;  /* 0x00000017ff17723e */ /* 0x000fce00020006ff */
[C---:B------:R-:W-:Y:S08]  /*300d0*/  HMMA.16816.F32 R4, R16.reuse, R22, R4 ;  /* 0x000000161004723c */ /* 0x040ff00000001804 */
[----:B------:R-:W-:-:S15]  /*300e0*/  HMMA.16816.F32 R8, R16, R20, R8 ;  /* 0x000000141008723c */ /* 0x000fde0000001808 */
[----:B------:R-:W-:-:S04]  /*300f0*/  NOP ;  /* 0x0000000000007918 */ /* 0x000fc80000000000 */
[----:B------:R-:W-:Y:S04]  /*30100*/  STL.64 [R1+0x580], R8 ;  /* 0x0005800801007387 */ /* 0x000fe80000100a00 */
[----:B------:R-:W-:Y:S04]  /*30110*/  STL.64 [R1+0x588], R10 ;  /* 0x0005880a01007387 */ /* 0x000fe80000100a00 */
[----:B------:R0:W-:Y:S04]  /*30120*/  STL.64 [R1+0x19f0], R22 ;  /* 0x0019f01601007387 */ /* 0x0001e80000100a00 */
[----:B0-----:R-:W2:Y:S04]  /*30130*/  LDL.LU R23, [R1+0x7e4] ;  /* 0x0007e40001177983 */ /* 0x001ea80000300800 */
[----:B------:R-:W-:Y:S04]  /*30140*/  STL.64 [R1+0x590], R4 ;  /* 0x0005900401007387 */ /* 0x000fe80000100a00 */
[----:B------:R0:W-:Y:S04]  /*30150*/  STL.64 [R1+0x598], R6 ;  /* 0x0005980601007387 */ /* 0x0001e80000100a00 */
[----:B------:R-:W-:Y:S04]  /*30160*/  STL.64 [R1+0x19e8], R20 ;  /* 0x0019e81401007387 */ /* 0x000fe80000100a00 */
[----:B------:R-:W3:Y:S04]  /*30170*/  LDL.LU.64 R8, [R1+0x570] ;  /* 0x0005700001087983 */ /* 0x000ee80000300a00 */
[----:B------:R-:W3:Y:S04]  /*30180*/  LDL.LU.64 R10, [R1+0x578] ;  /* 0x00057800010a7983 */ /* 0x000ee80000300a00 */
[----:B0-----:R-:W4:Y:S04]  /*30190*/  LDL.LU R6, [R1+0x60] ;  /* 0x0000600001067983 */ /* 0x001f280000300800 */
[----:B------:R-:W4:Y:S04]  /*301a0*/  LDL.LU R7, [R1+0x64] ;  /* 0x0000640001077983 */ /* 0x000f280000300800 */
[----:B------:R-:W5:Y:S04]  /*301b0*/  LDL.LU R14, [R1+0xa0] ;  /* 0x0000a000010e7983 */ /* 0x000f680000300800 */
[----:B------:R-:W5:Y:S04]  /*301c0*/  LDL.LU R15, [R1+0xa4] ;  /* 0x0000a400010f7983 */ /* 0x000f680000300800 */
[----:B------:R-:W2:Y:S04]  /*301d0*/  LDL.LU R12, [R1+0xa8] ;  /* 0x0000a800010c7983 */ /* 0x000ea80000300800 */
[----:B------:R-:W2:Y:S04]  /*301e0*/  LDL.LU R13, [R1+0xac] ;  /* 0x0000ac00010d7983 */ /* 0x000ea80000300800 */
[----:B------:R-:W2:Y:S04]  /*301f0*/  LDL.LU R4, [R1+0x68] ;  /* 0x0000680001047983 */ /* 0x000ea80000300800 */
[----:B------:R-:W2:Y:S01]  /*30200*/  LDL.LU R5, [R1+0x6c] ;  /* 0x00006c0001057983 */ /* 0x000ea20000300800 */
[----:B------:R-:W-:-:S02]  /*30210*/  F2FP.F16.E4M3.UNPACK_B R24, R24 ;  /* 0x00000018ff18723e */ /* 0x000fc400020006ff */
[----:B------:R-:W-:Y:S01]  /*30220*/  F2FP.F16.E4M3.UNPACK_B R25, R25 ;  /* 0x00000019ff19723e */ /* 0x000fe200020006ff */
[----:B----4-:R0:W-:Y:S04]  /*30230*/  STL.64 [R1+0x1b88], R6 ;  /* 0x001b880601007387 */ /* 0x0101e80000100a00 */
[----:B--2---:R1:W-:Y:S04]  /*30240*/  STL.64 [R1+0x1b80], R4 ;  /* 0x001b800401007387 */ /* 0x0043e80000100a00 */
[----:B0-----:R-:W2:Y:S04]  /*30250*/  LDL.LU R6, [R1+0x78] ;  /* 0x0000780001067983 */ /* 0x001ea80000300800 */
[----:B------:R-:W2:Y:S01]  /*30260*/  LDL.LU R7, [R1+0x7c] ;  /* 0x00007c0001077983 */ /* 0x000ea20000300800 */
[----:B---3--:R-:W-:Y:S03]  /*30270*/  HMMA.16816.F32 R8, R16, R24, R8 ;  /* 0x000000181008723c */ /* 0x008fe60000001808 */
[----:B--2---:R0:W-:Y:S04]  /*30280*/  STL.64 [R1+0x1ba0], R6 ;  /* 0x001ba00601007387 */ /* 0x0041e80000100a00 */
[----:B-1----:R-:W2:-:S12]  /*30290*/  LDL.LU R4, [R1+0x80] ;  /* 0x0000800001047983 */ /* 0x002e980000300800 */
[----:B------:R1:W-:Y:S04]  /*302a0*/  STL.64 [R1+0x570], R8 ;  /* 0x0005700801007387 */ /* 0x0003e80000100a00 */
[----:B------:R3:W-:Y:S04]  /*302b0*/  STL.64 [R1+0x578], R10 ;  /* 0x0005780a01007387 */ /* 0x0007e80000100a00 */
[----:B------:R-:W2:Y:S04]  /*302c0*/  LDL.LU R5, [R1+0x84] ;  /* 0x0000840001057983 */ /* 0x000ea80000300800 */
[----:B0-----:R-:W4:Y:S04]  /*302d0*/  LDL.LU R6, [R1+0x88] ;  /* 0x0000880001067983 */ /* 0x001f280000300800 */
[----:B------:R-:W4:Y:S01]  /*302e0*/  LDL.LU R7, [R1+0x8c] ;  /* 0x00008c0001077983 */ /* 0x000f220000300800 */
[----:B------:R-:W-:-:S03]  /*302f0*/  IMAD R29, R29, 0x100, R23 ;  /* 0x000001001d1d7824 */ /* 0x000fc600078e0217 */
[----:B------:R-:W5:Y:S04]  /*30300*/  LDL.LU.64 R20, [R1+0x560] ;  /* 0x0005600001147983 */ /* 0x000f680000300a00 */
[----:B------:R-:W5:Y:S04]  /*30310*/  LDL.LU.64 R22, [R1+0x568] ;  /* 0x0005680001167983 */ /* 0x000f680000300a00 */
[----:B-1----:R-:W5:Y:S04]  /*30320*/  LDL.LU.64 R8, [R1+0x540] ;  /* 0x0005400001087983 */ /* 0x002f680000300a00 */
[----:B---3--:R-:W3:Y:S01]  /*30330*/  LDL.LU.64 R10, [R1+0x548] ;  /* 0x00054800010a7983 */ /* 0x008ee20000300a00 */
[----:B------:R-:W-:-:S02]  /*30340*/  F2FP.F16.E4M3.UNPACK_B R18, R3 ;  /* 0x00000003ff12723e */ /* 0x000fc400020006ff */
[----:B------:R-:W-:Y:S01]  /*30350*/  F2FP.F16.E4M3.UNPACK_B R17, R28 ;  /* 0x0000001cff11723e */ /* 0x000fe200020006ff */
[----:B--2---:R0:W-:Y:S04]  /*30360*/  STL.64 [R1+0x1bb8], R4 ;  /* 0x001bb80401007387 */ /* 0x0041e80000100a00 */
[----:B----4-:R-:W-:Y:S04]  /*30370*/  STL.64 [R1+0x1bd0], R6 ;  /* 0x001bd00601007387 */ /* 0x010fe80000100a00 */
[----:B------:R1:W-:Y:S04]  /*30380*/  STL.64 [R1+0x1a38], R26 ;  /* 0x001a381a01007387 */ /* 0x0003e80000100a00 */
[----:B------:R-:W-:Y:S04]  /*30390*/  STL.64 [R1+0x1a30], R24 ;  /* 0x001a301801007387 */ /* 0x000fe80000100a00 */
[----:B------:R-:W2:Y:S04]  /*303a0*/  LDL.LU R3, [R1+0x1c08] ;  /* 0x001c080001037983 */ /* 0x000ea80000300800 */
[----:B------:R-:W4:Y:S04]  /*303b0*/  LDL.LU R28, [R1+0x1c04] ;  /* 0x001c0400011c7983 */ /* 0x000f280000300800 */
[----:B0-----:R-:W2:Y:S04]  /*303c0*/  LDL.LU R4, [R1+0x90] ;  /* 0x0000900001047983 */ /* 0x001ea80000300800 */
[----:B------:R-:W2:Y:S01]  /*303d0*/  LDL.LU R5, [R1+0x94] ;  /* 0x0000940001057983 */ /* 0x000ea20000300800 */
[----:B------:R-:W-:-:S02]  /*303e0*/  F2FP.F16.E4M3.UNPACK_B R16, R0 ;  /* 0x00000000ff10723e */ /* 0x000fc400020006ff */
[----:B------:R-:W-:-:S07]  /*303f0*/  F2FP.F16.E4M3.UNPACK_B R19, R29 ;  /* 0x0000001dff13723e */ /* 0x000fce00020006ff */
[C---:B-----5:R-:W-:Y:S01]  /*30400*/  HMMA.16816.F32 R20, R16.reuse, R12, R20 ;  /* 0x0000000c1014723c */ /* 0x060fe20000001814 */
[----:B--2---:R-:W-:Y:S04]  /*30410*/  STL.64 [R1+0x1be8], R4 ;  /* 0x001be80401007387 */ /* 0x004fe80000100a00 */
[----:B-1----:R-:W2:Y:S04]  /*30420*/  LDL.LU R26, [R1] ;  /* 0x00000000011a7983 */ /* 0x002ea80000300800 */
[----:B------:R-:W2:Y:S04]  /*30430*/  LDL.LU R27, [R1+0x4] ;  /* 0x00000400011b7983 */ /* 0x000ea80000300800 */
[----:B------:R-:W5:Y:S04]  /*30440*/  LDL.LU R6, [R1+0x98] ;  /* 0x0000980001067983 */ /* 0x000f680000300800 */
[----:B------:R-:W5:Y:S01]  /*30450*/  LDL.LU R7, [R1+0x9c] ;  /* 0x00009c0001077983 */ /* 0x000f620000300800 */
[C---:B---3--:R-:W-:Y:S03]  /*30460*/  HMMA.16816.F32 R8, R16.reuse, R14, R8 ;  /* 0x0000000e1008723c */ /* 0x048fe60000001808 */
[----:B--2---:R-:W-:Y:S04]  /*30470*/  STL.64 [R1+0x1a50], R26 ;  /* 0x001a501a01007387 */ /* 0x004fe80000100a00 */
[----:B------:R-:W4:Y:S04]  /*30480*/  LDL.LU R29, [R1+0x1c00] ;  /* 0x001c0000011d7983 */ /* 0x000f280000300800 */
[----:B------:R-:W2:Y:S04]  /*30490*/  LDL.LU.64 R12, [R1+0x480] ;  /* 0x00048000010c7983 */ /* 0x000ea80000300a00 */
[----:B------:R-:W-:Y:S04]  /*304a0*/  STL.64 [R1+0x560], R20 ;  /* 0x0005601401007387 */ /* 0x000fe80000100a00 */
[----:B------:R-:W-:Y:S04]  /*304b0*/  STL.64 [R1+0x568], R22 ;  /* 0x0005681601007387 */ /* 0x000fe80000100a00 */
[----:B------:R-:W3:Y:S04]  /*304c0*/  LDL.LU.64 R14, [R1+0x488] ;  /* 0x00048800010e7983 */ /* 0x000ee80000300a00 */
[----:B------:R-:W-:Y:S04]  /*304d0*/  STL.64 [R1+0x540], R8 ;  /* 0x0005400801007387 */ /* 0x000fe80000100a00 */
[----:B------:R-:W-:Y:S04]  /*304e0*/  STL.64 [R1+0x548], R10 ;  /* 0x0005480a01007387 */ /* 0x000fe80000100a00 */
[----:B---3--:R-:W-:Y:S04]  /*304f0*/  STL.64 [R1+0x1b98], R14 ;  /* 0x001b980e01007387 */ /* 0x008fe80000100a00 */
[----:B--2---:R0:W-:Y:S04]  /*30500*/  STL.64 [R1+0x1b90], R12 ;  /* 0x001b900c01007387 */ /* 0x0041e80000100a00 */
[----:B0-----:R-:W2:Y:S04]  /*30510*/  LDL.LU.64 R12, [R1+0x4a0] ;  /* 0x0004a000010c7983 */ /* 0x001ea80000300a00 */
[----:B------:R-:W3:Y:S04]  /*30520*/  LDL.LU.64 R14, [R1+0x4a8] ;  /* 0x0004a800010e7983 */ /* 0x000ee80000300a00 */
        /* <DEDUP_REMOVED lines=14> */
[----:B0-----:R-:W5:Y:S04]  /*30610*/  LDL.LU.64 R12, [R1+0x520] ;  /* 0x00052000010c7983 */ /* 0x001f680000300a00 */
[----:B------:R-:W5:Y:S04]  /*30620*/  LDL.LU.64 R14, [R1+0x528] ;  /* 0x00052800010e7983 */ /* 0x000f680000300a00 */
[----:B------:R-:W2:Y:S04]  /*30630*/  LDL.LU.64 R20, [R1+0x460] ;  /* 0x0004600001147983 */ /* 0x000ea80000300a00 */
[----:B------:R-:W2:Y:S04]  /*30640*/  LDL.LU.64 R22, [R1+0x468] ;  /* 0x0004680001167983 */ /* 0x000ea80000300a00 */
[----:B------:R-:W3:Y:S04]  /*30650*/  LDL.LU.64 R8, [R1+0x440] ;  /* 0x0004400001087983 */ /* 0x000ee80000300a00 */
[----:B------:R-:W3:Y:S04]  /*30660*/  LDL.LU.64 R10, [R1+0x448] ;  /* 0x00044800010a7983 */ /* 0x000ee80000300a00 */
[----:B------:R-:W2:Y:S04]  /*30670*/  LDL.LU R24, [R1+0x8] ;  /* 0x0000080001187983 */ /* 0x000ea80000300800 */
[----:B------:R-:W2:Y:S01]  /*30680*/  LDL.LU R25, [R1+0xc] ;  /* 0x00000c0001197983 */ /* 0x000ea20000300800 */
[C---:B-----5:R-:W-:Y:S03]  /*30690*/  HMMA.16816.F32 R4, R16.reuse, R6, R12 ;  /* 0x000000061004723c */ /* 0x060fe6000000180c */
[----:B--2---:R0:W-:Y:S04]  /*306a0*/  STL.64 [R1+0x1a68], R24 ;  /* 0x001a681801007387 */ /* 0x0041e80000100a00 */
[----:B0-----:R-:W2:Y:S04]  /*306b0*/  LDL.LU R24, [R1+0x70] ;  /* 0x0000700001187983 */ /* 0x001ea80000300800 */
[----:B------:R-:W2:Y:S04]  /*306c0*/  LDL.LU R25, [R1+0x74] ;  /* 0x0000740001197983 */ /* 0x000ea80000300800 */
[----:B------:R-:W5:Y:S04]  /*306d0*/  LDL.LU.64 R14, [R1+0x1bf8] ;  /* 0x001bf800010e7983 */ /* 0x000f680000300a00 */
[----:B------:R-:W5:Y:S04]  /*306e0*/  LDL.LU.64 R12, [R1+0x1bf0] ;  /* 0x001bf000010c7983 */ /* 0x000f680000300a00 */
[----:B------:R0:W-:Y:S04]  /*306f0*/  STL.64 [R1+0x520], R4 ;  /* 0x0005200401007387 */ /* 0x0001e80000100a00 */
[----:B------:R5:W-:Y:S04]  /*30700*/  STL.64 [R1+0x528], R6 ;  /* 0x0005280601007387 */ /* 0x000be80000100a00 */
[----:B0-----:R-:W5:Y:S02]  /*30710*/  LDL.LU.64 R4, [R1+0x1be8] ;  /* 0x001be80001047983 */ /* 0x001f640000300a00 */
[----:B-----5:R-:W-:Y:S02]  /*30720*/  HMMA.16816.F32 R4, R16, R4, R12 ;  /* 0x000000041004723c */ /* 0x020fe4000000180c */
[----:B------:R-:W5:Y:S04]  /*30730*/  LDL.LU.64 R14, [R1+0x1be0] ;  /* 0x001be000010e7983 */ /* 0x000f680000300a00 */
[----:B------:R-:W5:-:S13]  /*30740*/  LDL.LU.64 R12, [R1+0x1bd8] ;  /* 0x001bd800010c7983 */ /* 0x000f5a0000300a00 */
[----:B------:R-:W-:Y:S04]  /*30750*/  STL.64 [R1+0x500], R4 ;  /* 0x0005000401007387 */ /* 0x000fe80000100a00 */
[----:B------:R0:W-:Y:S04]  /*30760*/  STL.64 [R1+0x508], R6 ;  /* 0x0005080601007387 */ /* 0x0001e80000100a00 */
[----:B0-----:R-:W5:Y:S02]  /*30770*/  LDL.LU.64 R6, [R1+0x1bd0] ;  /* 0x001bd00001067983 */ /* 0x001f640000300a00 */
[----:B-----5:R-:W-:Y:S02]  /*30780*/  HMMA.16816.F32 R4, R16, R6, R12 ;  /* 0x000000061004723c */ /* 0x020fe4000000180c */
[----:B------:R-:W5:Y:S04]  /*30790*/  LDL.LU.64 R14, [R1+0x1bc8] ;  /* 0x001bc800010e7983 */ /* 0x000f680000300a00 */
[----:B------:R-:W5:-:S13]  /*307a0*/  LDL.LU.64 R12, [R1+0x1bc0] ;  /* 0x001bc000010c7983 */ /* 0x000f5a0000300a00 */
[----:B------:R0:W-:Y:S04]  /*307b0*/  STL.64 [R1+0x4e0], R4 ;  /* 0x0004e00401007387 */ /* 0x0001e80000100a00 */
[----:B------:R5:W-:Y:S04]  /*307c0*/  STL.64 [R1+0x4e8], R6 ;  /* 0x0004e80601007387 */ /* 0x000be80000100a00 */
[----:B0-----:R-:W5:Y:S04]  /*307d0*/  LDL.LU.64 R4, [R1+0x1bb8] ;  /* 0x001bb80001047983 */ /* 0x001f680000300a00 */
[----:B------:R-:W2:Y:S04]  /*307e0*/  LDL.LU R26, [R1+0x10] ;  /* 0x00001000011a7983 */ /* 0x000ea80000300800 */
[----:B------:R-:W2:Y:S01]  /*307f0*/  LDL.LU R27, [R1+0x14] ;  /* 0x00001400011b7983 */ /* 0x000ea20000300800 */
[C---:B-----5:R-:W-:Y:S03]  /*30800*/  HMMA.16816.F32 R4, R16.reuse, R4, R12 ;  /* 0x000000041004723c */ /* 0x060fe6000000180c */
[----:B--2---:R-:W-:Y:S04]  /*30810*/  STL.64 [R1+0x1a80], R26 ;  /* 0x001a801a01007387 */ /* 0x004fe80000100a00 */
[----:B------:R-:W2:Y:S04]  /*30820*/  LDL.LU.64 R14, [R1+0x1bb0] ;  /* 0x001bb000010e7983 */ /* 0x000ea80000300a00 */
[----:B------:R-:W2:Y:S08]  /*30830*/  LDL.LU.64 R12, [R1+0x1ba8] ;  /* 0x001ba800010c7983 */ /* 0x000eb00000300a00 */
[----:B------:R-:W-:Y:S04]  /*30840*/  STL.64 [R1+0x4c0], R4 ;  /* 0x0004c00401007387 */ /* 0x000fe80000100a00 */
[----:B------:R0:W-:Y:S04]  /*30850*/  STL.64 [R1+0x4c8], R6 ;  /* 0x0004c80601007387 */ /* 0x0001e80000100a00 */
[----:B0-----:R-:W2:Y:S02]  /*30860*/  LDL.LU.64 R6, [R1+0x1ba0] ;  /* 0x001ba00001067983 */ /* 0x001ea40000300a00 */
[----:B--2---:R-:W-:Y:S02]  /*30870*/  HMMA.16816.F32 R4, R16, R6, R12 ;  /* 0x000000061004723c */ /* 0x004fe4000000180c */
[----:B------:R-:W2:Y:S04]  /*30880*/  LDL.LU.64 R14, [R1+0x1b98] ;  /* 0x001b9800010e7983 */ /* 0x000ea80000300a00 */
[----:B------:R-:W2:-:S13]  /*30890*/  LDL.LU.64 R12, [R1+0x1b90] ;  /* 0x001b9000010c7983 */ /* 0x000e9a0000300a00 */
[----:B------:R-:W-:Y:S04]  /*308a0*/  STL.64 [R1+0x4a0], R4 ;  /* 0x0004a00401007387 */ /* 0x000fe80000100a00 */
[----:B------:R0:W-:Y:S04]  /*308b0*/  STL.64 [R1+0x4a8], R6 ;  /* 0x0004a80601007387 */ /* 0x0001e80000100a00 */
[----:B0-----:R-:W3:Y:S04]  /*308c0*/  LDL.LU.64 R6, [R1+0x1b88] ;  /* 0x001b880001067983 */ /* 0x001ee80000300a00 */
[----:B------:R-:W5:Y:S01]  /*308d0*/  LDL.LU.64 R4, [R1+0x1b80] ;  /* 0x001b800001047983 */ /* 0x000f620000300a00 */
[----:B--2---:R-:W-:Y:S03]  /*308e0*/  HMMA.16816.F32 R24, R16, R24, R12 ;  /* 0x000000181018723c */ /* 0x004fe6000000180c */
[----:B------:R-:W2:Y:S04]  /*308f0*/  LDL.LU.64 R14, [R1+0x1b78] ;  /* 0x001b7800010e7983 */ /* 0x000ea80000300a00 */
[----:B------:R-:W3:-:S12]  /*30900*/  LDL.LU.64 R12, [R1+0x1b70] ;  /* 0x001b7000010c7983 */ /* 0x000ed80000300a00 */
[----:B------:R2:W-:Y:S04]  /*30910*/  STL.64 [R1+0x480], R24 ;  /* 0x0004801801007387 */ /* 0x0005e80000100a00 */
[----:B------:R0:W-:Y:S01]  /*30920*/  STL.64 [R1+0x488], R26 ;  /* 0x0004881a01007387 */ /* 0x0001e20000100a00 */
[----:B--2---:R-:W-:Y:S02]  /*30930*/  IMAD.MOV.U32 R25, RZ, RZ, R14 ;  /* 0x000000ffff197224 */ /* 0x004fe400078e000e */
[----:B---3--:R-:W-:Y:S02]  /*30940*/  IMAD.MOV.U32 R24, RZ, RZ, R13 ;  /* 0x000000ffff187224 */ /* 0x008fe400078e000d */
[----:B------:R-:W2:Y:S04]  /*30950*/  LDL.LU R13, [R1+0x1b68] ;  /* 0x001b6800010d7983 */ /* 0x000ea80000300800 */
[----:B------:R-:W3:Y:S04]  /*30960*/  LDL.LU R14, [R1+0x1b64] ;  /* 0x001b6400010e7983 */ /* 0x000ee80000300800 */
[----:B------:R1:W-:Y:S04]  /*30970*/  STL.64 [R1+0x1a98], R24 ;  /* 0x001a981801007387 */ /* 0x0003e80000100a00 */
[----:B0-----:R-:W3:Y:S01]  /*30980*/  LDL.LU R26, [R1+0x20] ;  /* 0x00002000011a7983 */ /* 0x001ee20000300800 */
[C---:B-----5:R-:W-:Y:S08]  /*30990*/  HMMA.16816.F32 R20, R16.reuse, R4, R20 ;  /* 0x000000041014723c */ /* 0x060ff00000001814 */
[----:B------:R-:W-:Y:S01]  /*309a0*/  HMMA.16816.F32 R4, R16, R6, R8 ;  /* 0x000000061004723c */ /* 0x000fe20000001808 */
[----:B------:R-:W-:-:S02]  /*309b0*/  IMAD.MOV.U32 R27, RZ, RZ, R15 ;  /* 0x000000ffff1b7224 */ /* 0x000fc400078e000f */
[----:B-1----:R-:W-:-:S08]  /*309c0*/  IMAD.MOV.U32 R25, RZ, RZ, R12 ;  /* 0x000000ffff197224 */ /* 0x002fd000078e000c */
[----:B------:R-:W-:Y:S04]  /*309d0*/  STL.64 [R1+0x460], R20 ;  /* 0x0004601401007387 */ /* 0x000fe80000100a00 */
[----:B------:R-:W-:Y:S04]  /*309e0*/  STL.64 [R1+0x468], R22 ;  /* 0x0004681601007387 */ /* 0x000fe80000100a00 */
[----:B------:R-:W-:Y:S04]  /*309f0*/  STL.64 [R1+0x440], R4 ;  /* 0x0004400401007387 */ /* 0x000fe80000100a00 */
[----:B------:R-:W-:Y:S04]  /*30a00*/  STL.64 [R1+0x448], R6 ;  /* 0x0004480601007387 */ /* 0x000fe80000100a00 */
[----:B------:R-:W5:Y:S01]  /*30a10*/  LDL.LU R15, [R1+0x1b60] ;  /* 0x001b6000010f7983 */ /* 0x000f620000300800 */
[----:B--2---:R-:W-:-:S03]  /*30a20*/  IMAD.MOV.U32 R24, RZ, RZ, R13 ;  /* 0x000000ffff187224 */ /* 0x004fc600078e000d */
[----:B------:R-:W2:Y:S04]  /*30a30*/  LDL.LU R13, [R1+0x1b5c] ;  /* 0x001b5c00010d7983 */ /* 0x000ea80000300800 */
[----:B------:R-:W4:Y:S04]  /*30a40*/  LDL.LU R12, [R1+0x1b58] ;  /* 0x001b5800010c7983 */ /* 0x000f280000300800 */
[----:B---3--:R0:W-:Y:S04]  /*30a50*/  STL.64 [R1+0x1ab0], R26 ;  /* 0x001ab01a01007387 */ /* 0x0081e80000100a00 */
[----:B0-----:R-:W3:Y:S01]  /*30a60*/  LDL.LU R26, [R1+0x30] ;  /* 0x00003000011a7983 */ /* 0x001ee20000300800 */
[----:B------:R-:W-:-:S03]  /*30a70*/  IMAD.MOV.U32 R27, RZ, RZ, R14 ;  /* 0x000000ffff1b7224 */ /* 0x000fc600078e000e */
[----:B------:R-:W4:Y:S04]  /*30a80*/  LDL.LU R14, [R1+0x1b54] ;  /* 0x001b5400010e7983 */ /* 0x000f280000300800 */
[----:B------:R5:W-:Y:S02]  /*30a90*/  STL.64 [R1+0x1ac8], R24 ;  /* 0x001ac81801007387 */ /* 0x000be40000100a00 */
[----:B-----5:R-:W-:Y:S02]  /*30aa0*/  IMAD.MOV.U32 R24, RZ, RZ, R15 ;  /* 0x000000ffff187224 */ /* 0x020fe400078e000f */
[----:B------:R-:W5:Y:S01]  /*30ab0*/  LDL.LU R15, [R1+0x1b50] ;  /* 0x001b5000010f7983 */ /* 0x000f620000300800 */
[----:B--2---:R-:W-:-:S03]  /*30ac0*/  IMAD.MOV.U32 R25, RZ, RZ, R13 ;  /* 0x000000ffff197224 */ /* 0x004fc600078e000d */
[----:B------:R-:W2:Y:S04]  /*30ad0*/  LDL.LU R13, [R1+0x1b4c] ;  /* 0x001b4c00010d7983 */ /* 0x000ea80000300800 */
[----:B---3--:R4:W-:Y:S02]  /*30ae0*/  STL.64 [R1+0x1ae0], R26 ;  /* 0x001ae01a01007387 */ /* 0x0089e40000100a00 */
[----:B----4-:R-:W-:Y:S02]  /*30af0*/  IMAD.MOV.U32 R26, RZ, RZ, R12 ;  /* 0x000000ffff1a7224 */ /* 0x010fe400078e000c */
[----:B------:R-:W3:Y:S04]  /*30b00*/  LDL.LU R12, [R1+0x1b48] ;  /* 0x001b4800010c7983 */ /* 0x000ee80000300800 */
[----:B------:R-:W4:Y:S04]  /*30b10*/  LDL.LU R27, [R1+0x44] ;  /* 0x00004400011b7983 */ /* 0x000f280000300800 */
[----:B------:R-:W2:Y:S04]  /*30b20*/  LDL.LU R10, [R1+0x48] ;  /* 0x00004800010a7983 */ /* 0x000ea80000300800 */
[----:B------:R-:W2:Y:S01]  /*30b30*/  LDL.LU R11, [R1+0x4c] ;  /* 0x00004c00010b7983 */ /* 0x000ea20000300800 */
[----:B-----5:R-:W-:-:S02]  /*30b40*/  IMAD.MOV.U32 R8, RZ, RZ, R15 ;  /* 0x000000ffff087224 */ /* 0x020fc400078e000f */
[----:B------:R-:W-:Y:S01]  /*30b50*/  IMAD.MOV.U32 R9, RZ, RZ, R14 ;  /* 0x000000ffff097224 */ /* 0x000fe200078e000e */
[----:B--2---:R-:W-:Y:S04]  /*30b60*/  STL.64 [R1+0x1b18], R10 ;  /* 0x001b180a01007387 */ /* 0x004fe80000100a00 */
[----:B------:R-:W-:Y:S04]  /*30b70*/  STL.64 [R1+0x1b30], R8 ;  /* 0x001b300801007387 */ /* 0x000fe80000100a00 */
[----:B------:R0:W-:Y:S04]  /*30b80*/  STL.64 [R1+0x1af8], R24 ;  /* 0x001af81801007387 */ /* 0x0001e80000100a00 */
[----:B----4-:R1:W-:Y:S04]  /*30b90*/  STL.64 [R1+0x1b10], R26 ;  /* 0x001b101a01007387 */ /* 0x0103e80000100a00 */
[----:B0-----:R-:W2:Y:S04]  /*30ba0*/  LDL.LU.64 R24, [R1+0x3d0] ;  /* 0x0003d00001187983 */ /* 0x001ea80000300a00 */
[----:B-1----:R-:W4:Y:S04]  /*30bb0*/  LDL.LU.64 R26, [R1+0x3d8] ;  /* 0x0003d800011a7983 */ /* 0x002f280000300a00 */
[----:B----4-:R-:W-:Y:S04]  /*30bc0*/  STL.64 [R1+0x1b28], R26 ;  /* 0x001b281a01007387 */ /* 0x010fe80000100a00 */
[----:B--2---:R0:W-:Y:S04]  /*30bd0*/  STL.64 [R1+0x1b20], R24 ;  /* 0x001b201801007387 */ /* 0x0041e80000100a00 */
[----:B0-----:R-:W2:Y:S04]  /*30be0*/  LDL.LU.64 R24, [R1+0x3f0] ;  /* 0x0003f00001187983 */ /* 0x001ea80000300a00 */
[----:B------:R-:W4:Y:S04]  /*30bf0*/  LDL.LU.64 R26, [R1+0x3f8] ;  /* 0x0003f800011a7983 */ /* 0x000f280000300a00 */
[----:B----4-:R-:W-:Y:S04]  /*30c00*/  STL.64 [R1+0x1b40], R26 ;  /* 0x001b401a01007387 */ /* 0x010fe80000100a00 */
[----:B--2---:R0:W-:Y:S04]  /*30c10*/  STL.64 [R1+0x1b38], R24 ;  /* 0x001b381801007387 */ /* 0x0041e80000100a00 */
[----:B0-----:R-:W2:Y:S04]  /*30c20*/  LDL.LU.64 R24, [R1+0x410] ;  /* 0x0004100001187983 */ /* 0x001ea80000300a00 */
[----:B------:R-:W2:Y:S04]  /*30c30*/  LDL.LU.64 R26, [R1+0x418] ;  /* 0x00041800011a7983 */ /* 0x000ea80000300a00 */
[----:B------:R-:W4:Y:S04]  /*30c40*/  LDL.LU.64 R4, [R1+0x290] ;  /* 0x0002900001047983 */ /* 0x000f280000300a00 */
[----:B------:R-:W5:Y:S04]  /*30c50*/  LDL.LU.64 R6, [R1+0x298] ;  /* 0x0002980001067983 */ /* 0x000f680000300a00 */
[----:B-----5:R-:W-:Y:S04]  /*30c60*/  STL.64 [R1+0x1a48], R6 ;  /* 0x001a480601007387 */ /* 0x020fe80000100a00 */
[----:B----4-:R0:W-:Y:S04]  /*30c70*/  STL.64 [R1+0x1a40], R4 ;  /* 0x001a400401007387 */ /* 0x0101e80000100a00 */
[----:B0-----:R-:W4:Y:S04]  /*30c80*/  LDL.LU.64 R4, [R1+0x2b0] ;  /* 0x0002b00001047983 */ /* 0x001f280000300a00 */
        /* <DEDUP_REMOVED lines=24> */
[----:B------:R-:W5:Y:S01]  /*30e10*/  LDL.LU.64 R6, [R1+0x378] ;  /* 0x0003780001067983 */ /* 0x000f620000300a00 */
[----:B------:R-:W-:-:S02]  /*30e20*/  IMAD.MOV.U32 R10, RZ, RZ, R13 ;  /* 0x000000ffff0a7224 */ /* 0x000fc400078e000d */
[----:B---3--:R-:W-:Y:S01]  /*30e30*/  IMAD.MOV.U32 R11, RZ, RZ, R12 ;  /* 0x000000ffff0b7224 */ /* 0x008fe200078e000c */
[----:B-----5:R-:W-:Y:S04]  /*30e40*/  STL.64 [R1+0x1af0], R6 ;  /* 0x001af00601007387 */ /* 0x020fe80000100a00 */
[----:B----4-:R0:W-:Y:S04]  /*30e50*/  STL.64 [R1+0x1ae8], R4 ;  /* 0x001ae80401007387 */ /* 0x0101e80000100a00 */
[----:B0-----:R-:W3:Y:S04]  /*30e60*/  LDL.LU.64 R4, [R1+0x390] ;  /* 0x0003900001047983 */ /* 0x001ee80000300a00 */
[----:B------:R-:W4:Y:S01]  /*30e70*/  LDL.LU.64 R6, [R1+0x398] ;  /* 0x0003980001067983 */ /* 0x000f220000300a00 */
[C---:B--2---:R-:W-:Y:S03]  /*30e80*/  HMMA.16816.F32 R8, R16.reuse, R10, R24 ;  /* 0x0000000a1008723c */ /* 0x044fe60000001818 */
[----:B----4-:R-:W-:Y:S04]  /*30e90*/  STL.64 [R1+0x1b08], R6 ;  /* 0x001b080601007387 */ /* 0x010fe80000100a00 */
[----:B---3--:R0:W-:Y:S04]  /*30ea0*/  STL.64 [R1+0x1b00], R4 ;  /* 0x001b000401007387 */ /* 0x0081e80000100a00 */
[----:B0-----:R-:W2:Y:S04]  /*30eb0*/  LDL.LU.64 R4, [R1+0x3b0] ;  /* 0x0003b00001047983 */ /* 0x001ea80000300a00 */
[----:B------:R-:W2:Y:S04]  /*30ec0*/  LDL.LU.64 R6, [R1+0x3b8] ;  /* 0x0003b80001067983 */ /* 0x000ea80000300a00 */
[----:B------:R-:W3:Y:S04]  /*30ed0*/  LDL.LU.64 R12, [R1+0x270] ;  /* 0x00027000010c7983 */ /* 0x000ee80000300a00 */
[----:B------:R-:W3:Y:S04]  /*30ee0*/  LDL.LU.64 R14, [R1+0x278] ;  /* 0x00027800010e7983 */ /* 0x000ee80000300a00 */
[----:B------:R-:W4:Y:S04]  /*30ef0*/  LDL.LU.64 R20, [R1+0x250] ;  /* 0x0002500001147983 */ /* 0x000f280000300a00 */
[----:B------:R-:W4:Y:S04]  /*30f00*/  LDL.LU.64 R22, [R1+0x258] ;  /* 0x0002580001167983 */ /* 0x000f280000300a00 */
        /* <DEDUP_REMOVED lines=12> */
[----:B------:R-:W2:-:S15]  /*30fd0*/  LDL.LU.64 R26, [R1+0x1b10] ;  /* 0x001b1000011a7983 */ /* 0x000e9e0000300a00 */
[----:B------:R-:W-:Y:S02]  /*30fe0*/  NOP ;  /* 0x0000000000007918 */ /* 0x000fe40000000000 */
[----:B------:R0:W-:Y:S04]  /*30ff0*/  STL.64 [R1+0x3d0], R8 ;  /* 0x0003d00801007387 */ /* 0x0001e80000100a00 */
[----:B------:R1:W-:Y:S04]  /*31000*/  STL.64 [R1+0x3d8], R10 ;  /* 0x0003d80a01007387 */ /* 0x0003e80000100a00 */
[----:B0-----:R-:W5:Y:S04]  /*31010*/  LDL.LU.64 R8, [R1+0x230] ;  /* 0x0002300001087983 */ /* 0x001f680000300a00 */
[----:B-1----:R-:W5:Y:S01]  /*31020*/  LDL.LU.64 R10, [R1+0x238] ;  /* 0x00023800010a7983 */ /* 0x002f620000300a00 */
[----:B--2---:R-:W-:Y:S03]  /*31030*/  HMMA.16816.F32 R24, R16, R26, R4 ;  /* 0x0000001a1018723c */ /* 0x004fe60000001804 */
[----:B------:R-:W2:Y:S04]  /*31040*/  LDL.LU.64 R6, [R1+0x1b08] ;  /* 0x001b080001067983 */ /* 0x000ea80000300a00 */
[----:B------:R-:W2:-:S12]  /*31050*/  LDL.LU.64 R4, [R1+0x1b00] ;  /* 0x001b000001047983 */ /* 0x000e980000300a00 */
[----:B------:R0:W-:Y:S04]  /*31060*/  STL.64 [R1+0x3b0], R24 ;  /* 0x0003b01801007387 */ /* 0x0001e80000100a00 */
[----:B------:R2:W-:Y:S04]  /*31070*/  STL.64 [R1+0x3b8], R26 ;  /* 0x0003b81a01007387 */ /* 0x0005e80000100a00 */
[----:B0-----:R-:W2:Y:S02]  /*31080*/  LDL.LU.64 R24, [R1+0x1af8] ;  /* 0x001af80001187983 */ /* 0x001ea40000300a00 */
[----:B--2---:R-:W-:Y:S02]  /*31090*/  HMMA.16816.F32 R24, R16, R24, R4 ;  /* 0x000000181018723c */ /* 0x004fe40000001804 */
[----:B------:R-:W2:Y:S04]  /*310a0*/  LDL.LU.64 R6, [R1+0x1af0] ;  /* 0x001af00001067983 */ /* 0x000ea80000300a00 */
[----:B------:R-:W2:-:S13]  /*310b0*/  LDL.LU.64 R4, [R1+0x1ae8] ;  /* 0x001ae80001047983 */ /* 0x000e9a0000300a00 */
[----:B------:R-:W-:Y:S04]  /*310c0*/  STL.64 [R1+0x390], R24 ;  /* 0x0003901801007387 */ /* 0x000fe80000100a00 */
[----:B------:R0:W-:Y:S04]  /*310d0*/  STL.64 [R1+0x398], R26 ;  /* 0x0003981a01007387 */ /* 0x0001e80000100a00 */
[----:B0-----:R-:W2:Y:S02]  /*310e0*/  LDL.LU.64 R26, [R1+0x1ae0] ;  /* 0x001ae000011a7983 */ /* 0x001ea40000300a00 */
[----:B--2---:R-:W-:Y:S02]  /*310f0*/  HMMA.16816.F32 R24, R16, R26, R4 ;  /* 0x0000001a1018723c */ /* 0x004fe40000001804 */
[----:B------:R-:W2:Y:S04]  /*31100*/  LDL.LU.64 R6, [R1+0x1ad8] ;  /* 0x001ad80001067983 */ /* 0x000ea80000300a00 */
[----:B------:R-:W2:-:S13]  /*31110*/  LDL.LU.64 R4, [R1+0x1ad0] ;  /* 0x001ad00001047983 */ /* 0x000e9a0000300a00 */
        /* <DEDUP_REMOVED lines=39> */
[----:B------:R-:W3:Y:S01]  /*31390*/  LDL.LU.64 R24, [R1+0x1a30] ;  /* 0x001a300001187983 */ /* 0x000ee20000300a00 */
[----:B--2---:R-:W-:-:S15]  /*313a0*/  HMMA.16816.F32 R4, R16, R28, R4 ;  /* 0x0000001c1004723c */ /* 0x004fde0000001804 */
[----:B------:R-:W-:-:S04]  /*313b0*/  NOP ;  /* 0x0000000000007918 */ /* 0x000fc80000000000 */
[----:B------:R-:W-:Y:S04]  /*313c0*/  STL.64 [R1+0x290], R4 ;  /* 0x0002900401007387 */ /* 0x000fe80000100a00 */
[----:B------:R0:W-:Y:S04]  /*313d0*/  STL.64 [R1+0x298], R6 ;  /* 0x0002980601007387 */ /* 0x0001e80000100a00 */
[----:B0-----:R-:W2:Y:S04]  /*313e0*/  LDL.LU.64 R6, [R1+0x1a28] ;  /* 0x001a280001067983 */ /* 0x001ea80000300a00 */
[----:B------:R-:W5:Y:S01]  /*313f0*/  LDL.LU.64 R4, [R1+0x1a20] ;  /* 0x001a200001047983 */ /* 0x000f620000300a00 */
[C---:B---3--:R-:W-:Y:S08]  /*31400*/  HMMA.16816.F32 R12, R16.reuse, R26, R12 ;  /* 0x0000001a100c723c */ /* 0x048ff0000000180c */
[C---:B----4-:R-:W-:Y:S11]  /*31410*/  HMMA.16816.F32 R20, R16.reuse, R2, R20 ;  /* 0x000000021014723c */ /* 0x050ff60000001814 */
[----:B------:R-:W-:Y:S04]  /*31420*/  STL.64 [R1+0x270], R12 ;  /* 0x0002700c01007387 */ /* 0x000fe80000100a00 */
[----:B------:R0:W-:Y:S04]  /*31430*/  STL.64 [R1+0x278], R14 ;  /* 0x0002780e01007387 */ /* 0x0001e80000100a00 */
[----:B0-----:R-:W3:Y:S04]  /*31440*/  LDL.LU.64 R14, [R1+0x1a18] ;  /* 0x001a1800010e7983 */ /* 0x001ee80000300a00 */
[----:B------:R-:W4:Y:S04]  /*31450*/  LDL.LU R2, [R1+0x1084] ;  /* 0x0010840001027983 */ /* 0x000f280000300800 */
[----:B------:R-:W4:Y:S04]  /*31460*/  LDL.LU R3, [R1+0x1080] ;  /* 0x0010800001037983 */ /* 0x000f280000300800 */
[----:B------:R-:W-:Y:S04]  /*31470*/  STL.64 [R1+0x250], R20 ;  /* 0x0002501401007387 */ /* 0x000fe80000100a00 */
[----:B------:R5:W-:Y:S04]  /*31480*/  STL.64 [R1+0x258], R22 ;  /* 0x0002581601007387 */ /* 0x000be80000100a00 */
[----:B------:R-:W2:Y:S04]  /*31490*/  LDL.LU R29, [R1+0xbc] ;  /* 0x0000bc00011d7983 */ /* 0x000ea80000300800 */
[----:B------:R-:W2:Y:S01]  /*314a0*/  LDL.LU R0, [R1+0xc0] ;  /* 0x0000c00001007983 */ /* 0x000ea20000300800 */
[----:B-----5:R-:W-:Y:S03]  /*314b0*/  HMMA.16816.F32 R20, R16, R4, R8 ;  /* 0x000000041014723c */ /* 0x020fe60000001808 */
[----:B------:R-:W2:Y:S04]  /*314c0*/  LDL.LU.64 R8, [R1+0x210] ;  /* 0x0002100001087983 */ /* 0x000ea80000300a00 */
[----:B------:R-:W2:-:S12]  /*314d0*/  LDL.LU.64 R10, [R1+0x218] ;  /* 0x00021800010a7983 */ /* 0x000e980000300a00 */
[----:B------:R0:W-:Y:S04]  /*314e0*/  STL.64 [R1+0x230], R20 ;  /* 0x0002301401007387 */ /* 0x0001e80000100a00 */
[----:B------:R1:W-:Y:S04]  /*314f0*/  STL.64 [R1+0x238], R22 ;  /* 0x0002381601007387 */ /* 0x0003e80000100a00 */
[----:B0-----:R-:W5:Y:S04]  /*31500*/  LDL.LU.64 R20, [R1+0x1d0] ;  /* 0x0001d00001147983 */ /* 0x001f680000300a00 */
[----:B-1----:R-:W2:Y:S04]  /*31510*/  LDL.LU.64 R22, [R1+0x1d8] ;  /* 0x0001d80001167983 */ /* 0x002ea80000300a00 */
[----:B--2---:R-:W-:Y:S04]  /*31520*/  STL.64 [R1+0x1a00], R22 ;  /* 0x001a001601007387 */ /* 0x004fe80000100a00 */
[----:B-----5:R0:W-:Y:S04]  /*31530*/  STL.64 [R1+0x19f8], R20 ;  /* 0x0019f81401007387 */ /* 0x0201e80000100a00 */
[----:B0-----:R-:W2:Y:S04]  /*31540*/  LDL.LU.64 R20, [R1+0x1f0] ;  /* 0x0001f00001147983 */ /* 0x001ea80000300a00 */
[----:B------:R-:W2:Y:S04]  /*31550*/  LDL.LU.64 R22, [R1+0x1f8] ;  /* 0x0001f80001167983 */ /* 0x000ea80000300a00 */
[----:B------:R-:W5:Y:S04]  /*31560*/  LDL.LU R12, [R1+0x106c] ;  /* 0x00106c00010c7983 */ /* 0x000f680000300800 */
[----:B------:R-:W2:Y:S04]  /*31570*/  LDL.LU R4, [R1+0x1068] ;  /* 0x0010680001047983 */ /* 0x000ea80000300800 */
[----:B------:R-:W5:Y:S04]  /*31580*/  LDL.LU R13, [R1+0x1074] ;  /* 0x00107400010d7983 */ /* 0x000f680000300800 */
[----:B---3--:R-:W-:Y:S01]  /*31590*/  STL.64 [R1+0x19d0], R14 ;  /* 0x0019d00e01007387 */ /* 0x008fe20000100a00 */
[C---:B------:R-:W-:Y:S03]  /*315a0*/  HMMA.16816.F32 R8, R16.reuse, R6, R8 ;  /* 0x000000061008723c */ /* 0x040fe60000001808 */
[----:B-----5:R0:W-:Y:S04]  /*315b0*/  STL.64 [R1+0x19c8], R12 ;  /* 0x0019c80c01007387 */ /* 0x0201e80000100a00 */
[----:B0-----:R-:W3:Y:S04]  /*315c0*/  LDL.LU.64 R12, [R1+0x170] ;  /* 0x00017000010c7983 */ /* 0x001ee80000300a00 */
[----:B------:R-:W5:Y:S04]  /*315d0*/  LDL.LU.64 R14, [R1+0x178] ;  /* 0x00017800010e7983 */ /* 0x000f680000300a00 */
[----:B-----5:R-:W-:Y:S04]  /*315e0*/  STL.64 [R1+0x19e0], R14 ;  /* 0x0019e00e01007387 */ /* 0x020fe80000100a00 */
[----:B---3--:R0:W-:Y:S04]  /*315f0*/  STL.64 [R1+0x19d8], R12 ;  /* 0x0019d80c01007387 */ /* 0x0081e80000100a00 */
[----:B0-----:R-:W3:Y:S04]  /*31600*/  LDL.LU.64 R12, [R1+0x190] ;  /* 0x00019000010c7983 */ /* 0x001ee80000300a00 */
[----:B------:R-:W3:Y:S04]  /*31610*/  LDL.LU.64 R14, [R1+0x198] ;  /* 0x00019800010e7983 */ /* 0x000ee80000300a00 */
[----:B------:R-:W5:Y:S04]  /*31620*/  LDL.LU R5, [R1+0x1078] ;  /* 0x0010780001057983 */ /* 0x000f680000300800 */
[----:B------:R-:W2:Y:S04]  /*31630*/  LDL.LU R27, [R1+0xb4] ;  /* 0x0000b400011b7983 */ /* 0x000ea80000300800 */
[----:B------:R-:W2:Y:S04]  /*31640*/  LDL.LU R28, [R1+0xb8] ;  /* 0x0000b800011c7983 */ /* 0x000ea80000300800 */
[----:B------:R-:W-:Y:S04]  /*31650*/  STL.64 [R1+0x210], R8 ;  /* 0x0002100801007387 */ /* 0x000fe80000100a00 */
[----:B------:R0:W-:Y:S04]  /*31660*/  STL.64 [R1+0x218], R10 ;  /* 0x0002180a01007387 */ /* 0x0001e80000100a00 */
[----:B0-----:R-:W2:Y:S04]  /*31670*/  LDL.LU.64 R10, [R1+0x1a10] ;  /* 0x001a1000010a7983 */ /* 0x001ea80000300a00 */
[----:B------:R-:W2:Y:S04]  /*31680*/  LDL.LU.64 R8, [R1+0x1a08] ;  /* 0x001a080001087983 */ /* 0x000ea80000300a00 */
[----:B------:R-:W3:Y:S04]  /*31690*/  LDL.LU R6, [R1+0x1070] ;  /* 0x0010700001067983 */ /* 0x000ee80000300800 */
[----:B------:R-:W5:Y:S04]  /*316a0*/  LDL.LU R7, [R1+0x107c] ;  /* 0x00107c0001077983 */ /* 0x000f680000300800 */
[----:B------:R-:W3:Y:S01]  /*316b0*/  LDL.LU R26, [R1+0xb0] ;  /* 0x0000b000011a7983 */ /* 0x000ee20000300800 */
[----:B--2---:R-:W-:-:S15]  /*316c0*/  HMMA.16816.F32 R20, R16, R8, R20 ;  /* 0x000000081014723c */ /* 0x004fde0000001814 */
[----:B------:R-:W-:-:S04]  /*316d0*/  NOP ;  /* 0x0000000000007918 */ /* 0x000fc80000000000 */
[----:B------:R-:W-:Y:S04]  /*316e0*/  STL.64 [R1+0x1f0], R20 ;  /* 0x0001f01401007387 */ /* 0x000fe80000100a00 */
[----:B------:R0:W-:Y:S04]  /*316f0*/  STL.64 [R1+0x1f8], R22 ;  /* 0x0001f81601007387 */ /* 0x0001e80000100a00 */
[----:B0-----:R-:W2:Y:S04]  /*31700*/  LDL.LU.64 R22, [R1+0x1a00] ;  /* 0x001a000001167983 */ /* 0x001ea80000300a00 */
[----:B------:R-:W2:Y:S02]  /*31710*/  LDL.LU.64 R20, [R1+0x19f8] ;  /* 0x0019f80001147983 */ /* 0x000ea40000300a00 */
[----:B--2---:R-:W-:Y:S02]  /*31720*/  HMMA.16816.F32 R8, R16, R10, R20 ;  /* 0x0000000a1008723c */ /* 0x004fe40000001814 */
[----:B------:R-:W2:Y:S04]  /*31730*/  LDL.LU.64 R22, [R1+0x19f0] ;  /* 0x0019f00001167983 */ /* 0x000ea80000300a00 */
[----:B------:R-:W3:-:S13]  /*31740*/  LDL.LU.64 R20, [R1+0x19e8] ;  /* 0x0019e80001147983 */ /* 0x000eda0000300a00 */
[----:B------:R0:W-:Y:S04]  /*31750*/  STL.64 [R1+0x1d0], R8 ;  /* 0x0001d00801007387 */ /* 0x0001e80000100a00 */
[----:B------:R1:W-:Y:S04]  /*31760*/  STL.64 [R1+0x1d8], R10 ;  /* 0x0001d80a01007387 */ /* 0x0003e80000100a00 */
[----:B0-----:R-:W2:Y:S04]  /*31770*/  LDL.LU R8, [R1+0x220] ;  /* 0x0002200001087983 */ /* 0x001ea80000300800 */
[----:B------:R-:W2:Y:S04]  /*31780*/  LDL.LU R9, [R1+0x224] ;  /* 0x0002240001097983 */ /* 0x000ea80000300800 */
[----:B-1----:R-:W2:Y:S04]  /*31790*/  LDL.LU R10, [R1+0x228] ;  /* 0x00022800010a7983 */ /* 0x002ea80000300800 */
[----:B------:R-:W2:Y:S01]  /*317a0*/  LDL.LU R11, [R1+0x22c] ;  /* 0x00022c00010b7983 */ /* 0x000ea20000300800 */
[C---:B---3--:R-:W-:Y:S03]  /*317b0*/  HMMA.16816.F32 R12, R16.reuse, R20, R12 ;  /* 0x00000014100c723c */ /* 0x048fe6000000180c */
[----:B--2---:R-:W-:Y:S04]  /*317c0*/  STL.64 [R1+0x1990], R10 ;  /* 0x0019900a01007387 */ /* 0x004fe80000100a00 */
[----:B------:R0:W-:Y:S04]  /*317d0*/  STL.64 [R1+0x1988], R8 ;  /* 0x0019880801007387 */ /* 0x0001e80000100a00 */
[----:B0-----:R-:W2:Y:S04]  /*317e0*/  LDL.LU.64 R8, [R1+0x5a0] ;  /* 0x0005a00001087983 */ /* 0x001ea80000300a00 */
[----:B------:R-:W2:Y:S04]  /*317f0*/  LDL.LU.64 R10, [R1+0x5a8] ;  /* 0x0005a800010a7983 */ /* 0x000ea80000300a00 */
[----:B------:R-:W-:Y:S04]  /*31800*/  STL.64 [R1+0x190], R12 ;  /* 0x0001900c01007387 */ /* 0x000fe80000100a00 */
[----:B------:R0:W-:Y:S04]  /*31810*/  STL.64 [R1+0x198], R14 ;  /* 0x0001980e01007387 */ /* 0x0001e80000100a00 */
[----:B0-----:R-:W3:Y:S04]  /*31820*/  LDL.LU.64 R14, [R1+0x19e0] ;  /* 0x0019e000010e7983 */ /* 0x001ee80000300a00 */
[----:B------:R-:W3:Y:S02]  /*31830*/  LDL.LU.64 R12, [R1+0x19d8] ;  /* 0x0019d800010c7983 */ /* 0x000ee40000300a00 */
[----:B---3--:R-:W-:Y:S02]  /*31840*/  HMMA.16816.F32 R20, R16, R22, R12 ;  /* 0x000000161014723c */ /* 0x008fe4000000180c */
[----:B------:R-:W3:Y:S04]  /*31850*/  LDL.LU.64 R14, [R1+0x19d0] ;  /* 0x0019d000010e7983 */ /* 0x000ee80000300a00 */
[----:B------:R-:W2:-:S13]  /*31860*/  LDL.LU.64 R12, [R1+0x19c8] ;  /* 0x0019c800010c7983 */ /* 0x000e9a0000300a00 */
[----:B------:R0:W-:Y:S04]  /*31870*/  STL.64 [R1+0x170], R20 ;  /* 0x0001701401007387 */ /* 0x0001e80000100a00 */
[----:B------:R3:W-:Y:S04]  /*31880*/  STL.64 [R1+0x178], R22 ;  /* 0x0001781601007387 */ /* 0x0007e80000100a00 */
[----:B0-----:R-:W4:Y:S04]  /*31890*/  LDL.LU R20, [R1+0x200] ;  /* 0x0002000001147983 */ /* 0x001f280000300800 */
[----:B------:R-:W4:Y:S01]  /*318a0*/  LDL.LU R21, [R1+0x204] ;  /* 0x0002040001157983 */ /* 0x000f220000300800 */
[----:B---3--:R-:W-:-:S02]  /*318b0*/  IMAD.MOV.U32 R22, RZ, RZ, R15 ;  /* 0x000000ffff167224 */ /* 0x008fc400078e000f */
[----:B------:R-:W-:Y:S01]  /*318c0*/  IMAD.MOV.U32 R23, RZ, RZ, R14 ;  /* 0x000000ffff177224 */ /* 0x000fe200078e000e */
[----:B------:R-:W3:Y:S04]  /*318d0*/  LDL.LU R15, [R1+0x19c0] ;  /* 0x0019c000010f7983 */ /* 0x000ee80000300800 */
[----:B------:R-:W3:Y:S04]  /*318e0*/  LDL.LU R14, [R1+0x19bc] ;  /* 0x0019bc00010e7983 */ /* 0x000ee80000300800 */
[----:B------:R-:W-:Y:S01]  /*318f0*/  STL.64 [R1+0x19a0], R22 ;  /* 0x0019a01601007387 */ /* 0x000fe20000100a00 */
[----:B--2---:R-:W-:-:S03]  /*31900*/  IMAD R4, R4, 0x100, R12 ;  /* 0x0000010004047824 */ /* 0x004fc600078e020c */
[----:B----4-:R0:W-:Y:S04]  /*31910*/  STL.64 [R1+0x1998], R20 ;  /* 0x0019981401007387 */ /* 0x0101e80000100a00 */
[----:B0-----:R-:W2:Y:S04]  /*31920*/  LDL.LU R20, [R1+0x1b0] ;  /* 0x0001b00001147983 */ /* 0x001ea80000300800 */
[----:B------:R-:W2:Y:S04]  /*31930*/  LDL.LU R21, [R1+0x1b4] ;  /* 0x0001b40001157983 */ /* 0x000ea80000300800 */
[----:B------:R-:W2:Y:S04]  /*31940*/  LDL.LU R22, [R1+0x1b8] ;  /* 0x0001b80001167983 */ /* 0x000ea80000300800 */
[----:B------:R-:W2:Y:S04]  /*31950*/  LDL.LU R23, [R1+0x1bc] ;  /* 0x0001bc0001177983 */ /* 0x000ea80000300800 */
[----:B------:R-:W4:Y:S01]  /*31960*/  LDL.LU R12, [R1+0x19b8] ;  /* 0x0019b800010c7983 */ /* 0x000f220000300800 */
[----:B------:R-:W-:Y:S01]  /*31970*/  IMAD R6, R6, 0x100, R13 ;  /* 0x0000010006067824 */ /* 0x000fe200078e020d */
[----:B------:R-:W-:Y:S02]  /*31980*/  HMMA.16816.F32 R8, R16, R24, R8 ;  /* 0x000000181008723c */ /* 0x000fe40000001808 */
[----:B------:R-:W2:Y:S01]  /*31990*/  LDL.LU R13, [R1+0x19b4] ;  /* 0x0019b400010d7983 */ /* 0x000ea20000300800 */
[----:B-----5:R-:W-:-:S02]  /*319a0*/  IMAD R5, R5, 0x100, R7 ;  /* 0x0000010005057824 */ /* 0x020fc400078e0207 */
[----:B----4-:R-:W-:Y:S02]  /*319b0*/  IMAD.MOV.U32 R16, RZ, RZ, R12 ;  /* 0x000000ffff107224 */ /* 0x010fe400078e000c */
[----:B------:R-:W4:-:S12]  /*319c0*/  LDL.LU R12, [R1+0x19b0] ;  /* 0x0019b000010c7983 */ /* 0x000f180000300800 */
[----:B------:R2:W-:Y:S04]  /*319d0*/  STL.64 [R1+0xa0], R8 ;  /* 0x0000a00801007387 */ /* 0x0005e80000100a00 */
[----:B------:R-:W-:Y:S01]  /*319e0*/  STL.64 [R1+0xa8], R10 ;  /* 0x0000a80a01007387 */ /* 0x000fe20000100a00 */
[----:B---3--:R-:W-:Y:S02]  /*319f0*/  IMAD.MOV.U32 R17, RZ, RZ, R14 ;  /* 0x000000ffff117224 */ /* 0x008fe400078e000e */
[----:B------:R-:W-:Y:S01]  /*31a00*/  IMAD R7, R3, 0x100, R2 ;  /* 0x0000010003077824 */ /* 0x000fe200078e0202 */
[----:B------:R-:W3:Y:S04]  /*31a10*/  LDL.LU R14, [R1+0x19ac] ;  /* 0x0019ac00010e7983 */ /* 0x000ee80000300800 */
[----:B------:R-:W5:Y:S01]  /*31a20*/  LDL.LU R18, [R1+0x1e8] ;  /* 0x0001e80001127983 */ /* 0x000f620000300800 */
[----:B------:R-:W-:-:S03]  /*31a30*/  IMAD.MOV.U32 R19, RZ, RZ, R15 ;  /* 0x000000ffff137224 */ /* 0x000fc600078e000f */
[----:B------:R-:W3:Y:S01]  /*31a40*/  LDL.LU R15, [R1+0x19a8] ;  /* 0x0019a800010f7983 */ /* 0x000ee20000300800 */
[----:B------:R-:W-:Y:S02]  /*31a50*/  F2FP.F16.E4M3.UNPACK_B R4, R4 ;  /* 0x00000004ff04723e */ /* 0x000fe400020006ff */
[----:B------:R-:W-:Y:S02]  /*31a60*/  F2FP.F16.E4M3.UNPACK_B R6, R6 ;  /* 0x00000006ff06723e */ /* 0x000fe400020006ff */
[----:B------:R-:W-:Y:S02]  /*31a70*/  F2FP.F16.E4M3.UNPACK_B R5, R5 ;  /* 0x00000005ff05723e */ /* 0x000fe400020006ff */
[----:B------:R-:W-:Y:S02]  /*31a80*/  F2FP.F16.E4M3.UNPACK_B R7, R7 ;  /* 0x00000007ff07723e */ /* 0x000fe400020006ff */
[----:B--2---:R-:W-:Y:S02]  /*31a90*/  F2FP.F16.E4M3.UNPACK_B R9, R13.H1 ;  /* 0x0000000dff09723e */ /* 0x004fe400030006ff */
[----:B----4-:R-:W-:-:S05]  /*31aa0*/  F2FP.F16.E4M3.UNPACK_B R8, R12.H1 ;  /* 0x0000000cff08723e */ /* 0x010fca00030006ff */
[----:B------:R0:W-:Y:S02]  /*31ab0*/  STL.64 [R1+0x98], R8 ;  /* 0x0000980801007387 */ /* 0x0001e40000100a00 */
[----:B0-----:R-:W-:Y:S02]  /*31ac0*/  HMMA.16816.F32 R8, R4, R8, R20 ;  /* 0x000000080408723c */ /* 0x001fe40000001814 */
[----:B------:R-:W2:Y:S04]  /*31ad0*/  LDL.LU.64 R22, [R1+0x19a0] ;  /* 0x0019a00001167983 */ /* 0x000ea80000300a00 */
[----:B------:R-:W2:-:S13]  /*31ae0*/  LDL.LU.64 R20, [R1+0x1998] ;  /* 0x0019980001147983 */ /* 0x000e9a0000300a00 */
[----:B------:R-:W-:Y:S04]  /*31af0*/  STL.64 [R1+0x1b0], R8 ;  /* 0x0001b00801007387 */ /* 0x000fe80000100a00 */
[----:B------:R0:W-:Y:S04]  /*31b00*/  STL.64 [R1+0x1b8], R10 ;  /* 0x0001b80a01007387 */ /* 0x0001e80000100a00 */
[----:B0-----:R-:W4:Y:S04]  /*31b10*/  LDL.LU.64 R10, [R1+0x1990] ;  /* 0x00199000010a7983 */ /* 0x001f280000300a00 */
[----:B------:R-:W4:Y:S01]  /*31b20*/  LDL.LU.64 R8, [R1+0x1988] ;  /* 0x0019880001087983 */ /* 0x000f220000300a00 */
[----:B---3--:R-:W-:-:S02]  /*31b30*/  F2FP.F16.E4M3.UNPACK_B R2, R14.H1 ;  /* 0x0000000eff02723e */ /* 0x008fc400030006ff */
[----:B------:R-:W-:-:S07]  /*31b40*/  F2FP.F16.E4M3.UNPACK_B R3, R15.H1 ;  /* 0x0000000fff03723e */ /* 0x000fce00030006ff */
[----:B-----5:R-:W-:Y:S01]  /*31b50*/  HMMA.16816.F32 R16, R4, R2, R16 ;  /* 0x000000020410723c */ /* 0x020fe20000001810 */
[----:B------:R-:W-:Y:S02]  /*31b60*/  F2FP.F16.E4M3.UNPACK_B R12, R26.H1 ;  /* 0x0000001aff0c723e */ /* 0x000fe400030006ff */
[----:B------:R-:W-:Y:S01]  /*31b70*/  F2FP.F16.E4M3.UNPACK_B R13, R27.H1 ;  /* 0x0000001bff0d723e */ /* 0x000fe200030006ff */
[----:B------:R0:W-:Y:S02]  /*31b80*/  STL.64 [R1+0x90], R2 ;  /* 0x0000900201007387 */ /* 0x0001e40000100a00 */
[----:B0-----:R-:W-:Y:S02]  /*31b90*/  F2FP.F16.E4M3.UNPACK_B R2, R28.H1 ;  /* 0x0000001cff02723e */ /* 0x001fe400030006ff */
[----:B------:R-:W-:-:S11]  /*31ba0*/  F2FP.F16.E4M3.UNPACK_B R3, R29.H1 ;  /* 0x0000001dff03723e */ /* 0x000fd600030006ff */
[----:B------:R-:W-:Y:S04]  /*31bb0*/  STL.64 [R1+0x1e0], R16 ;  /* 0x0001e01001007387 */ /* 0x000fe80000100a00 */
[----:B------:R-:W-:Y:S04]  /*31bc0*/  STL.64 [R1+0x1e8], R18 ;  /* 0x0001e81201007387 */ /* 0x000fe80000100a00 */
[----:B------:R2:W-:Y:S01]  /*31bd0*/  STL.64 [R1+0x88], R12 ;  /* 0x0000880c01007387 */ /* 0x0005e20000100a00 */
[----:B------:R-:W-:Y:S01]  /*31be0*/  F2FP.F16.E4M3.UNPACK_B R0, R0.H1 ;  /* 0x00000000ff00723e */ /* 0x000fe200030006ff */
[C---:B--2---:R-:W-:Y:S08]  /*31bf0*/  HMMA.16816.F32 R12, R4.reuse, R12, R20 ;  /* 0x0000000c040c723c */ /* 0x044ff00000001814 */
[----:B----4-:R-:W-:Y:S11]  /*31c00*/  HMMA.16816.F32 R8, R4, R2, R8 ;  /* 0x000000020408723c */ /* 0x010ff60000001808 */
[----:B------:R-:W-:Y:S04]  /*31c10*/  STL.64 [R1+0x200], R12 ;  /* 0x0002000c01007387 */ /* 0x000fe80000100a00 */
[----:B------:R-:W-:Y:S04]  /*31c20*/  STL.64 [R1+0x208], R14 ;  /* 0x0002080e01007387 */ /* 0x000fe80000100a00 */
[----:B------:R-:W-:Y:S04]  /*31c30*/  STL.64 [R1+0x80], R2 ;  /* 0x0000800201007387 */ /* 0x000fe80000100a00 */
[----:B------:R-:W2:Y:S04]  /*31c40*/  LDL.LU R20, [R1+0x340] ;  /* 0x0003400001147983 */ /* 0x000ea80000300800 */
[----:B------:R-:W-:Y:S04]  /*31c50*/  STL.64 [R1+0x220], R8 ;  /* 0x0002200801007387 */ /* 0x000fe80000100a00 */
[----:B------:R-:W-:Y:S04]  /*31c60*/  STL.64 [R1+0x228], R10 ;  /* 0x0002280a01007387 */ /* 0x000fe80000100a00 */
[----:B------:R-:W2:Y:S04]  /*31c70*/  LDL.LU R21, [R1+0x344] ;  /* 0x0003440001157983 */ /* 0x000ea80000300800 */
[----:B------:R-:W-:Y:S04]  /*31c80*/  STL [R1+0x78], R0 ;  /* 0x0000780001007387 */ /* 0x000fe80000100800 */
[----:B------:R-:W3:Y:S04]  /*31c90*/  LDL.LU R22, [R1+0x348] ;  /* 0x0003480001167983 */ /* 0x000ee80000300800 */
[----:B------:R-:W3:Y:S04]  /*31ca0*/  LDL.LU R23, [R1+0x34c] ;  /* 0x00034c0001177983 */ /* 0x000ee80000300800 */
[----:B---3--:R-:W-:Y:S04]  /*31cb0*/  STL.64 [R1+0x18e0], R22 ;  /* 0x0018e01601007387 */ /* 0x008fe80000100a00 */
[----:B--2---:R-:W-:Y:S04]  /*31cc0*/  STL.64 [R1+0x18d8], R20 ;  /* 0x0018d81401007387 */ /* 0x004fe80000100a00 */
[----:B------:R-:W2:Y:S04]  /*31cd0*/  LDL.LU R16, [R1+0x320] ;  /* 0x0003200001107983 */ /* 0x000ea80000300800 */
[----:B------:R-:W2:Y:S04]  /*31ce0*/  LDL.LU R17, [R1+0x324] ;  /* 0x0003240001117983 */ /* 0x000ea80000300800 */
[----:B------:R-:W3:Y:S04]  /*31cf0*/  LDL.LU R18, [R1+0x328] ;  /* 0x0003280001127983 */ /* 0x000ee80000300800 */
[----:B------:R-:W3:Y:S04]  /*31d00*/  LDL.LU R19, [R1+0x32c] ;  /* 0x00032c0001137983 */ /* 0x000ee80000300800 */
[----:B---3--:R-:W-:Y:S04]  /*31d10*/  STL.64 [R1+0x18f0], R18 ;  /* 0x0018f01201007387 */ /* 0x008fe80000100a00 */
[----:B--2---:R0:W-:Y:S04]  /*31d20*/  STL.64 [R1+0x18e8], R16 ;  /* 0x0018e81001007387 */ /* 0x0041e80000100a00 */
[----:B0-----:R-:W2:Y:S04]  /*31d30*/  LDL.LU R16, [R1+0x2e0] ;  /* 0x0002e00001107983 */ /* 0x001ea80000300800 */
[----:B------:R-:W2:Y:S04]  /*31d40*/  LDL.LU R17, [R1+0x2e4] ;  /* 0x0002e40001117983 */ /* 0x000ea80000300800 */
[----:B------:R-:W3:Y:S04]  /*31d50*/  LDL.LU R18, [R1+0x2e8] ;  /* 0x0002e80001127983 */ /* 0x000ee80000300800 */
[----:B------:R-:W3:Y:S04]  /*31d60*/  LDL.LU R19, [R1+0x2ec] ;  /* 0x0002ec0001137983 */ /* 0x000ee80000300800 */
[----:B------:R-:W4:Y:S04]  /*31d70*/  LDL.LU R14, [R1+0xe4] ;  /* 0x0000e400010e7983 */ /* 0x000f280000300800 */
[----:B------:R-:W5:Y:S04]  /*31d80*/  LDL.LU R13, [R1+0xe8] ;  /* 0x0000e800010d7983 */ /* 0x000f680000300800 */
[----:B---3--:R-:W-:Y:S04]  /*31d90*/  STL.64 [R1+0x1900], R18 ;  /* 0x0019001201007387 */ /* 0x008fe80000100a00 */
[----:B--2---:R0:W-:Y:S04]  /*31da0*/  STL.64 [R1+0x18f8], R16 ;  /* 0x0018f81001007387 */ /* 0x0041e80000100a00 */
[----:B------:R-:W5:Y:S04]  /*31db0*/  LDL.LU R12, [R1+0xec] ;  /* 0x0000ec00010c7983 */ /* 0x000f680000300800 */
[----:B----4-:R-:W-:Y:S04]  /*31dc0*/  STL [R1+0x1920], R14 ;  /* 0x0019200e01007387 */ /* 0x010fe80000100800 */
[----:B-----5:R-:W-:Y:S04]  /*31dd0*/  STL.64 [R1+0x1918], R12 ;  /* 0x0019180c01007387 */ /* 0x020fe80000100a00 */
[----:B------:R-:W2:Y:S04]  /*31de0*/  LDL.LU R24, [R1+0xf0] ;  /* 0x0000f00001187983 */ /* 0x000ea80000300800 */
[----:B------:R-:W3:Y:S04]  /*31df0*/  LDL.LU R25, [R1+0xf4] ;  /* 0x0000f40001197983 */ /* 0x000ee80000300800 */
[----:B------:R-:W4:Y:S04]  /*31e00*/  LDL.LU R2, [R1+0xf8] ;  /* 0x0000f80001027983 */ /* 0x000f280000300800 */
[----:B------:R-:W5:Y:S04]  /*31e10*/  LDL.LU R20, [R1+0x300] ;  /* 0x0003000001147983 */ /* 0x000f680000300800 */
[----:B------:R-:W5:Y:S04]  /*31e20*/  LDL.LU R21, [R1+0x304] ;  /* 0x0003040001157983 */ /* 0x000f680000300800 */
[----:B------:R-:W2:Y:S04]  /*31e30*/  LDL.LU R22, [R1+0x308] ;  /* 0x0003080001167983 */ /* 0x000ea80000300800 */
[----:B------:R-:W2:Y:S04]  /*31e40*/  LDL.LU R23, [R1+0x30c] ;  /* 0x00030c0001177983 */ /* 0x000ea80000300800 */
[----:B0-----:R-:W2:Y:S04]  /*31e50*/  LDL.LU R17, [R1+0xd4] ;  /* 0x0000d40001117983 */ /* 0x001ea80000300800 */
[----:B------:R-:W2:Y:S04]  /*31e60*/  LDL.LU R18, [R1+0xd8] ;  /* 0x0000d80001127983 */ /* 0x000ea80000300800 */
[----:B------:R-:W2:Y:S04]  /*31e70*/  LDL.LU R19, [R1+0xdc] ;  /* 0x0000dc0001137983 */ /* 0x000ea80000300800 */
[----:B--2---:R-:W-:Y:S04]  /*31e80*/  STL [R1+0x1938], R19 ;  /* 0x0019381301007387 */ /* 0x004fe80000100800 */
[----:B------:R-:W2:Y:S04]  /*31e90*/  LDL.LU R15, [R1+0xe0] ;  /* 0x0000e000010f7983 */ /* 0x000ea80000300800 */
[----:B--2---:R-:W-:Y:S04]  /*31ea0*/  STL [R1+0x1950], R15 ;  /* 0x0019500f01007387 */ /* 0x004fe80000100800 */
[----:B------:R-:W-:Y:S04]  /*31eb0*/  STL.64 [R1+0x1910], R22 ;  /* 0x0019101601007387 */ /* 0x000fe80000100a00 */
[----:B-----5:R0:W-:Y:S04]  /*31ec0*/  STL.64 [R1+0x1908], R20 ;  /* 0x0019081401007387 */ /* 0x0201e80000100a00 */
[----:B0-----:R-:W2:Y:S04]  /*31ed0*/  LDL.LU R20, [R1+0x2c0] ;  /* 0x0002c00001147983 */ /* 0x001ea80000300800 */
[----:B------:R-:W2:Y:S04]  /*31ee0*/  LDL.LU R21, [R1+0x2c4] ;  /* 0x0002c40001157983 */ /* 0x000ea80000300800 */
[----:B------:R-:W5:Y:S04]  /*31ef0*/  LDL.LU R22, [R1+0x2c8] ;  /* 0x0002c80001167983 */ /* 0x000f680000300800 */
[----:B------:R-:W5:Y:S04]  /*31f00*/  LDL.LU R23, [R1+0x2cc] ;  /* 0x0002cc0001177983 */ /* 0x000f680000300800 */
[----:B------:R-:W2:Y:S04]  /*31f10*/  LDL.LU R14, [R1+0xcc] ;  /* 0x0000cc00010e7983 */ /* 0x000ea80000300800 */
[----:B------:R-:W2:Y:S04]  /*31f20*/  LDL.LU R16, [R1+0xd0] ;  /* 0x0000d00001107983 */ /* 0x000ea80000300800 */
[----:B------:R-:W-:Y:S04]  /*31f30*/  STL [R1+0x1970], R18 ;  /* 0x0019701201007387 */ /* 0x000fe80000100800 */
[----:B------:R-:W3:Y:S04]  /*31f40*/  LDL.LU R12, [R1+0xc4] ;  /* 0x0000c400010c7983 */ /* 0x000ee80000300800 */
[----:B------:R-:W3:Y:S04]  /*31f50*/  LDL.LU R13, [R1+0xc8] ;  /* 0x0000c800010d7983 */ /* 0x000ee80000300800 */
[----:B--2---:R-:W-:Y:S04]  /*31f60*/  STL.64 [R1+0x1968], R16 ;  /* 0x0019681001007387 */ /* 0x004fe80000100a00 */
[----:B-----5:R-:W-:Y:S04]  /*31f70*/  STL.64 [R1+0x1930], R22 ;  /* 0x0019301601007387 */ /* 0x020fe80000100a00 */
[----:B------:R0:W-:Y:S04]  /*31f80*/  STL.64 [R1+0x1928], R20 ;  /* 0x0019281401007387 */ /* 0x0001e80000100a00 */
[----:B0-----:R-:W2:Y:S04]  /*31f90*/  LDL.LU R20, [R1+0x2a0] ;  /* 0x0002a00001147983 */ /* 0x001ea80000300800 */
[----:B------:R-:W2:Y:S04]  /*31fa0*/  LDL.LU R21, [R1+0x2a4] ;  /* 0x0002a40001157983 */ /* 0x000ea80000300800 */
[----:B------:R-:W5:Y:S04]  /*31fb0*/  LDL.LU R22, [R1+0x2a8] ;  /* 0x0002a80001167983 */ /* 0x000f680000300800 */
[----:B------:R-:W5:Y:S04]  /*31fc0*/  LDL.LU R23, [R1+0x2ac] ;  /* 0x0002ac0001177983 */ /* 0x000f680000300800 */
[----:B-----5:R-:W-:Y:S04]  /*31fd0*/  STL.64 [R1+0x1948], R22 ;  /* 0x0019481601007387 */ /* 0x020fe80000100a00 */
[----:B--2---:R0:W-:Y:S04]  /*31fe0*/  STL.64 [R1+0x1940], R20 ;  /* 0x0019401401007387 */ /* 0x0041e80000100a00 */
        /* <DEDUP_REMOVED lines=9> */
[----:B------:R-:W5:Y:S01]  /*32080*/  LDL.LU R23, [R1+0x26c] ;  /* 0x00026c0001177983 */ /* 0x000f620000300800 */
[----:B------:R-:W-:Y:S01]  /*32090*/  IMAD.MOV.U32 R18, RZ, RZ, R0 ;  /* 0x000000ffff127224 */ /* 0x000fe200078e0000 */
[----:B---3--:R-:W-:-:S02]  /*320a0*/  F2FP.F16.E4M3.UNPACK_B R19, R12.H1 ;  /* 0x0000000cff13723e */ /* 0x008fc400030006ff */
[----:B-----5:R-:W-:Y:S04]  /*320b0*/  STL.64 [R1+0x1980], R22 ;  /* 0x0019801601007387 */ /* 0x020fe80000100a00 */
[----:B--2---:R0:W-:Y:S04]  /*320c0*/  STL.64 [R1+0x1978], R20 ;  /* 0x0019781401007387 */ /* 0x0041e80000100a00 */
[----:B0-----:R-:W2:Y:S04]  /*320d0*/  LDL.LU R20, [R1+0x240] ;  /* 0x0002400001147983 */ /* 0x001ea80000300800 */
[----:B------:R-:W2:Y:S04]  /*320e0*/  LDL.LU R21, [R1+0x244] ;  /* 0x0002440001157983 */ /* 0x000ea80000300800 */
[----:B------:R-:W2:Y:S04]  /*320f0*/  LDL.LU R22, [R1+0x248] ;  /* 0x0002480001167983 */ /* 0x000ea80000300800 */
[----:B------:R-:W2:Y:S04]  /*32100*/  LDL.LU R23, [R1+0x24c] ;  /* 0x00024c0001177983 */ /* 0x000ea80000300800 */
[----:B------:R-:W3:Y:S04]  /*32110*/  LDL.LU R3, [R1+0xfc] ;  /* 0x0000fc0001037983 */ /* 0x000ee80000300800 */
        /* <DEDUP_REMOVED lines=9> */
[----:B------:R2:W-:Y:S02]  /*321b0*/  STL [R1+0x7c], R19 ;  /* 0x00007c1301007387 */ /* 0x0005e40000100800 */
[----:B--2---:R-:W-:Y:S02]  /*321c0*/  HMMA.16816.F32 R16, R4, R18, R20 ;  /* 0x000000120410723c */ /* 0x004fe40000001814 */
[----:B------:R-:W2:Y:S04]  /*321d0*/  LDL.LU.64 R22, [R1+0x1980] ;  /* 0x0019800001167983 */ /* 0x000ea80000300a00 */
[----:B------:R-:W2:Y:S01]  /*321e0*/  LDL.LU.64 R20, [R1+0x1978] ;  /* 0x0019780001147983 */ /* 0x000ea20000300a00 */
[----:B------:R-:W-:-:S02]  /*321f0*/  F2FP.F16.E4M3.UNPACK_B R12, R13.H1 ;  /* 0x0000000dff0c723e */ /* 0x000fc400030006ff */
[----:B------:R-:W-:-:S10]  /*32200*/  F2FP.F16.E4M3.UNPACK_B R13, R14.H1 ;  /* 0x0000000eff0d723e */ /* 0x000fd400030006ff */
[----:B------:R-:W-:Y:S04]  /*32210*/  STL.64 [R1+0x240], R16 ;  /* 0x0002401001007387 */ /* 0x000fe80000100a00 */
[----:B------:R0:W-:Y:S04]  /*32220*/  STL.64 [R1+0x248], R18 ;  /* 0x0002481201007387 */ /* 0x0001e80000100a00 */
[----:B0-----:R-:W3:Y:S04]  /*32230*/  LDL.LU R18, [R1+0x1970] ;  /* 0x0019700001127983 */ /* 0x001ee80000300800 */
[----:B------:R-:W3:Y:S04]  /*32240*/  LDL.LU.64 R16, [R1+0x1968] ;  /* 0x0019680001107983 */ /* 0x000ee80000300a00 */
[----:B------:R2:W-:Y:S02]  /*32250*/  STL.64 [R1+0x70], R12 ;  /* 0x0000700c01007387 */ /* 0x0005e40000100a00 */
[----:B--2---:R-:W-:Y:S02]  /*32260*/  HMMA.16816.F32 R12, R4, R12, R20 ;  /* 0x0000000c040c723c */ /* 0x004fe40000001814 */
[----:B------:R-:W2:Y:S04]  /*32270*/  LDL.LU.64 R22, [R1+0x1960] ;  /* 0x0019600001167983 */ /* 0x000ea80000300a00 */
[----:B------:R-:W2:-:S13]  /*32280*/  LDL.LU.64 R20, [R1+0x1958] ;  /* 0x0019580001147983 */ /* 0x000e9a0000300a00 */
[----:B------:R-:W-:Y:S04]  /*32290*/  STL.64 [R1+0x260], R12 ;  /* 0x0002600c01007387 */ /* 0x000fe80000100a00 */
[----:B------:R0:W-:Y:S01]  /*322a0*/  STL.64 [R1+0x268], R14 ;  /* 0x0002680e01007387 */ /* 0x0001e20000100a00 */
[----:B---3--:R-:W-:Y:S02]  /*322b0*/  F2FP.F16.E4M3.UNPACK_B R16, R16.H1 ;  /* 0x00000010ff10723e */ /* 0x008fe400030006ff */
[----:B------:R-:W-:Y:S01]  /*322c0*/  F2FP.F16.E4M3.UNPACK_B R17, R17.H1 ;  /* 0x00000011ff11723e */ /* 0x000fe200030006ff */
[----:B0-----:R-:W3:Y:S01]  /*322d0*/  LDL.LU R15, [R1+0x1950] ;  /* 0x00195000010f7983 */ /* 0x001ee20000300800 */
[----:B------:R-:W-:-:S03]  /*322e0*/  F2FP.F16.E4M3.UNPACK_B R12, R18.H1 ;  /* 0x00000012ff0c723e */ /* 0x000fc600030006ff */
[----:B------:R2:W-:Y:S02]  /*322f0*/  STL.64 [R1+0x68], R16 ;  /* 0x0000681001007387 */ /* 0x0005e40000100a00 */
[----:B--2---:R-:W-:Y:S02]  /*32300*/  HMMA.16816.F32 R16, R4, R16, R20 ;  /* 0x000000100410723c */ /* 0x004fe40000001814 */
[----:B------:R-:W2:Y:S04]  /*32310*/  LDL.LU.64 R22, [R1+0x1948] ;  /* 0x0019480001167983 */ /* 0x000ea80000300a00 */
[----:B------:R-:W2:-:S13]  /*32320*/  LDL.LU.64 R20, [R1+0x1940] ;  /* 0x0019400001147983 */ /* 0x000e9a0000300a00 */
[----:B------:R-:W-:Y:S04]  /*32330*/  STL.64 [R1+0x280], R16 ;  /* 0x0002801001007387 */ /* 0x000fe80000100a00 */
[----:B------:R0:W-:Y:S04]  /*32340*/  STL.64 [R1+0x288], R18 ;  /* 0x0002881201007387 */ /* 0x0001e80000100a00 */
[----:B0-----:R-:W2:Y:S01]  /*32350*/  LDL.LU R19, [R1+0x1938] ;  /* 0x0019380001137983 */ /* 0x001ea20000300800 */
[----:B---3--:R-:W-:Y:S02]  /*32360*/  F2FP.F16.E4M3.UNPACK_B R16, R15.H1 ;  /* 0x0000000fff10723e */ /* 0x008fe400030006ff */
[----:B--2---:R-:W-:-:S05]  /*32370*/  F2FP.F16.E4M3.UNPACK_B R13, R19.H1 ;  /* 0x00000013ff0d723e */ /* 0x004fca00030006ff */
[----:B------:R0:W-:Y:S02]  /*32380*/  STL.64 [R1+0x60], R12 ;  /* 0x0000600c01007387 */ /* 0x0001e40000100a00 */
[----:B0-----:R-:W-:Y:S02]  /*32390*/  HMMA.16816.F32 R12, R4, R12, R20 ;  /* 0x0000000c040c723c */ /* 0x001fe40000001814 */
[----:B------:R-:W2:Y:S04]  /*323a0*/  LDL.LU.64 R22, [R1+0x1930] ;  /* 0x0019300001167983 */ /* 0x000ea80000300a00 */
[----:B------:R-:W2:-:S13]  /*323b0*/  LDL.LU.64 R20, [R1+0x1928] ;  /* 0x0019280001147983 */ /* 0x000e9a0000300a00 */
[----:B------:R-:W-:Y:S04]  /*323c0*/  STL.64 [R1+0x2a0], R12 ;  /* 0x0002a00c01007387 */ /* 0x000fe80000100a00 */
[----:B------:R0:W-:Y:S04]  /*323d0*/  STL.64 [R1+0x2a8], R14 ;  /* 0x0002a80e01007387 */ /* 0x0001e80000100a00 */
[----:B0-----:R-:W3:Y:S04]  /*323e0*/  LDL.LU R14, [R1+0x1920] ;  /* 0x00192000010e7983 */ /* 0x001ee80000300800 */
[----:B------:R-:W2:Y:S01]  /*323f0*/  LDL.LU.64 R12, [R1+0x1918] ;  /* 0x00191800010c7983 */ /* 0x000ea20000300a00 */
[----:B---3--:R-:W-:-:S05]  /*32400*/  F2FP.F16.E4M3.UNPACK_B R17, R14.H1 ;  /* 0x0000000eff11723e */ /* 0x008fca00030006ff */
[----:B------:R2:W-:Y:S02]  /*32410*/  STL.64 [R1+0x58], R16 ;  /* 0x0000581001007387 */ /* 0x0005e40000100a00 */
[----:B--2---:R-:W-:Y:S02]  /*32420*/  HMMA.16816.F32 R16, R4, R16, R20 ;  /* 0x000000100410723c */ /* 0x004fe40000001814 */
[----:B------:R-:W2:Y:S04]  /*32430*/  LDL.LU.64 R22, [R1+0x1910] ;  /* 0x0019100001167983 */ /* 0x000ea80000300a00 */
[----:B------:R-:W2:-:S13]  /*32440*/  LDL.LU.64 R20, [R1+0x1908] ;  /* 0x0019080001147983 */ /* 0x000e9a0000300a00 */
[----:B------:R-:W-:Y:S04]  /*32450*/  STL.64 [R1+0x2c0], R16 ;  /* 0x0002c01001007387 */ /* 0x000fe80000100a00 */
[----:B------:R0:W-:Y:S04]  /*32460*/  STL.64 [R1+0x2c8], R18 ;  /* 0x0002c81201007387 */ /* 0x0001e80000100a00 */
[----:B0-----:R-:W3:Y:S04]  /*32470*/  LDL.LU.64 R18, [R1+0x1900] ;  /* 0x0019000001127983 */ /* 0x001ee80000300a00 */
[----:B------:R-:W3:Y:S01]  /*32480*/  LDL.LU.64 R16, [R1+0x18f8] ;  /* 0x0018f80001107983 */ /* 0x000ee20000300a00 */
[----:B------:R-:W-:-:S02]  /*32490*/  F2FP.F16.E4M3.UNPACK_B R14, R13.H1 ;  /* 0x0000000dff0e723e */ /* 0x000fc400030006ff */
[----:B------:R-:W-:-:S05]  /*324a0*/  F2FP.F16.E4M3.UNPACK_B R15, R12.H1 ;  /* 0x0000000cff0f723e */ /* 0x000fca00030006ff */
[----:B------:R-:W-:Y:S01]  /*324b0*/  STL.64 [R1+0x50], R14 ;  /* 0x0000500e01007387 */ /* 0x000fe20000100a00 */
[----:B------:R-:W-:Y:S02]  /*324c0*/  F2FP.F16.E4M3.UNPACK_B R12, R24.H1 ;  /* 0x00000018ff0c723e */ /* 0x000fe400030006ff */
[----:B------:R-:W-:Y:S01]  /*324d0*/  F2FP.F16.E4M3.UNPACK_B R13, R25.H1 ;  /* 0x00000019ff0d723e */ /* 0x000fe200030006ff */
[----:B---3--:R-:W-:-:S15]  /*324e0*/  HMMA.16816.F32 R16, R4, R14, R16 ;  /* 0x0000000e0410723c */ /* 0x008fde0000001810 */
[----:B------:R-:W-:-:S04]  /*324f0*/  NOP ;  /* 0x0000000000007918 */ /* 0x000fc80000000000 */
[----:B------:R-:W-:Y:S04]  /*32500*/  STL.64 [R1+0x2e0], R16 ;  /* 0x0002e01001007387 */ /* 0x000fe80000100a00 */
[----:B------:R0:W-:Y:S04]  /*32510*/  STL.64 [R1+0x2e8], R18 ;  /* 0x0002e81201007387 */ /* 0x0001e80000100a00 */
[----:B0-----:R-:W3:Y:S04]  /*32520*/  LDL.LU.64 R18, [R1+0x18f0] ;  /* 0x0018f00001127983 */ /* 0x001ee80000300a00 */
[----:B------:R-:W3:Y:S04]  /*32530*/  LDL.LU.64 R16, [R1+0x18e8] ;  /* 0x0018e80001107983 */ /* 0x000ee80000300a00 */
[----:B------:R2:W-:Y:S02]  /*32540*/  STL.64 [R1+0x48], R12 ;  /* 0x0000480c01007387 */ /* 0x0005e40000100a00 */
[----:B--2---:R-:W-:Y:S02]  /*32550*/  HMMA.16816.F32 R12, R4, R12, R20 ;  /* 0x0000000c040c723c */ /* 0x004fe40000001814 */
[----:B------:R-:W2:Y:S04]  /*32560*/  LDL.LU.64 R22, [R1+0x18e0] ;  /* 0x0018e00001167983 */ /* 0x000ea80000300a00 */
[----:B------:R-:W2:Y:S01]  /*32570*/  LDL.LU.64 R20, [R1+0x18d8] ;  /* 0x0018d80001147983 */ /* 0x000ea20000300a00 */
[----:B----4-:R-:W-:-:S02]  /*32580*/  F2FP.F16.E4M3.UNPACK_B R2, R2.H1 ;  /* 0x00000002ff02723e */ /* 0x010fc400030006ff */
[----:B------:R-:W-:-:S10]  /*32590*/  F2FP.F16.E4M3.UNPACK_B R3, R3.H1 ;  /* 0x00000003ff03723e */ /* 0x000fd400030006ff */
[----:B------:R5:W-:Y:S04]  /*325a0*/  STL.64 [R1+0x300], R12 ;  /* 0x0003000c01007387 */ /* 0x000be80000100a00 */
[----:B------:R-:W-:Y:S04]  /*325b0*/  STL.64 [R1+0x308], R14 ;  /* 0x0003080e01007387 */ /* 0x000fe80000100a00 */
[----:B------:R0:W-:Y:S01]  /*325c0*/  STL.64 [R1+0x40], R2 ;  /* 0x0000400201007387 */ /* 0x0001e20000100a00 */
[----:B-----5:R-:W-:Y:S02]  /*325d0*/  F2FP.F16.E4M3.UNPACK_B R12, R26.H1 ;  /* 0x0000001aff0c723e */ /* 0x020fe400030006ff */
[----:B------:R-:W-:-:S02]  /*325e0*/  F2FP.F16.E4M3.UNPACK_B R13, R27.H1 ;  /* 0x0000001bff0d723e */ /* 0x000fc400030006ff */
[----:B------:R-:W-:Y:S01]  /*325f0*/  F2FP.F16.E4M3.UNPACK_B R0, R0.H1 ;  /* 0x00000000ff00723e */ /* 0x000fe200030006ff */
[----:B---3--:R-:W-:Y:S01]  /*32600*/  HMMA.16816.F32 R16, R4, R2, R16 ;  /* 0x000000020410723c */ /* 0x008fe20000001810 */
[----:B0-----:R-:W-:Y:S02]  /*32610*/  F2FP.F16.E4M3.UNPACK_B R2, R28.H1 ;  /* 0x0000001cff02723e */ /* 0x001fe400030006ff */
[----:B------:R-:W-:-:S07]  /*32620*/  F2FP.F16.E4M3.UNPACK_B R3, R29.H1 ;  /* 0x0000001dff03723e */ /* 0x000fce00030006ff */
[C---:B------:R-:W-:Y:S09]  /*32630*/  HMMA.16816.F32 R8, R4.reuse, R2, R8 ;  /* 0x000000020408723c */ /* 0x040ff20000001808 */
[----:B------:R-:W-:Y:S04]  /*32640*/  STL.64 [R1+0x320], R16 ;  /* 0x0003201001007387 */ /* 0x000fe80000100a00 */
[----:B------:R-:W-:Y:S04]  /*32650*/  STL.64 [R1+0x328], R18 ;  /* 0x0003281201007387 */ /* 0x000fe80000100a00 */
[----:B------:R2:W-:Y:S02]  /*32660*/  STL.64 [R1+0x38], R12 ;  /* 0x0000380c01007387 */ /* 0x0005e40000100a00 */
[----:B--2---:R-:W-:-:S15]  /*32670*/  HMMA.16816.F32 R12, R4, R12, R20 ;  /* 0x0000000c040c723c */ /* 0x004fde0000001814 */
[----:B------:R-:W-:-:S04]  /*32680*/  NOP ;  /* 0x0000000000007918 */ /* 0x000fc80000000000 */
[----:B------:R0:W-:Y:S04]  /*32690*/  STL.64 [R1+0x340], R12 ;  /* 0x0003400c01007387 */ /* 0x0001e80000100a00 */
[----:B------:R1:W-:Y:S04]  /*326a0*/  STL.64 [R1+0x348], R14 ;  /* 0x0003480e01007387 */ /* 0x0003e80000100a00 */
        /* <DEDUP_REMOVED lines=10> */
[----:B0-----:R-:W2:Y:S04]  /*32750*/  LDL.LU R12, [R1+0x470] ;  /* 0x00047000010c7983 */ /* 0x001ea80000300800 */
[----:B------:R-:W2:Y:S04]  /*32760*/  LDL.LU R13, [R1+0x474] ;  /* 0x00047400010d7983 */ /* 0x000ea80000300800 */
[----:B-1----:R-:W3:Y:S04]  /*32770*/  LDL.LU R14, [R1+0x478] ;  /* 0x00047800010e7983 */ /* 0x002ee80000300800 */
        /* <DEDUP_REMOVED lines=11> */
[----:B------:R-:W2:Y:S04]  /*32830*/  LDL.LU R11, [R1+0x13c] ;  /* 0x00013c00010b7983 */ /* 0x000ea80000300800 */
[----:B------:R-:W3:Y:S04]  /*32840*/  LDL.LU R28, [R1+0x140] ;  /* 0x00014000011c7983 */ /* 0x000ee80000300800 */
[----:B------:R-:W2:Y:S04]  /*32850*/  LDL.LU R29, [R1+0x144] ;  /* 0x00014400011d7983 */ /* 0x000ea80000300800 */
[----:B------:R-:W2:Y:S04]  /*32860*/  LDL.LU R26, [R1+0x148] ;  /* 0x00014800011a7983 */ /* 0x000ea80000300800 */
[----:B------:R-:W2:Y:S04]  /*32870*/  LDL.LU R20, [R1+0x450] ;  /* 0x0004500001147983 */ /* 0x000ea80000300800 */
[----:B------:R-:W2:Y:S04]  /*32880*/  LDL.LU R21, [R1+0x454] ;  /* 0x0004540001157983 */ /* 0x000ea80000300800 */
[----:B------:R-:W2:Y:S04]  /*32890*/  LDL.LU R22, [R1+0x458] ;  /* 0x0004580001167983 */ /* 0x000ea80000300800 */
[----:B------:R-:W2:Y:S04]  /*328a0*/  LDL.LU R23, [R1+0x45c] ;  /* 0x00045c0001177983 */ /* 0x000ea80000300800 */
[----:B0-----:R-:W3:Y:S04]  /*328b0*/  LDL.LU R13, [R1+0x124] ;  /* 0x00012400010d7983 */ /* 0x001ee80000300800 */
[----:B------:R-:W3:Y:S04]  /*328c0*/  LDL.LU R14, [R1+0x128] ;  /* 0x00012800010e7983 */ /* 0x000ee80000300800 */
[----:B------:R-:W3:Y:S04]  /*328d0*/  LDL.LU R15, [R1+0x12c] ;  /* 0x00012c00010f7983 */ /* 0x000ee80000300800 */
[----:B------:R-:W4:Y:S04]  /*328e0*/  LDL.LU R24, [R1+0x130] ;  /* 0x0001300001187983 */ /* 0x000f280000300800 */
[----:B--2---:R-:W-:Y:S04]  /*328f0*/  STL.64 [R1+0x1870], R22 ;  /* 0x0018701601007387 */ /* 0x004fe80000100a00 */
[----:B------:R0:W-:Y:S04]  /*32900*/  STL.64 [R1+0x1868], R20 ;  /* 0x0018681401007387 */ /* 0x0001e80000100a00 */
[----:B0-----:R-:W2:Y:S04]  /*32910*/  LDL.LU R20, [R1+0x400] ;  /* 0x0004000001147983 */ /* 0x001ea80000300800 */
[----:B------:R-:W2:Y:S04]  /*32920*/  LDL.LU R21, [R1+0x404] ;  /* 0x0004040001157983 */ /* 0x000ea80000300800 */
[----:B------:R-:W2:Y:S04]  /*32930*/  LDL.LU R22, [R1+0x408] ;  /* 0x0004080001167983 */ /* 0x000ea80000300800 */
[----:B------:R-:W2:Y:S04]  /*32940*/  LDL.LU R23, [R1+0x40c] ;  /* 0x00040c0001177983 */ /* 0x000ea80000300800 */
[----:B------:R-:W2:Y:S04]  /*32950*/  LDL.LU R12, [R1+0x120] ;  /* 0x00012000010c7983 */ /* 0x000ea80000300800 */
[----:B---3--:R-:W-:Y:S04]  /*32960*/  STL.64 [R1+0x18c0], R14 ;  /* 0x0018c00e01007387 */ /* 0x008fe80000100a00 */
[----:B--2---:R-:W-:Y:S04]  /*32970*/  STL.64 [R1+0x18b8], R12 ;  /* 0x0018b80c01007387 */ /* 0x004fe80000100a00 */
[----:B------:R-:W-:Y:S04]  /*32980*/  STL.64 [R1+0x1880], R22 ;  /* 0x0018801601007387 */ /* 0x000fe80000100a00 */
[----:B------:R0:W-:Y:S04]  /*32990*/  STL.64 [R1+0x1878], R20 ;  /* 0x0018781401007387 */ /* 0x0001e80000100a00 */
[----:B0-----:R-:W2:Y:S04]  /*329a0*/  LDL.LU R20, [R1+0x3e0] ;  /* 0x0003e00001147983 */ /* 0x001ea80000300800 */
[----:B------:R-:W2:Y:S04]  /*329b0*/  LDL.LU R21, [R1+0x3e4] ;  /* 0x0003e40001157983 */ /* 0x000ea80000300800 */
[----:B------:R-:W3:Y:S04]  /*329c0*/  LDL.LU R22, [R1+0x3e8] ;  /* 0x0003e80001167983 */ /* 0x000ee80000300800 */
[----:B------:R-:W3:Y:S04]  /*329d0*/  LDL.LU R23, [R1+0x3ec] ;  /* 0x0003ec0001177983 */ /* 0x000ee80000300800 */
[----:B------:R-:W2:Y:S04]  /*329e0*/  LDL.LU R15, [R1+0x114] ;  /* 0x00011400010f7983 */ /* 0x000ea80000300800 */
[----:B------:R-:W4:Y:S04]  /*329f0*/  LDL.LU R13, [R1+0x118] ;  /* 0x00011800010d7983 */ /* 0x000f280000300800 */
[----:B---3--:R-:W-:Y:S04]  /*32a00*/  STL.64 [R1+0x1890], R22 ;  /* 0x0018901601007387 */ /* 0x008fe80000100a00 */
[----:B--2---:R0:W-:Y:S04]  /*32a10*/  STL.64 [R1+0x1888], R20 ;  /* 0x0018881401007387 */ /* 0x0041e80000100a00 */
[----:B0-----:R-:W2:Y:S04]  /*32a20*/  LDL.LU R20, [R1+0x3c0] ;  /* 0x0003c00001147983 */ /* 0x001ea80000300800 */
[----:B------:R-:W2:Y:S04]  /*32a30*/  LDL.LU R21, [R1+0x3c4] ;  /* 0x0003c40001157983 */ /* 0x000ea80000300800 */
[----:B------:R-:W3:Y:S04]  /*32a40*/  LDL.LU R22, [R1+0x3c8] ;  /* 0x0003c80001167983 */ /* 0x000ee80000300800 */
[----:B------:R-:W3:Y:S04]  /*32a50*/  LDL.LU R23, [R1+0x3cc] ;  /* 0x0003cc0001177983 */ /* 0x000ee80000300800 */
[----:B---3--:R0:W-:Y:S04]  /*32a60*/  STL.64 [R1+0x18a0], R22 ;  /* 0x0018a01601007387 */ /* 0x0081e80000100a00 */
[----:B0-----:R-:W3:Y:S04]  /*32a70*/  LDL.LU R23, [R1+0x11c] ;  /* 0x00011c0001177983 */ /* 0x001ee80000300800 */
[----:B--2---:R-:W-:Y:S04]  /*32a80*/  STL.64 [R1+0x1898], R20 ;  /* 0x0018981401007387 */ /* 0x004fe80000100a00 */
[----:B------:R-:W2:Y:S04]  /*32a90*/  LDL.LU R27, [R1+0x14c] ;  /* 0x00014c00011b7983 */ /* 0x000ea80000300800 */
[----:B--2---:R-:W-:Y:S04]  /*32aa0*/  STL.64 [R1+0x18b0], R26 ;  /* 0x0018b01a01007387 */ /* 0x004fe80000100a00 */
[----:B----4-:R0:W-:Y:S04]  /*32ab0*/  STL.64 [R1+0x18a8], R24 ;  /* 0x0018a81801007387 */ /* 0x0101e80000100a00 */
[----:B0-----:R-:W2:Y:S04]  /*32ac0*/  LDL.LU R24, [R1+0x3a0] ;  /* 0x0003a00001187983 */ /* 0x001ea80000300800 */
[----:B------:R-:W2:Y:S04]  /*32ad0*/  LDL.LU R25, [R1+0x3a4] ;  /* 0x0003a40001197983 */ /* 0x000ea80000300800 */
[----:B------:R-:W4:Y:S04]  /*32ae0*/  LDL.LU R26, [R1+0x3a8] ;  /* 0x0003a800011a7983 */ /* 0x000f280000300800 */
[----:B------:R-:W4:Y:S01]  /*32af0*/  LDL.LU R27, [R1+0x3ac] ;  /* 0x0003ac00011b7983 */ /* 0x000f220000300800 */
[----:B------:R-:W-:Y:S01]  /*32b00*/  IMAD.MOV.U32 R14, RZ, RZ, R0 ;  /* 0x000000ffff0e7224 */ /* 0x000fe200078e0000 */
[----:B------:R-:W-:-:S02]  /*32b10*/  F2FP.F16.E4M3.UNPACK_B R15, R15.H1 ;  /* 0x0000000fff0f723e */ /* 0x000fc400030006ff */
[----:B----4-:R-:W-:Y:S04]  /*32b20*/  STL.64 [R1+0x18d0], R26 ;  /* 0x0018d01a01007387 */ /* 0x010fe80000100a00 */
[----:B--2---:R0:W-:Y:S04]  /*32b30*/  STL.64 [R1+0x18c8], R24 ;  /* 0x0018c81801007387 */ /* 0x0041e80000100a00 */
[----:B0-----:R-:W2:Y:S04]  /*32b40*/  LDL.LU R24, [R1+0x380] ;  /* 0x0003800001187983 */ /* 0x001ea80000300800 */
[----:B------:R-:W2:Y:S04]  /*32b50*/  LDL.LU R25, [R1+0x384] ;  /* 0x0003840001197983 */ /* 0x000ea80000300800 */
[----:B------:R-:W2:Y:S04]  /*32b60*/  LDL.LU R26, [R1+0x388] ;  /* 0x00038800011a7983 */ /* 0x000ea80000300800 */
[----:B------:R-:W2:Y:S04]  /*32b70*/  LDL.LU R27, [R1+0x38c] ;  /* 0x00038c00011b7983 */ /* 0x000ea80000300800 */
[----:B------:R-:W4:Y:S04]  /*32b80*/  LDL.LU R2, [R1+0x150] ;  /* 0x0001500001027983 */ /* 0x000f280000300800 */
[----:B------:R-:W4:Y:S04]  /*32b90*/  LDL.LU R3, [R1+0x154] ;  /* 0x0001540001037983 */ /* 0x000f280000300800 */
[----:B------:R-:W4:Y:S04]  /*32ba0*/  LDL.LU R8, [R1+0x158] ;  /* 0x0001580001087983 */ /* 0x000f280000300800 */
[----:B------:R-:W4:Y:S04]  /*32bb0*/  LDL.LU R16, [R1+0x490] ;  /* 0x0004900001107983 */ /* 0x000f280000300800 */
[----:B------:R-:W4:Y:S04]  /*32bc0*/  LDL.LU R17, [R1+0x494] ;  /* 0x0004940001117983 */ /* 0x000f280000300800 */
[----:B------:R-:W4:Y:S04]  /*32bd0*/  LDL.LU R18, [R1+0x498] ;  /* 0x0004980001127983 */ /* 0x000f280000300800 */
[----:B------:R-:W4:Y:S04]  /*32be0*/  LDL.LU R19, [R1+0x49c] ;  /* 0x00049c0001137983 */ /* 0x000f280000300800 */
[----:B------:R-:W4:Y:S04]  /*32bf0*/  LDL.LU R9, [R1+0x15c] ;  /* 0x00015c0001097983 */ /* 0x000f280000300800 */
[----:B------:R-:W4:Y:S01]  /*32c00*/  LDL.LU R0, [R1+0x160] ;  /* 0x0001600001007983 */ /* 0x000f220000300800 */
[----:B------:R-:W-:-:S03]  /*32c10*/  F2FP.F16.E4M3.UNPACK_B R20, R13.H1 ;  /* 0x0000000dff14723e */ /* 0x000fc600030006ff */
[----:B------:R2:W-:Y:S02]  /*32c20*/  STL [R1+0x2c], R15 ;  /* 0x00002c0f01007387 */ /* 0x0005e40000100800 */
[----:B--2---:R-:W-:Y:S02]  /*32c30*/  HMMA.16816.F32 R12, R4, R14, R24 ;  /* 0x0000000e040c723c */ /* 0x004fe40000001818 */
[----:B------:R-:W2:Y:S04]  /*32c40*/  LDL.LU.64 R26, [R1+0x18d0] ;  /* 0x0018d000011a7983 */ /* 0x000ea80000300a00 */
[----:B------:R-:W2:Y:S01]  /*32c50*/  LDL.LU.64 R24, [R1+0x18c8] ;  /* 0x0018c80001187983 */ /* 0x000ea20000300a00 */
[----:B---3--:R-:W-:-:S12]  /*32c60*/  F2FP.F16.E4M3.UNPACK_B R21, R23.H1 ;  /* 0x00000017ff15723e */ /* 0x008fd800030006ff */
[----:B------:R-:W-:Y:S04]  /*32c70*/  STL.64 [R1+0x380], R12 ;  /* 0x0003800c01007387 */ /* 0x000fe80000100a00 */
[----:B------:R0:W-:Y:S04]  /*32c80*/  STL.64 [R1+0x388], R14 ;  /* 0x0003880e01007387 */ /* 0x0001e80000100a00 */
[----:B0-----:R-:W3:Y:S04]  /*32c90*/  LDL.LU.64 R14, [R1+0x18c0] ;  /* 0x0018c000010e7983 */ /* 0x001ee80000300a00 */
[----:B------:R-:W3:Y:S04]  /*32ca0*/  LDL.LU.64 R12, [R1+0x18b8] ;  /* 0x0018b800010c7983 */ /* 0x000ee80000300a00 */
[----:B------:R2:W-:Y:S02]  /*32cb0*/  STL.64 [R1+0x20], R20 ;  /* 0x0000201401007387 */ /* 0x0005e40000100a00 */
[----:B--2---:R-:W-:Y:S02]  /*32cc0*/  HMMA.16816.F32 R20, R4, R20, R24 ;  /* 0x000000140414723c */ /* 0x004fe40000001818 */
[----:B------:R-:W2:Y:S04]  /*32cd0*/  LDL.LU.64 R26, [R1+0x18b0] ;  /* 0x0018b000011a7983 */ /* 0x000ea80000300a00 */
[----:B------:R-:W2:-:S13]  /*32ce0*/  LDL.LU.64 R24, [R1+0x18a8] ;  /* 0x0018a80001187983 */ /* 0x000e9a0000300a00 */
[----:B------:R-:W-:Y:S04]  /*32cf0*/  STL.64 [R1+0x3a0], R20 ;  /* 0x0003a01401007387 */ /* 0x000fe80000100a00 */
[----:B------:R0:W-:Y:S04]  /*32d00*/  STL.64 [R1+0x3a8], R22 ;  /* 0x0003a81601007387 */ /* 0x0001e80000100a00 */
[----:B0-----:R-:W2:Y:S04]  /*32d10*/  LDL.LU.64 R22, [R1+0x18a0] ;  /* 0x0018a00001167983 */ /* 0x001ea80000300a00 */
[----:B------:R-:W2:Y:S01]  /*32d20*/  LDL.LU.64 R20, [R1+0x1898] ;  /* 0x0018980001147983 */ /* 0x000ea20000300a00 */
[----:B---3--:R-:W-:-:S02]  /*32d30*/  F2FP.F16.E4M3.UNPACK_B R12, R12.H1 ;  /* 0x0000000cff0c723e */ /* 0x008fc400030006ff */
[----:B------:R-:W-:-:S05]  /*32d40*/  F2FP.F16.E4M3.UNPACK_B R13, R13.H1 ;  /* 0x0000000dff0d723e */ /* 0x000fca00030006ff */
[----:B------:R-:W-:Y:S02]  /*32d50*/  STL.64 [R1+0x18], R12 ;  /* 0x0000180c01007387 */ /* 0x000fe40000100a00 */
[----:B--2---:R-:W-:-:S15]  /*32d60*/  HMMA.16816.F32 R20, R4, R12, R20 ;  /* 0x0000000c0414723c */ /* 0x004fde0000001814 */
[----:B------:R-:W-:-:S04]  /*32d70*/  NOP ;  /* 0x0000000000007918 */ /* 0x000fc80000000000 */
[----:B------:R-:W-:Y:S04]  /*32d80*/  STL.64 [R1+0x3c0], R20 ;  /* 0x0003c01401007387 */ /* 0x000fe80000100a00 */
[----:B------:R0:W-:Y:S04]  /*32d90*/  STL.64 [R1+0x3c8], R22 ;  /* 0x0003c81601007387 */ /* 0x0001e80000100a00 */
[----:B0-----:R-:W2:Y:S04]  /*32da0*/  LDL.LU.64 R22, [R1+0x1890] ;  /* 0x0018900001167983 */ /* 0x001ea80000300a00 */
[----:B------:R-:W2:Y:S01]  /*32db0*/  LDL.LU.64 R20, [R1+0x1888] ;  /* 0x0018880001147983 */ /* 0x000ea20000300a00 */
[----:B------:R-:W-:-:S02]  /*32dc0*/  F2FP.F16.E4M3.UNPACK_B R14, R14.H1 ;  /* 0x0000000eff0e723e */ /* 0x000fc400030006ff */
        /* <DEDUP_REMOVED lines=18> */
[----:B-----5:R-:W-:-:S02]  /*32ef0*/  F2FP.F16.E4M3.UNPACK_B R10, R10.H1 ;  /* 0x0000000aff0a723e */ /* 0x020fc400030006ff */
[----:B------:R-:W-:-:S05]  /*32f00*/  F2FP.F16.E4M3.UNPACK_B R11, R11.H1 ;  /* 0x0000000bff0b723e */ /* 0x000fca00030006ff */
[----:B------:R-:W-:Y:S01]  /*32f10*/  STL.64 [R1], R10 ;  /* 0x0000000a01007387 */ /* 0x000fe20000100a00 */
[----:B------:R-:W-:Y:S02]  /*32f20*/  F2FP.F16.E4M3.UNPACK_B R28, R28.H1 ;  /* 0x0000001cff1c723e */ /* 0x000fe400030006ff */
[----:B------:R-:W-:Y:S01]  /*32f30*/  F2FP.F16.E4M3.UNPACK_B R29, R29.H1 ;  /* 0x0000001dff1d723e */ /* 0x000fe200030006ff */
[----:B---3--:R-:W-:-:S15]  /*32f40*/  HMMA.16816.F32 R12, R4, R10, R12 ;  /* 0x0000000a040c723c */ /* 0x008fde000000180c */
[----:B------:R-:W-:-:S04]  /*32f50*/  NOP ;  /* 0x0000000000007918 */ /* 0x000fc80000000000 */
        /* <DEDUP_REMOVED lines=9> */
[----:B------:R-:W2:Y:S01]  /*32ff0*/  LDL.LU.64 R20, [R1+0x1838] ;  /* 0x0018380001147983 */ /* 0x000ea20000300a00 */
[----:B------:R-:W-:-:S02]  /*33000*/  F2FP.F16.E4M3.UNPACK_B R26, R26.H1 ;  /* 0x0000001aff1a723e */ /* 0x000fc400030006ff */
[----:B------:R-:W-:Y:S02]  /*33010*/  F2FP.F16.E4M3.UNPACK_B R27, R27.H1 ;  /* 0x0000001bff1b723e */ /* 0x000fe400030006ff */
[----:B----4-:R-:W-:Y:S02]  /*33020*/  F2FP.F16.E4M3.UNPACK_B R2, R2.H1 ;  /* 0x00000002ff02723e */ /* 0x010fe400030006ff */
[----:B------:R-:W-:Y:S01]  /*33030*/  F2FP.F16.E4M3.UNPACK_B R3, R3.H1 ;  /* 0x00000003ff03723e */ /* 0x000fe200030006ff */
[----:B------:R-:W-:Y:S04]  /*33040*/  STL [R1+0x17dc], R28 ;  /* 0x0017dc1c01007387 */ /* 0x000fe80000100800 */
[----:B------:R-:W-:Y:S01]  /*33050*/  STL [R1+0x17d8], R29 ;  /* 0x0017d81d01007387 */ /* 0x000fe20000100800 */
[----:B------:R-:W-:-:S02]  /*33060*/  F2FP.F16.E4M3.UNPACK_B R8, R8.H1 ;  /* 0x00000008ff08723e */ /* 0x000fc400030006ff */
[----:B------:R-:W-:Y:S01]  /*33070*/  F2FP.F16.E4M3.UNPACK_B R9, R9.H1 ;  /* 0x00000009ff09723e */ /* 0x000fe200030006ff */
[----:B---3--:R-:W-:-:S15]  /*33080*/  HMMA.16816.F32 R12, R4, R26, R12 ;  /* 0x0000001a040c723c */ /* 0x008fde000000180c */
[----:B------:R-:W-:-:S04]  /*33090*/  NOP ;  /* 0x0000000000007918 */ /* 0x000fc80000000000 */
[----:B------:R-:W-:Y:S04]  /*330a0*/  STL.64 [R1+0x470], R12 ;  /* 0x0004700c01007387 */ /* 0x000fe80000100a00 */
[----:B------:R0:W-:Y:S02]  /*330b0*/  STL.64 [R1+0x478], R14 ;  /* 0x0004780e01007387 */ /* 0x0001e40000100a00 */
[----:B0-----:R-:W-:-:S15]  /*330c0*/  HMMA.16816.F32 R12, R4, R2, R16 ;  /* 0x00000002040c723c */ /* 0x001fde0000001810 */
[----:B------:R-:W-:-:S04]  /*330d0*/  NOP ;  /* 0x0000000000007918 */ /* 0x000fc80000000000 */
[----:B------:R-:W-:Y:S04]  /*330e0*/  STL.64 [R1+0x490], R12 ;  /* 0x0004900c01007387 */ /* 0x000fe80000100a00 */
[----:B------:R2:W-:Y:S04]  /*330f0*/  STL.64 [R1+0x498], R14 ;  /* 0x0004980e01007387 */ /* 0x0005e80000100a00 */
[----:B------:R-:W3:Y:S01]  /*33100*/  LDL.LU R19, [R1+0x1a4] ;  /* 0x0001a40001137983 */ /* 0x000ee20000300800 */
[----:B--2---:R-:W-:Y:S03]  /*33110*/  HMMA.16816.F32 R12, R4, R8, R20 ;  /* 0x00000008040c723c */ /* 0x004fe60000001814 */
[----:B------:R-:W2:-:S15]  /*33120*/  LDL.LU R20, [R1+0x1a8] ;  /* 0x0001a80001147983 */ /* 0x000e9e0000300800 */
[----:B------:R-:W-:Y:S01]  /*33130*/  NOP ;  /* 0x0000000000007918 */ /* 0x000fe20000000000 */
[----:B------:R-:W-:Y:S04]  /*33140*/  STL.64 [R1+0x4b0], R12 ;  /* 0x0004b00c01007387 */ /* 0x000fe80000100a00 */
[----:B------:R-:W-:Y:S04]  /*33150*/  STL.64 [R1+0x4b8], R14 ;  /* 0x0004b80e01007387 */ /* 0x000fe80000100a00 */
[----:B------:R-:W4:Y:S04]  /*33160*/  LDL.LU R23, [R1+0x1c4] ;  /* 0x0001c40001177983 */ /* 0x000f280000300800 */
[----:B----4-:R-:W-:Y:S04]  /*33170*/  STL [R1+0x1834], R23 ;  /* 0x0018341701007387 */ /* 0x010fe80000100800 */
[----:B--2---:R0:W-:Y:S04]  /*33180*/  STL [R1+0x1830], R20 ;  /* 0x0018301401007387 */ /* 0x0041e80000100800 */
[----:B0-----:R-:W2:Y:S04]  /*33190*/  LDL.LU R20, [R1+0x4d0] ;  /* 0x0004d00001147983 */ /* 0x001ea80000300800 */
[----:B------:R-:W2:Y:S04]  /*331a0*/  LDL.LU R21, [R1+0x4d4] ;  /* 0x0004d40001157983 */ /* 0x000ea80000300800 */
[----:B------:R-:W2:Y:S04]  /*331b0*/  LDL.LU R22, [R1+0x4d8] ;  /* 0x0004d80001167983 */ /* 0x000ea80000300800 */
[----:B------:R-:W2:Y:S04]  /*331c0*/  LDL.LU R23, [R1+0x4dc] ;  /* 0x0004dc0001177983 */ /* 0x000ea80000300800 */
[----:B------:R-:W4:Y:S04]  /*331d0*/  LDL.LU R11, [R1+0x164] ;  /* 0x00016400010b7983 */ /* 0x000f280000300800 */
[----:B------:R-:W5:Y:S04]  /*331e0*/  LDL.LU R12, [R1+0x168] ;  /* 0x00016800010c7983 */ /* 0x000f680000300800 */
[----:B------:R-:W2:Y:S04]  /*331f0*/  LDL.LU R24, [R1+0x1c8] ;  /* 0x0001c80001187983 */ /* 0x000ea80000300800 */
[----:B------:R-:W2:Y:S04]  /*33200*/  LDL.LU R25, [R1+0x1cc] ;  /* 0x0001cc0001197983 */ /* 0x000ea80000300800 */
[----:B------:R-:W-:Y:S04]  /*33210*/  STL.64 [R1+0x17f8], R26 ;  /* 0x0017f81a01007387 */ /* 0x000fe80000100a00 */
[----:B--2---:R0:W-:Y:S04]  /*33220*/  STL.64 [R1+0x17f0], R24 ;  /* 0x0017f01801007387 */ /* 0x0041e80000100a00 */
        /* <DEDUP_REMOVED lines=9> */
[----:B------:R-:W3:Y:S04]  /*332c0*/  LDL.LU R18, [R1+0x1a0] ;  /* 0x0001a00001127983 */ /* 0x000ee80000300800 */
[----:B---3--:R-:W-:Y:S04]  /*332d0*/  STL.64 [R1+0x1828], R18 ;  /* 0x0018281201007387 */ /* 0x008fe80000100a00 */
[----:B--2---:R0:W-:Y:S04]  /*332e0*/  STL.64 [R1+0x1820], R16 ;  /* 0x0018201001007387 */ /* 0x0041e80000100a00 */
[----:B0-----:R-:W2:Y:S04]  /*332f0*/  LDL.LU R16, [R1+0x4f0] ;  /* 0x0004f00001107983 */ /* 0x001ea80000300800 */
[----:B------:R-:W2:Y:S04]  /*33300*/  LDL.LU R17, [R1+0x4f4] ;  /* 0x0004f40001117983 */ /* 0x000ea80000300800 */
[----:B------:R-:W2:Y:S04]  /*33310*/  LDL.LU R18, [R1+0x4f8] ;  /* 0x0004f80001127983 */ /* 0x000ea80000300800 */
[----:B------:R-:W2:Y:S04]  /*33320*/  LDL.LU R19, [R1+0x4fc] ;  /* 0x0004fc0001137983 */ /* 0x000ea80000300800 */
[----:B------:R-:W-:Y:S04]  /*33330*/  STL.64 [R1+0x1808], R26 ;  /* 0x0018081a01007387 */ /* 0x000fe80000100a00 */
[----:B------:R0:W-:Y:S04]  /*33340*/  STL.64 [R1+0x1800], R24 ;  /* 0x0018001801007387 */ /* 0x0001e80000100a00 */
[----:B0-----:R-:W3:Y:S04]  /*33350*/  LDL.LU R24, [R1+0x530] ;  /* 0x0005300001187983 */ /* 0x001ee80000300800 */
[----:B------:R-:W3:Y:S04]  /*33360*/  LDL.LU R25, [R1+0x534] ;  /* 0x0005340001197983 */ /* 0x000ee80000300800 */
[----:B------:R-:W2:Y:S04]  /*33370*/  LDL.LU R26, [R1+0x538] ;  /* 0x00053800011a7983 */ /* 0x000ea80000300800 */
[----:B------:R-:W2:Y:S01]  /*33380*/  LDL.LU R27, [R1+0x53c] ;  /* 0x00053c00011b7983 */ /* 0x000ea20000300800 */
[----:B------:R-:W-:-:S02]  /*33390*/  F2FP.F16.E4M3.UNPACK_B R10, R0.H1 ;  /* 0x00000000ff0a723e */ /* 0x000fc400030006ff */
[----:B----4-:R-:W-:Y:S02]  /*333a0*/  F2FP.F16.E4M3.UNPACK_B R11, R11.H1 ;  /* 0x0000000bff0b723e */ /* 0x010fe400030006ff */
[----:B-----5:R-:W-:Y:S02]  /*333b0*/  F2FP.F16.E4M3.UNPACK_B R12, R12.H1 ;  /* 0x0000000cff0c723e */ /* 0x020fe400030006ff */
[----:B------:R-:W-:-:S03]  /*333c0*/  F2FP.F16.E4M3.UNPACK_B R13, R13.H1 ;  /* 0x0000000dff0d723e */ /* 0x000fc600030006ff */
[C---:B------:R-:W-:Y:S01]  /*333d0*/  HMMA.16816.F32 R20, R4.reuse, R10, R20 ;  /* 0x0000000a0414723c */ /* 0x040fe20000001814 */
[----:B--2---:R-:W-:Y:S04]  /*333e0*/  STL.64 [R1+0x1818], R26 ;  /* 0x0018181a01007387 */ /* 0x004fe80000100a00 */
[----:B---3--:R0:W-:Y:S04]  /*333f0*/  STL.64 [R1+0x1810], R24 ;  /* 0x0018101801007387 */ /* 0x0081e80000100a00 */
[----:B0-----:R-:W2:Y:S04]  /*33400*/  LDL.LU R24, [R1+0x510] ;  /* 0x0005100001187983 */ /* 0x001ea80000300800 */
[----:B------:R-:W2:Y:S04]  /*33410*/  LDL.LU R25, [R1+0x514] ;  /* 0x0005140001197983 */ /* 0x000ea80000300800 */
[----:B------:R-:W2:Y:S04]  /*33420*/  LDL.LU R26, [R1+0x518] ;  /* 0x00051800011a7983 */ /* 0x000ea80000300800 */
[----:B------:R-:W2:Y:S01]  /*33430*/  LDL.LU R27, [R1+0x51c] ;  /* 0x00051c00011b7983 */ /* 0x000ea20000300800 */
[----:B------:R-:W-:Y:S01]  /*33440*/  F2FP.F16.E4M3.UNPACK_B R14, R14.H1 ;  /* 0x0000000eff0e723e */ /* 0x000fe200030006ff */
[C---:B------:R-:W-:Y:S01]  /*33450*/  HMMA.16816.F32 R16, R4.reuse, R12, R16 ;  /* 0x0000000c0410723c */ /* 0x040fe20000001810 */
[----:B------:R-:W-:Y:S01]  /*33460*/  F2FP.F16.E4M3.UNPACK_B R15, R15.H1 ;  /* 0x0000000fff0f723e */ /* 0x000fe200030006ff */
[----:B------:R-:W3:Y:S04]  /*33470*/  LDL.LU R0, [R1+0x1088] ;  /* 0x0010880001007983 */ /* 0x000ee80000300800 */
[----:B------:R-:W4:Y:S04]  /*33480*/  LDL.LU R28, [R1+0x1090] ;  /* 0x00109000011c7983 */ /* 0x000f280000300800 */
[----:B------:R-:W5:Y:S04]  /*33490*/  LDL.LU R29, [R1+0x1098] ;  /* 0x00109800011d7983 */ /* 0x000f680000300800 */
[----:B------:R-:W-:Y:S04]  /*334a0*/  STL.64 [R1+0x4d0], R20 ;  /* 0x0004d01401007387 */ /* 0x000fe80000100a00 */
[----:B------:R0:W-:Y:S04]  /*334b0*/  STL.64 [R1+0x4d8], R22 ;  /* 0x0004d81601007387 */ /* 0x0001e80000100a00 */
[----:B0-----:R-:W3:Y:S04]  /*334c0*/  LDL.LU R23, [R1+0x1834] ;  /* 0x0018340001177983 */ /* 0x001ee80000300800 */
[----:B------:R-:W3:Y:S04]  /*334d0*/  LDL.LU R20, [R1+0x1830] ;  /* 0x0018300001147983 */ /* 0x000ee80000300800 */
[----:B------:R-:W3:Y:S04]  /*334e0*/  LDL.LU R21, [R1+0x1ac] ;  /* 0x0001ac0001157983 */ /* 0x000ee80000300800 */
[----:B------:R-:W3:Y:S04]  /*334f0*/  LDL.LU R22, [R1+0x1c0] ;  /* 0x0001c00001167983 */ /* 0x000ee80000300800 */
[----:B------:R0:W-:Y:S04]  /*33500*/  STL.64 [R1+0x1608], R10 ;  /* 0x0016080a01007387 */ /* 0x0001e80000100a00 */
[----:B0-----:R-:W4:Y:S04]  /*33510*/  LDL.LU R10, [R1+0x1094] ;  /* 0x00109400010a7983 */ /* 0x001f280000300800 */
[----:B------:R-:W5:Y:S04]  /*33520*/  LDL.LU R11, [R1+0x109c] ;  /* 0x00109c00010b7983 */ /* 0x000f680000300800 */
[----:B------:R0:W-:Y:S04]  /*33530*/  STL.64 [R1+0x1600], R8 ;  /* 0x0016000801007387 */ /* 0x0001e80000100a00 */
[----:B0-----:R-:W3:Y:S04]  /*33540*/  LDL.LU R9, [R1+0x108c] ;  /* 0x00108c0001097983 */ /* 0x001ee80000300800 */
        /* <DEDUP_REMOVED lines=9> */
[----:B------:R-:W2:Y:S04]  /*335e0*/  LDL.LU.64 R24, [R1+0x1810] ;  /* 0x0018100001187983 */ /* 0x000ea80000300a00 */
[----:B------:R-:W-:Y:S04]  /*335f0*/  STL.64 [R1+0x15e8], R14 ;  /* 0x0015e80e01007387 */ /* 0x000fe80000100a00 */
[----:B------:R0:W-:Y:S04]  /*33600*/  STL.64 [R1+0x15e0], R12 ;  /* 0x0015e00c01007387 */ /* 0x0001e80000100a00 */
[----:B0-----:R-:W4:Y:S04]  /*33610*/  LDL.LU R12, [R1+0x590] ;  /* 0x00059000010c7983 */ /* 0x001f280000300800 */
[----:B------:R-:W4:Y:S04]  /*33620*/  LDL.LU R13, [R1+0x594] ;  /* 0x00059400010d7983 */ /* 0x000f280000300800 */
[----:B------:R-:W4:Y:S04]  /*33630*/  LDL.LU R14, [R1+0x598] ;  /* 0x00059800010e7983 */ /* 0x000f280000300800 */
[----:B------:R-:W4:Y:S01]  /*33640*/  LDL.LU R15, [R1+0x59c] ;  /* 0x00059c00010f7983 */ /* 0x000f220000300800 */
[----:B---3--:R-:W-:-:S02]  /*33650*/  F2FP.F16.E4M3.UNPACK_B R16, R16.H1 ;  /* 0x00000010ff10723e */ /* 0x008fc400030006ff */
[----:B------:R-:W-:-:S07]  /*33660*/  F2FP.F16.E4M3.UNPACK_B R17, R17.H1 ;  /* 0x00000011ff11723e */ /* 0x000fce00030006ff */
[----:B--2---:R-:W-:-:S15]  /*33670*/  HMMA.16816.F32 R24, R4, R16, R24 ;  /* 0x000000100418723c */ /* 0x004fde0000001818 */
[----:B------:R-:W-:-:S04]  /*33680*/  NOP ;  /* 0x0000000000007918 */ /* 0x000fc80000000000 */
[----:B------:R-:W-:Y:S04]  /*33690*/  STL.64 [R1+0x530], R24 ;  /* 0x0005301801007387 */ /* 0x000fe80000100a00 */
[----:B------:R0:W-:Y:S04]  /*336a0*/  STL.64 [R1+0x538], R26 ;  /* 0x0005381a01007387 */ /* 0x0001e80000100a00 */
[----:B0-----:R-:W2:Y:S04]  /*336b0*/  LDL.LU.64 R26, [R1+0x1808] ;  /* 0x00180800011a7983 */ /* 0x001ea80000300a00 */
[----:B------:R-:W2:Y:S01]  /*336c0*/  LDL.LU.64 R24, [R1+0x1800] ;  /* 0x0018000001187983 */ /* 0x000ea20000300a00 */
[----:B------:R-:W-:-:S02]  /*336d0*/  F2FP.F16.E4M3.UNPACK_B R18, R18.H1 ;  /* 0x00000012ff12723e */ /* 0x000fc400030006ff */
[----:B------:R-:W-:-:S07]  /*336e0*/  F2FP.F16.E4M3.UNPACK_B R19, R19.H1 ;  /* 0x00000013ff13723e */ /* 0x000fce00030006ff */
[----:B--2---:R-:W-:-:S15]  /*336f0*/  HMMA.16816.F32 R24, R4, R18, R24 ;  /* 0x000000120418723c */ /* 0x004fde0000001818 */
[----:B------:R-:W-:-:S04]  /*33700*/  NOP ;  /* 0x0000000000007918 */ /* 0x000fc80000000000 */
[----:B------:R-:W-:Y:S04]  /*33710*/  STL.64 [R1+0x550], R24 ;  /* 0x0005501801007387 */ /* 0x000fe80000100a00 */
[----:B------:R0:W-:Y:S04]  /*33720*/  STL.64 [R1+0x558], R26 ;  /* 0x0005581a01007387 */ /* 0x0001e80000100a00 */
[----:B0-----:R-:W2:Y:S04]  /*33730*/  LDL.LU.64 R26, [R1+0x17f8] ;  /* 0x0017f800011a7983 */ /* 0x001ea80000300a00 */
[----:B------:R-:W3:Y:S04]  /*33740*/  LDL.LU.64 R24, [R1+0x17f0] ;  /* 0x0017f00001187983 */ /* 0x000ee80000300a00 */
[----:B------:R-:W-:Y:S04]  /*33750*/  STL.64 [R1+0x15c8], R18 ;  /* 0x0015c81201007387 */ /* 0x000fe80000100a00 */
[----:B------:R0:W-:Y:S04]  /*33760*/  STL.64 [R1+0x15c0], R16 ;  /* 0x0015c01001007387 */ /* 0x0001e80000100a00 */
[----:B0-----:R-:W2:Y:S04]  /*33770*/  LDL.LU R16, [R1+0x580] ;  /* 0x0005800001107983 */ /* 0x001ea80000300800 */
[----:B------:R-:W2:Y:S04]  /*33780*/  LDL.LU R17, [R1+0x584] ;  /* 0x0005840001117983 */ /* 0x000ea80000300800 */
[----:B------:R-:W2:Y:S04]  /*33790*/  LDL.LU R18, [R1+0x588] ;  /* 0x0005880001127983 */ /* 0x000ea80000300800 */
[----:B------:R-:W2:Y:S01]  /*337a0*/  LDL.LU R19, [R1+0x58c] ;  /* 0x00058c0001137983 */ /* 0x000ea20000300800 */
[----:B------:R-:W-:-:S02]  /*337b0*/  F2FP.F16.E4M3.UNPACK_B R20, R20.H1 ;  /* 0x00000014ff14723e */ /* 0x000fc400030006ff */
[----:B------:R-:W-:Y:S02]  /*337c0*/  F2FP.F16.E4M3.UNPACK_B R21, R21.H1 ;  /* 0x00000015ff15723e */ /* 0x000fe400030006ff */
[----:B------:R-:W-:Y:S02]  /*337d0*/  F2FP.F16.E4M3.UNPACK_B R22, R22.H1 ;  /* 0x00000016ff16723e */ /* 0x000fe400030006ff */
[----:B------:R-:W-:-:S07]  /*337e0*/  F2FP.F16.E4M3.UNPACK_B R23, R23.H1 ;  /* 0x00000017ff17723e */ /* 0x000fce00030006ff */
[C---:B----4-:R-:W-:Y:S08]  /*337f0*/  HMMA.16816.F32 R12, R4.reuse, R22, R12 ;  /* 0x00000016040c723c */ /* 0x050ff0000000180c */
[----:B--2---:R-:W-:-:S15]  /*33800*/  HMMA.16816.F32 R16, R4, R20, R16 ;  /* 0x000000140410723c */ /* 0x004fde0000001810 */
[----:B------:R-:W-:-:S04]  /*33810*/  NOP ;  /* 0x0000000000007918 */ /* 0x000fc80000000000 */
[----:B------:R-:W-:Y:S04]  /*33820*/  STL.64 [R1+0x580], R16 ;  /* 0x0005801001007387 */ /* 0x000fe80000100a00 */
[----:B------:R0:W-:Y:S04]  /*33830*/  STL.64 [R1+0x588], R18 ;  /* 0x0005881201007387 */ /* 0x0001e80000100a00 */
[----:B------:R-:W-:Y:S04]  /*33840*/  STL.64 [R1+0x15a8], R22 ;  /* 0x0015a81601007387 */ /* 0x000fe80000100a00 */
[----:B------:R1:W-:Y:S04]  /*33850*/  STL.64 [R1+0x15a0], R20 ;  /* 0x0015a01401007387 */ /* 0x0003e80000100a00 */
[----:B------:R-:W-:Y:S04]  /*33860*/  STL.64 [R1+0x590], R12 ;  /* 0x0005900c01007387 */ /* 0x000fe80000100a00 */
[----:B------:R-:W-:Y:S04]  /*33870*/  STL.64 [R1+0x598], R14 ;  /* 0x0005980e01007387 */ /* 0x000fe80000100a00 */
[----:B0-----:R-:W2:Y:S04]  /*33880*/  LDL.LU R18, [R1] ;  /* 0x0000000001127983 */ /* 0x001ea80000300800 */
[----:B------:R-:W2:Y:S04]  /*33890*/  LDL.LU R19, [R1+0x4] ;  /* 0x0000040001137983 */ /* 0x000ea80000300800 */
[----:B--2---:R-:W-:Y:S04]  /*338a0*/  STL.64 [R1+0x1610], R18 ;  /* 0x0016101201007387 */ /* 0x004fe80000100a00 */
[----:B-1----:R-:W2:Y:S04]  /*338b0*/  LDL.LU R20, [R1+0x2f0] ;  /* 0x0002f00001147983 */ /* 0x002ea80000300800 */
[----:B------:R-:W2:Y:S04]  /*338c0*/  LDL.LU R21, [R1+0x2f4] ;  /* 0x0002f40001157983 */ /* 0x000ea80000300800 */
[----:B------:R-:W4:Y:S04]  /*338d0*/  LDL.LU R22, [R1+0x2f8] ;  /* 0x0002f80001167983 */ /* 0x000f280000300800 */
[----:B------:R-:W4:Y:S04]  /*338e0*/  LDL.LU R23, [R1+0x2fc] ;  /* 0x0002fc0001177983 */ /* 0x000f280000300800 */
[----:B----4-:R-:W-:Y:S04]  /*338f0*/  STL.64 [R1+0x1620], R22 ;  /* 0x0016201601007387 */ /* 0x010fe80000100a00 */
[----:B--2---:R0:W-:Y:S04]  /*33900*/  STL.64 [R1+0x1618], R20 ;  /* 0x0016181401007387 */ /* 0x0041e80000100a00 */
[----:B------:R-:W2:Y:S04]  /*33910*/  LDL.LU R16, [R1+0x8] ;  /* 0x0000080001107983 */ /* 0x000ea80000300800 */
[----:B------:R-:W2:Y:S04]  /*33920*/  LDL.LU R17, [R1+0xc] ;  /* 0x00000c0001117983 */ /* 0x000ea80000300800 */
[----:B--2---:R-:W-:Y:S04]  /*33930*/  STL.64 [R1+0x1628], R16 ;  /* 0x0016281001007387 */ /* 0x004fe80000100a00 */
[----:B0-----:R-:W2:Y:S04]  /*33940*/  LDL.LU R20, [R1+0x310] ;  /* 0x0003100001147983 */ /* 0x001ea80000300800 */
[----:B------:R-:W2:Y:S04]  /*33950*/  LDL.LU R21, [R1+0x314] ;  /* 0x0003140001157983 */ /* 0x000ea80000300800 */
[----:B------:R-:W4:Y:S04]  /*33960*/  LDL.LU R22, [R1+0x318] ;  /* 0x0003180001167983 */ /* 0x000f280000300800 */
[----:B------:R-:W4:Y:S04]  /*33970*/  LDL.LU R23, [R1+0x31c] ;  /* 0x00031c0001177983 */ /* 0x000f280000300800 */
[----:B----4-:R-:W-:Y:S04]  /*33980*/  STL.64 [R1+0x1638], R22 ;  /* 0x0016381601007387 */ /* 0x010fe80000100a00 */
[----:B--2---:R0:W-:Y:S04]  /*33990*/  STL.64 [R1+0x1630], R20 ;  /* 0x0016301401007387 */ /* 0x0041e80000100a00 */
[----:B------:R-:W2:Y:S04]  /*339a0*/  LDL.LU R18, [R1+0x10] ;  /* 0x0000100001127983 */ /* 0x000ea80000300800 */
[----:B------:R-:W2:Y:S04]  /*339b0*/  LDL.LU R19, [R1+0x14] ;  /* 0x0000140001137983 */ /* 0x000ea80000300800 */
[----:B--2---:R1:W-:Y:S04]  /*339c0*/  STL.64 [R1+0x1640], R18 ;  /* 0x0016401201007387 */ /* 0x0043e80000100a00 */
        /* <DEDUP_REMOVED lines=8> */
[----:B-1----:R-:W4:Y:S04]  /*33a50*/  LDL.LU R18, [R1+0x20] ;  /* 0x0000200001127983 */ /* 0x002f280000300800 */
[----:B------:R-:W4:Y:S04]  /*33a60*/  LDL.LU R19, [R1+0x24] ;  /* 0x0000240001137983 */ /* 0x000f280000300800 */
[----:B--2---:R1:W-:Y:S04]  /*33a70*/  STL.64 [R1+0x1658], R16 ;  /* 0x0016581001007387 */ /* 0x0043e80000100a00 */
[----:B----4-:R-:W-:Y:S04]  /*33a80*/  STL.64 [R1+0x1670], R18 ;  /* 0x0016701201007387 */ /* 0x010fe80000100a00 */
[----:B0-----:R-:W2:Y:S04]  /*33a90*/  LDL.LU R20, [R1+0x350] ;  /* 0x0003500001147983 */ /* 0x001ea80000300800 */
[----:B------:R-:W2:Y:S04]  /*33aa0*/  LDL.LU R21, [R1+0x354] ;  /* 0x0003540001157983 */ /* 0x000ea80000300800 */
[----:B------:R-:W4:Y:S04]  /*33ab0*/  LDL.LU R22, [R1+0x358] ;  /* 0x0003580001167983 */ /* 0x000f280000300800 */
[----:B------:R-:W4:Y:S04]  /*33ac0*/  LDL.LU R23, [R1+0x35c] ;  /* 0x00035c0001177983 */ /* 0x000f280000300800 */
[----:B-1----:R-:W2:Y:S04]  /*33ad0*/  LDL.LU R16, [R1+0x28] ;  /* 0x0000280001107983 */ /* 0x002ea80000300800 */
[----:B------:R-:W2:Y:S04]  /*33ae0*/  LDL.LU R17, [R1+0x2c] ;  /* 0x00002c0001117983 */ /* 0x000ea80000300800 */
[----:B--2---:R-:W-:Y:S04]  /*33af0*/  STL.64 [R1+0x1688], R16 ;  /* 0x0016881001007387 */ /* 0x004fe80000100a00 */
[----:B----4-:R-:W-:Y:S04]  /*33b00*/  STL.64 [R1+0x1668], R22 ;  /* 0x0016681601007387 */ /* 0x010fe80000100a00 */
[----:B------:R0:W-:Y:S04]  /*33b10*/  STL.64 [R1+0x1660], R20 ;  /* 0x0016601401007387 */ /* 0x0001e80000100a00 */
[----:B0-----:R-:W2:Y:S04]  /*33b20*/  LDL.LU R20, [R1+0x370] ;  /* 0x0003700001147983 */ /* 0x001ea80000300800 */
[----:B------:R-:W2:Y:S04]  /*33b30*/  LDL.LU R21, [R1+0x374] ;  /* 0x0003740001157983 */ /* 0x000ea80000300800 */
[----:B------:R-:W4:Y:S04]  /*33b40*/  LDL.LU R22, [R1+0x378] ;  /* 0x0003780001167983 */ /* 0x000f280000300800 */
[----:B------:R-:W4:Y:S04]  /*33b50*/  LDL.LU R23, [R1+0x37c] ;  /* 0x00037c0001177983 */ /* 0x000f280000300800 */
[----:B------:R-:W2:Y:S04]  /*33b60*/  LDL.LU R18, [R1+0x30] ;  /* 0x0000300001127983 */ /* 0x000ea80000300800 */
        /* <DEDUP_REMOVED lines=28> */
[----:B------:R-:W3:Y:S04]  /*33d30*/  LDL.LU R18, [R1+0x50] ;  /* 0x0000500001127983 */ /* 0x000ee80000300800 */
[----:B------:R-:W3:Y:S04]  /*33d40*/  LDL.LU R19, [R1+0x54] ;  /* 0x0000540001137983 */ /* 0x000ee80000300800 */
[----:B--2---:R-:W-:Y:S04]  /*33d50*/  STL.64 [R1+0x16e8], R16 ;  /* 0x0016e81001007387 */ /* 0x004fe80000100a00 */
[----:B---3--:R-:W-:Y:S04]  /*33d60*/  STL.64 [R1+0x1700], R18 ;  /* 0x0017001201007387 */ /* 0x008fe80000100a00 */
[----:B----4-:R-:W-:Y:S04]  /*33d70*/  STL.64 [R1+0x16c8], R22 ;  /* 0x0016c81601007387 */ /* 0x010fe80000100a00 */
[----:B------:R0:W-:Y:S04]  /*33d80*/  STL.64 [R1+0x16c0], R20 ;  /* 0x0016c01401007387 */ /* 0x0001e80000100a00 */
[----:B0-----:R-:W2:Y:S04]  /*33d90*/  LDL.LU R20, [R1+0x3f0] ;  /* 0x0003f00001147983 */ /* 0x001ea80000300800 */
[----:B------:R-:W2:Y:S04]  /*33da0*/  LDL.LU R21, [R1+0x3f4] ;  /* 0x0003f40001157983 */ /* 0x000ea80000300800 */
[----:B------:R-:W3:Y:S04]  /*33db0*/  LDL.LU R22, [R1+0x3f8] ;  /* 0x0003f80001167983 */ /* 0x000ee80000300800 */
[----:B------:R-:W3:Y:S04]  /*33dc0*/  LDL.LU R23, [R1+0x3fc] ;  /* 0x0003fc0001177983 */ /* 0x000ee80000300800 */
[----:B------:R-:W4:Y:S04]  /*33dd0*/  LDL.LU R16, [R1+0x58] ;  /* 0x0000580001107983 */ /* 0x000f280000300800 */
[----:B------:R-:W4:Y:S04]  /*33de0*/  LDL.LU R17, [R1+0x5c] ;  /* 0x00005c0001117983 */ /* 0x000f280000300800 */
[----:B----4-:R-:W-:Y:S04]  /*33df0*/  STL.64 [R1+0x1718], R16 ;  /* 0x0017181001007387 */ /* 0x010fe80000100a00 */
[----:B---3--:R-:W-:Y:S04]  /*33e00*/  STL.64 [R1+0x16e0], R22 ;  /* 0x0016e01601007387 */ /* 0x008fe80000100a00 */
[----:B--2---:R0:W-:Y:S04]  /*33e10*/  STL.64 [R1+0x16d8], R20 ;  /* 0x0016d81401007387 */ /* 0x0041e80000100a00 */
        /* <DEDUP_REMOVED lines=33> */
[----:B------:R-:W2:Y:S04]  /*34030*/  LDL.LU R18, [R1+0x80] ;  /* 0x0000800001127983 */ /* 0x000ea80000300800 */
[----:B------:R-:W2:Y:S04]  /*34040*/  LDL.LU R19, [R1+0x84] ;  /* 0x0000840001137983 */ /* 0x000ea80000300800 */
[----:B----4-:R-:W-:Y:S04]  /*34050*/  STL.64 [R1+0x1778], R16 ;  /* 0x0017781001007387 */ /* 0x010fe80000100a00 */
[----:B--2---:R-:W-:Y:S04]  /*34060*/  STL.64 [R1+0x1790], R18 ;  /* 0x0017901201007387 */ /* 0x004fe80000100a00 */
[----:B---3--:R-:W-:Y:S04]  /*34070*/  STL.64 [R1+0x1740], R22 ;  /* 0x0017401601007387 */ /* 0x008fe80000100a00 */
        /* <DEDUP_REMOVED lines=25> */
[----:B---3--:R-:W-:Y:S04]  /*34210*/  STL.64 [R1+0x1788], R22 ;  /* 0x0017881601007387 */ /* 0x008fe80000100a00 */
[----:B--2---:R0:W-:Y:S04]  /*34220*/  STL.64 [R1+0x1780], R20 ;  /* 0x0017801401007387 */ /* 0x0041e80000100a00 */
        /* <DEDUP_REMOVED lines=23> */
[----:B------:R-:W3:Y:S01]  /*343a0*/  LDL.LU R23, [R1+0x56c] ;  /* 0x00056c0001177983 */ /* 0x000ee20000300800 */
[----:B------:R-:W-:-:S02]  /*343b0*/  F2FP.F16.E4M3.UNPACK_B R24, R24.H1 ;  /* 0x00000018ff18723e */ /* 0x000fc400030006ff */
[----:B------:R-:W-:Y:S01]  /*343c0*/  F2FP.F16.E4M3.UNPACK_B R25, R25.H1 ;  /* 0x00000019ff19723e */ /* 0x000fe200030006ff */
[----:B---3--:R-:W-:Y:S04]  /*343d0*/  STL.64 [R1+0x17e8], R22 ;  /* 0x0017e81601007387 */ /* 0x008fe80000100a00 */
[----:B--2---:R0:W-:Y:S04]  /*343e0*/  STL.64 [R1+0x17e0], R20 ;  /* 0x0017e01401007387 */ /* 0x0041e80000100a00 */
[----:B0-----:R-:W2:Y:S04]  /*343f0*/  LDL.LU R20, [R1+0x570] ;  /* 0x0005700001147983 */ /* 0x001ea80000300800 */
[----:B------:R-:W2:Y:S04]  /*34400*/  LDL.LU R21, [R1+0x574] ;  /* 0x0005740001157983 */ /* 0x000ea80000300800 */
[----:B------:R-:W2:Y:S04]  /*34410*/  LDL.LU R22, [R1+0x578] ;  /* 0x0005780001167983 */ /* 0x000ea80000300800 */
[----:B------:R-:W2:Y:S04]  /*34420*/  LDL.LU R23, [R1+0x57c] ;  /* 0x00057c0001177983 */ /* 0x000ea80000300800 */
[----:B------:R-:W3:Y:S04]  /*34430*/  LDL.LU R12, [R1+0x2d0] ;  /* 0x0002d000010c7983 */ /* 0x000ee80000300800 */
[----:B------:R-:W3:Y:S04]  /*34440*/  LDL.LU R13, [R1+0x2d4] ;  /* 0x0002d400010d7983 */ /* 0x000ee80000300800 */
[----:B------:R-:W3:Y:S04]  /*34450*/  LDL.LU R14, [R1+0x2d8] ;  /* 0x0002d800010e7983 */ /* 0x000ee80000300800 */
[----:B------:R-:W3:Y:S01]  /*34460*/  LDL.LU R15, [R1+0x2dc] ;  /* 0x0002dc00010f7983 */ /* 0x000ee20000300800 */
[----:B------:R-:W-:-:S03]  /*34470*/  IMAD R0, R0, 0x100, R9 ;  /* 0x0000010000007824 */ /* 0x000fc600078e0209 */
[----:B------:R-:W3:Y:S01]  /*34480*/  LDL.LU R8, [R1+0x2b0] ;  /* 0x0002b00001087983 */ /* 0x000ee20000300800 */
[----:B------:R-:W-:-:S03]  /*34490*/  IMAD R28, R28, 0x100, R10 ;  /* 0x000001001c1c7824 */ /* 0x000fc600078e020a */
[----:B------:R-:W3:Y:S01]  /*344a0*/  LDL.LU R9, [R1+0x2b4] ;  /* 0x0002b40001097983 */ /* 0x000ee20000300800 */
[----:B-----5:R-:W-:-:S03]  /*344b0*/  IMAD R29, R29, 0x100, R11 ;  /* 0x000001001d1d7824 */ /* 0x020fc600078e020b */
[----:B------:R-:W5:Y:S04]  /*344c0*/  LDL.LU R10, [R1+0x2b8] ;  /* 0x0002b800010a7983 */ /* 0x000f680000300800 */
[----:B------:R-:W5:Y:S01]  /*344d0*/  LDL.LU R11, [R1+0x2bc] ;  /* 0x0002bc00010b7983 */ /* 0x000f620000300800 */
[----:B--2---:R-:W-:Y:S03]  /*344e0*/  HMMA.16816.F32 R4, R4, R24, R20 ;  /* 0x000000180404723c */ /* 0x004fe60000001814 */
[----:B------:R-:W2:Y:S04]  /*344f0*/  LDL.LU.64 R22, [R1+0x17e8] ;  /* 0x0017e80001167983 */ /* 0x000ea80000300a00 */
[----:B------:R-:W2:Y:S01]  /*34500*/  LDL.LU.64 R20, [R1+0x17e0] ;  /* 0x0017e00001147983 */ /* 0x000ea20000300a00 */
[----:B----4-:R-:W-:-:S11]  /*34510*/  IMAD R18, R19, 0x100, R18 ;  /* 0x0000010013127824 */ /* 0x010fd600078e0212 */
[----:B------:R0:W-:Y:S04]  /*34520*/  STL.64 [R1+0x570], R4 ;  /* 0x0005700401007387 */ /* 0x0001e80000100a00 */
[----:B------:R1:W-:Y:S01]  /*34530*/  STL.64 [R1+0x578], R6 ;  /* 0x0005780601007387 */ /* 0x0003e20000100a00 */
[----:B0-----:R-:W-:Y:S02]  /*34540*/  F2FP.F16.E4M3.UNPACK_B R4, R0 ;  /* 0x00000000ff04723e */ /* 0x001fe400020006ff */
[----:B-1----:R-:W-:Y:S02]  /*34550*/  F2FP.F16.E4M3.UNPACK_B R6, R28 ;  /* 0x0000001cff06723e */ /* 0x002fe400020006ff */
[----:B------:R-:W-:Y:S02]  /*34560*/  F2FP.F16.E4M3.UNPACK_B R5, R29 ;  /* 0x0000001dff05723e */ /* 0x000fe400020006ff */
[----:B------:R-:W-:Y:S01]  /*34570*/  F2FP.F16.E4M3.UNPACK_B R7, R18 ;  /* 0x00000012ff07723e */ /* 0x000fe200020006ff */
[----:B------:R-:W3:Y:S04]  /*34580*/  LDL.LU R28, [R1+0x17dc] ;  /* 0x0017dc00011c7983 */ /* 0x000ee80000300800 */
[----:B------:R-:W3:Y:S02]  /*34590*/  LDL.LU R29, [R1+0x17d8] ;  /* 0x0017d800011d7983 */ /* 0x000ee40000300800 */
        /* <DEDUP_REMOVED lines=113> */
[----:B0-----:R-:W2:Y:S01]  /*34cb0*/  LDL.LU.64 R18, [R1+0x1610] ;  /* 0x0016100001127983 */ /* 0x001ea20000300a00 */
[C---:B---3--:R-:W-:Y:S08]  /*34cc0*/  HMMA.16816.F32 R12, R4.reuse, R28, R12 ;  /* 0x0000001c040c723c */ /* 0x048ff0000000180c */
[C---:B-----5:R-:W-:Y:S01]  /*34cd0*/  HMMA.16816.F32 R8, R4.reuse, R26, R8 ;  /* 0x0000001a0408723c */ /* 0x060fe20000001808 */
[----:B------:R-:W3:Y:S07]  /*34ce0*/  LDL.LU R0, [R1+0x824] ;  /* 0x0008240001007983 */ /* 0x000eee0000300800 */
[----:B--2---:R-:W-:-:S15]  /*34cf0*/  HMMA.16816.F32 R16, R4, R18, R20 ;  /* 0x000000120410723c */ /* 0x004fde0000001814 */
[----:B------:R-:W-:-:S04]  /*34d00*/  NOP ;  /* 0x0000000000007918 */ /* 0x000fc80000000000 */
[----:B------:R0:W-:Y:S04]  /*34d10*/  STL.64 [R1+0x2f0], R16 ;  /* 0x0002f01001007387 */ /* 0x0001e80000100a00 */
[----:B------:R1:W-:Y:S04]  /*34d20*/  STL.64 [R1+0x2f8], R18 ;  /* 0x0002f81201007387 */ /* 0x0003e80000100a00 */
[----:B------:R-:W2:Y:S04]  /*34d30*/  LDL.LU R28, [R1+0x82c] ;  /* 0x00082c00011c7983 */ /* 0x000ea80000300800 */
[----:B------:R-:W4:Y:S04]  /*34d40*/  LDL.LU R29, [R1+0x7f0] ;  /* 0x0007f000011d7983 */ /* 0x000f280000300800 */
[----:B------:R5:W-:Y:S04]  /*34d50*/  STL.64 [R1+0x2d0], R12 ;  /* 0x0002d00c01007387 */ /* 0x000be80000100a00 */
[----:B------:R0:W-:Y:S04]  /*34d60*/  STL.64 [R1+0x2d8], R14 ;  /* 0x0002d80e01007387 */ /* 0x0001e80000100a00 */
[----:B------:R-:W2:Y:S04]  /*34d70*/  LDL.LU R20, [R1+0x1d0] ;  /* 0x0001d00001147983 */ /* 0x000ea80000300800 */
[----:B------:R0:W-:Y:S04]  /*34d80*/  STL.64 [R1+0x2b0], R8 ;  /* 0x0002b00801007387 */ /* 0x0001e80000100a00 */
[----:B------:R0:W-:Y:S04]  /*34d90*/  STL.64 [R1+0x2b8], R10 ;  /* 0x0002b80a01007387 */ /* 0x0001e80000100a00 */
[----:B------:R-:W2:Y:S04]  /*34da0*/  LDL.LU R21, [R1+0x1d4] ;  /* 0x0001d40001157983 */ /* 0x000ea80000300800 */
[----:B------:R-:W2:Y:S04]  /*34db0*/  LDL.LU R22, [R1+0x1d8] ;  /* 0x0001d80001167983 */ /* 0x000ea80000300800 */
[----:B------:R-:W2:Y:S04]  /*34dc0*/  LDL.LU R23, [R1+0x1dc] ;  /* 0x0001dc0001177983 */ /* 0x000ea80000300800 */
[----:B0-----:R-:W2:Y:S04]  /*34dd0*/  LDL.LU R16, [R1+0x210] ;  /* 0x0002100001107983 */ /* 0x001ea80000300800 */
[----:B------:R-:W2:Y:S04]  /*34de0*/  LDL.LU R17, [R1+0x214] ;  /* 0x0002140001117983 */ /* 0x000ea80000300800 */
[----:B-1----:R-:W2:Y:S04]  /*34df0*/  LDL.LU R18, [R1+0x218] ;  /* 0x0002180001127983 */ /* 0x002ea80000300800 */
[----:B------:R-:W2:Y:S04]  /*34e00*/  LDL.LU R19, [R1+0x21c] ;  /* 0x00021c0001137983 */ /* 0x000ea80000300800 */
[----:B-----5:R-:W5:Y:S04]  /*34e10*/  LDL.LU R12, [R1+0x250] ;  /* 0x00025000010c7983 */ /* 0x020f680000300800 */
[----:B------:R-:W5:Y:S04]  /*34e20*/  LDL.LU R13, [R1+0x254] ;  /* 0x00025400010d7983 */ /* 0x000f680000300800 */
[----:B------:R-:W2:Y:S04]  /*34e30*/  LDL.LU R14, [R1+0x258] ;  /* 0x00025800010e7983 */ /* 0x000ea80000300800 */
[----:B------:R-:W2:Y:S04]  /*34e40*/  LDL.LU R15, [R1+0x25c] ;  /* 0x00025c00010f7983 */ /* 0x000ea80000300800 */
[----:B------:R-:W3:Y:S04]  /*34e50*/  LDL.LU R8, [R1+0x290] ;  /* 0x0002900001087983 */ /* 0x000ee80000300800 */
[----:B------:R-:W3:Y:S04]  /*34e60*/  LDL.LU R9, [R1+0x294] ;  /* 0x0002940001097983 */ /* 0x000ee80000300800 */
[----:B------:R-:W3:Y:S04]  /*34e70*/  LDL.LU R10, [R1+0x298] ;  /* 0x00029800010a7983 */ /* 0x000ee80000300800 */
[----:B------:R-:W3:Y:S04]  /*34e80*/  LDL.LU R11, [R1+0x29c] ;  /* 0x00029c00010b7983 */ /* 0x000ee80000300800 */
[----:B--2---:R-:W-:Y:S04]  /*34e90*/  STL.64 [R1+0x15f8], R14 ;  /* 0x0015f80e01007387 */ /* 0x004fe80000100a00 */
[----:B-----5:R0:W-:Y:S04]  /*34ea0*/  STL.64 [R1+0x15f0], R12 ;  /* 0x0015f00c01007387 */ /* 0x0201e80000100a00 */
[----:B0-----:R-:W2:Y:S04]  /*34eb0*/  LDL.LU R12, [R1+0x270] ;  /* 0x00027000010c7983 */ /* 0x001ea80000300800 */
[----:B------:R-:W2:Y:S04]  /*34ec0*/  LDL.LU R13, [R1+0x274] ;  /* 0x00027400010d7983 */ /* 0x000ea80000300800 */
[----:B------:R-:W2:Y:S04]  /*34ed0*/  LDL.LU R14, [R1+0x278] ;  /* 0x00027800010e7983 */ /* 0x000ea80000300800 */
[----:B------:R-:W2:Y:S04]  /*34ee0*/  LDL.LU R15, [R1+0x27c] ;  /* 0x00027c00010f7983 */ /* 0x000ea80000300800 */
[----:B------:R-:W-:Y:S04]  /*34ef0*/  STL.64 [R1+0x15d8], R18 ;  /* 0x0015d81201007387 */ /* 0x000fe80000100a00 */
[----:B------:R0:W-:Y:S04]  /*34f00*/  STL.64 [R1+0x15d0], R16 ;  /* 0x0015d01001007387 */ /* 0x0001e80000100a00 */
[----:B0-----:R-:W5:Y:S04]  /*34f10*/  LDL.LU R16, [R1+0x230] ;  /* 0x0002300001107983 */ /* 0x001f680000300800 */
[----:B------:R-:W5:Y:S04]  /*34f20*/  LDL.LU R17, [R1+0x234] ;  /* 0x0002340001117983 */ /* 0x000f680000300800 */
[----:B------:R-:W5:Y:S04]  /*34f30*/  LDL.LU R18, [R1+0x238] ;  /* 0x0002380001127983 */ /* 0x000f680000300800 */
[----:B------:R-:W5:Y:S04]  /*34f40*/  LDL.LU R19, [R1+0x23c] ;  /* 0x00023c0001137983 */ /* 0x000f680000300800 */
[----:B------:R-:W-:Y:S04]  /*34f50*/  STL.64 [R1+0x15b8], R22 ;  /* 0x0015b81601007387 */ /* 0x000fe80000100a00 */
[----:B------:R0:W-:Y:S04]  /*34f60*/  STL.64 [R1+0x15b0], R20 ;  /* 0x0015b01401007387 */ /* 0x0001e80000100a00 */
[----:B0-----:R-:W2:Y:S04]  /*34f70*/  LDL.LU R20, [R1+0x1f0] ;  /* 0x0001f00001147983 */ /* 0x001ea80000300800 */
[----:B------:R-:W2:Y:S04]  /*34f80*/  LDL.LU R21, [R1+0x1f4] ;  /* 0x0001f40001157983 */ /* 0x000ea80000300800 */
[----:B------:R-:W2:Y:S04]  /*34f90*/  LDL.LU R22, [R1+0x1f8] ;  /* 0x0001f80001167983 */ /* 0x000ea80000300800 */
[----:B------:R-:W2:Y:S04]  /*34fa0*/  LDL.LU R23, [R1+0x1fc] ;  /* 0x0001fc0001177983 */ /* 0x000ea80000300800 */
[----:B------:R-:W2:Y:S04]  /*34fb0*/  LDL.LU R26, [R1+0x834] ;  /* 0x00083400011a7983 */ /* 0x000ea80000300800 */
[----:B------:R-:W2:Y:S01]  /*34fc0*/  LDL.LU R27, [R1+0x7f4] ;  /* 0x0007f400011b7983 */ /* 0x000ea20000300800 */
[C---:B---3--:R-:W-:Y:S03]  /*34fd0*/  HMMA.16816.F32 R8, R4.reuse, R2, R8 ;  /* 0x000000020408723c */ /* 0x048fe60000001808 */
[----:B--2---:R-:W-:Y:S04]  /*34fe0*/  STL.64 [R1+0x1588], R26 ;  /* 0x0015881a01007387 */ /* 0x004fe80000100a00 */
[----:B------:R0:W-:Y:S04]  /*34ff0*/  STL.64 [R1+0x1580], R24 ;  /* 0x0015801801007387 */ /* 0x0001e80000100a00 */
        /* <DEDUP_REMOVED lines=12> */
[----:B0-----:R-:W3:Y:S04]  /*350c0*/  LDL.LU.64 R10, [R1+0x1608] ;  /* 0x00160800010a7983 */ /* 0x001ee80000300a00 */
[----:B------:R-:W2:Y:S04]  /*350d0*/  LDL.LU.64 R8, [R1+0x1600] ;  /* 0x0016000001087983 */ /* 0x000ea80000300a00 */
[----:B------:R-:W3:Y:S04]  /*350e0*/  LDL.LU R2, [R1+0x83c] ;  /* 0x00083c0001027983 */ /* 0x000ee80000300800 */
[----:B------:R-:W3:Y:S01]  /*350f0*/  LDL.LU R3, [R1+0x7f8] ;  /* 0x0007f80001037983 */ /* 0x000ee20000300800 */
[----:B--2---:R-:W-:-:S15]  /*35100*/  HMMA.16816.F32 R12, R4, R8, R12 ;  /* 0x00000008040c723c */ /* 0x004fde000000180c */
[----:B------:R-:W-:-:S04]  /*35110*/  NOP ;  /* 0x0000000000007918 */ /* 0x000fc80000000000 */
[----:B------:R-:W-:Y:S04]  /*35120*/  STL.64 [R1+0x270], R12 ;  /* 0x0002700c01007387 */ /* 0x000fe80000100a00 */
[----:B------:R0:W-:Y:S04]  /*35130*/  STL.64 [R1+0x278], R14 ;  /* 0x0002780e01007387 */ /* 0x0001e80000100a00 */
[----:B0-----:R-:W3:Y:S04]  /*35140*/  LDL.LU.64 R14, [R1+0x15f8] ;  /* 0x0015f800010e7983 */ /* 0x001ee80000300a00 */
[----:B------:R-:W3:Y:S04]  /*35150*/  LDL.LU.64 R12, [R1+0x15f0] ;  /* 0x0015f000010c7983 */ /* 0x000ee80000300a00 */
[----:B------:R-:W2:Y:S04]  /*35160*/  LDL.LU R8, [R1+0x844] ;  /* 0x0008440001087983 */ /* 0x000ea80000300800 */
[----:B------:R-:W2:Y:S01]  /*35170*/  LDL.LU R9, [R1+0x7fc] ;  /* 0x0007fc0001097983 */ /* 0x000ea20000300800 */
[----:B---3--:R-:W-:-:S15]  /*35180*/  HMMA.16816.F32 R12, R4, R10, R12 ;  /* 0x0000000a040c723c */ /* 0x008fde000000180c */
[----:B------:R-:W-:-:S04]  /*35190*/  NOP ;  /* 0x0000000000007918 */ /* 0x000fc80000000000 */
[----:B------:R-:W-:Y:S04]  /*351a0*/  STL.64 [R1+0x250], R12 ;  /* 0x0002500c01007387 */ /* 0x000fe80000100a00 */
[----:B------:R0:W-:Y:S04]  /*351b0*/  STL.64 [R1+0x258], R14 ;  /* 0x0002580e01007387 */ /* 0x0001e80000100a00 */
[----:B0-----:R-:W3:Y:S04]  /*351c0*/  LDL.LU.64 R14, [R1+0x15e8] ;  /* 0x0015e800010e7983 */ /* 0x001ee80000300a00 */
[----:B------:R-:W5:Y:S04]  /*351d0*/  LDL.LU.64 R12, [R1+0x15e0] ;  /* 0x0015e000010c7983 */ /* 0x000f680000300a00 */
[----:B------:R-:W2:Y:S04]  /*351e0*/  LDL.LU R10, [R1+0x84c] ;  /* 0x00084c00010a7983 */ /* 0x000ea80000300800 */
[----:B------:R-:W2:Y:S01]  /*351f0*/  LDL.LU R11, [R1+0x7e8] ;  /* 0x0007e800010b7983 */ /* 0x000ea20000300800 */
[----:B-----5:R-:W-:-:S15]  /*35200*/  HMMA.16816.F32 R16, R4, R12, R16 ;  /* 0x0000000c0410723c */ /* 0x020fde0000001810 */
[----:B------:R-:W-:-:S04]  /*35210*/  NOP ;  /* 0x0000000000007918 */ /* 0x000fc80000000000 */
[----:B------:R-:W-:Y:S04]  /*35220*/  STL.64 [R1+0x230], R16 ;  /* 0x0002301001007387 */ /* 0x000fe80000100a00 */
[----:B------:R0:W-:Y:S04]  /*35230*/  STL.64 [R1+0x238], R18 ;  /* 0x0002381201007387 */ /* 0x0001e80000100a00 */
[----:B0-----:R-:W3:Y:S04]  /*35240*/  LDL.LU.64 R18, [R1+0x15d8] ;  /* 0x0015d80001127983 */ /* 0x001ee80000300a00 */
[----:B------:R-:W3:Y:S04]  /*35250*/  LDL.LU.64 R16, [R1+0x15d0] ;  /* 0x0015d00001107983 */ /* 0x000ee80000300a00 */
[----:B------:R-:W5:Y:S04]  /*35260*/  LDL.LU R12, [R1+0x854] ;  /* 0x00085400010c7983 */ /* 0x000f680000300800 */
[----:B------:R-:W2:Y:S01]  /*35270*/  LDL.LU R13, [R1+0x850] ;  /* 0x00085000010d7983 */ /* 0x000ea20000300800 */
[----:B---3--:R-:W-:-:S15]  /*35280*/  HMMA.16816.F32 R16, R4, R14, R16 ;  /* 0x0000000e0410723c */ /* 0x008fde0000001810 */
[----:B------:R-:W-:-:S04]  /*35290*/  NOP ;  /* 0x0000000000007918 */ /* 0x000fc80000000000 */
        /* <DEDUP_REMOVED lines=19> */
[----:B------:R-:W2:Y:S02]  /*353d0*/  LDL.LU.64 R20, [R1+0x15a0] ;  /* 0x0015a00001147983 */ /* 0x000ea40000300a00 */
[----:B--2---:R-:W-:-:S15]  /*353e0*/  HMMA.16816.F32 R24, R4, R20, R24 ;  /* 0x000000140418723c */ /* 0x004fde0000001818 */
[----:B------:R-:W-:-:S04]  /*353f0*/  NOP ;  /* 0x0000000000007918 */ /* 0x000fc80000000000 */
[----:B------:R-:W-:Y:S04]  /*35400*/  STL.64 [R1+0x190], R24 ;  /* 0x0001901801007387 */ /* 0x000fe80000100a00 */
[----:B------:R0:W-:Y:S04]  /*35410*/  STL.64 [R1+0x198], R26 ;  /* 0x0001981a01007387 */ /* 0x0001e80000100a00 */
[----:B0-----:R-:W3:Y:S04]  /*35420*/  LDL.LU.64 R26, [R1+0x1598] ;  /* 0x00159800011a7983 */ /* 0x001ee80000300a00 */
[----:B------:R-:W3:Y:S02]  /*35430*/  LDL.LU.64 R24, [R1+0x1590] ;  /* 0x0015900001187983 */ /* 0x000ee40000300a00 */
[----:B---3--:R-:W-:Y:S02]  /*35440*/  HMMA.16816.F32 R20, R4, R22, R24 ;  /* 0x000000160414723c */ /* 0x008fe40000001818 */
[----:B------:R-:W2:Y:S04]  /*35450*/  LDL.LU.64 R26, [R1+0x1588] ;  /* 0x00158800011a7983 */ /* 0x000ea80000300a00 */
[----:B------:R-:W3:-:S13]  /*35460*/  LDL.LU.64 R24, [R1+0x1580] ;  /* 0x0015800001187983 */ /* 0x000eda0000300a00 */
[----:B------:R0:W-:Y:S04]  /*35470*/  STL.64 [R1+0x170], R20 ;  /* 0x0001701401007387 */ /* 0x0001e80000100a00 */
[----:B------:R1:W-:Y:S04]  /*35480*/  STL.64 [R1+0x178], R22 ;  /* 0x0001781601007387 */ /* 0x0003e80000100a00 */
[----:B0-----:R-:W3:Y:S04]  /*35490*/  LDL.LU R20, [R1+0xa0] ;  /* 0x0000a00001147983 */ /* 0x001ee80000300800 */
[----:B------:R-:W3:Y:S04]  /*354a0*/  LDL.LU R21, [R1+0xa4] ;  /* 0x0000a40001157983 */ /* 0x000ee80000300800 */
[----:B-1----:R-:W3:Y:S04]  /*354b0*/  LDL.LU R22, [R1+0xa8] ;  /* 0x0000a80001167983 */ /* 0x002ee80000300800 */
[----:B------:R-:W3:Y:S01]  /*354c0*/  LDL.LU R23, [R1+0xac] ;  /* 0x0000ac0001177983 */ /* 0x000ee20000300800 */
[----:B------:R-:W-:-:S02]  /*354d0*/  IADD3 R16, P0, PT, R16, UR8, RZ ;  /* 0x0000000810107c10 */ /* 0x000fc4000ff1e0ff */
[----:B------:R-:W-:Y:S02]  /*354e0*/  IADD3 R17, P1, PT, R17, UR8, RZ ;  /* 0x0000000811117c10 */ /* 0x000fe4000ff3e0ff */
[----:B------:R-:W-:Y:S02]  /*354f0*/  IADD3 R14, P2, PT, R14, UR8, RZ ;  /* 0x000000080e0e7c10 */ /* 0x000fe4000ff5e0ff */
[----:B------:R-:W-:Y:S02]  /*35500*/  IADD3 R15, P3, PT, R15, UR8, RZ ;  /* 0x000000080f0f7c10 */ /* 0x000fe4000ff7e0ff */
[----:B-----5:R-:W-:Y:S02]  /*35510*/  IADD3 R12, P4, PT, R12, UR8, RZ ;  /* 0x000000080c0c7c10 */ /* 0x020fe4000ff9e0ff */
[----:B------:R-:W-:Y:S02]  /*35520*/  IADD3 R13, P5, PT, R13, UR8, RZ ;  /* 0x000000080d0d7c10 */ /* 0x000fe4000ffbe0ff */
[----:B------:R-:W-:-:S02]  /*35530*/  IADD3 R10, P6, PT, R10, UR8, RZ ;  /* 0x000000080a0a7c10 */ /* 0x000fc4000ffde0ff */
[----:B------:R-:W-:Y:S02]  /*35540*/  IADD3.X R11, PT, PT, R11, UR13, RZ, P0, !PT ;  /* 0x0000000d0b0b7c10 */ /* 0x000fe400087fe4ff */
[----:B------:R-:W-:Y:S02]  /*35550*/  IADD3 R8, P0, PT, R8, UR8, RZ ;  /* 0x0000000808087c10 */ /* 0x000fe4000ff1e0ff */
[----:B------:R-:W-:Y:S02]  /*35560*/  IADD3.X R9, PT, PT, R9, UR13, RZ, P1, !PT ;  /* 0x0000000d09097c10 */ /* 0x000fe40008ffe4ff */
[----:B------:R-:W-:Y:S02]  /*35570*/  IADD3 R2, P1, PT, R2, UR8, RZ ;  /* 0x0000000802027c10 */ /* 0x000fe4000ff3e0ff */
[----:B------:R-:W-:Y:S02]  /*35580*/  IADD3.X R3, PT, PT, R3, UR13, RZ, P2, !PT ;  /* 0x0000000d03037c10 */ /* 0x000fe400097fe4ff */
[----:B--2---:R-:W-:-:S02]  /*35590*/  IADD3 R26, P2, PT, R26, UR8, RZ ;  /* 0x000000081a1a7c10 */ /* 0x004fc4000ff5e0ff */
[----:B------:R-:W-:Y:S01]  /*355a0*/  IADD3.X R27, PT, PT, R27, UR13, RZ, P3, !PT ;  /* 0x0000000d1b1b7c10 */ /* 0x000fe20009ffe4ff */
[----:B---3--:R-:W-:-:S15]  /*355b0*/  HMMA.16816.F32 R4, R4, R24, R20 ;  /* 0x000000180404723c */ /* 0x008fde0000001814 */
[----:B------:R-:W-:-:S04]  /*355c0*/  NOP ;  /* 0x0000000000007918 */ /* 0x000fc80000000000 */
[----:B------:R0:W-:Y:S04]  /*355d0*/  STL.64 [R1+0x5a0], R4 ;  /* 0x0005a00401007387 */ /* 0x0001e80000100a00 */
[----:B------:R-:W-:Y:S04]  /*355e0*/  STL.64 [R1+0x5a8], R6 ;  /* 0x0005a80601007387 */ /* 0x000fe80000100a00 */
        /* <DEDUP_REMOVED lines=14> */
[----:B0-----:R-:W2:Y:S01]  /*356d0*/  LDL.LU R4, [R1+0x848] ;  /* 0x0008480001047983 */ /* 0x001ea20000300800 */
[----:B------:R-:W-:-:S02]  /*356e0*/  IADD3 R28, P3, PT, R28, UR8, RZ ;  /* 0x000000081c1c7c10 */ /* 0x000fc4000ff7e0ff */
[----:B----4-:R-:W-:-:S03]  /*356f0*/  IADD3.X R29, PT, PT, R29, UR13, RZ, P4, !PT ;  /* 0x0000000d1d1d7c10 */ /* 0x010fc6000a7fe4ff */
[----:B------:R-:W-:Y:S04]  /*35700*/  STL [R1+0x82c], R28 ;  /* 0x00082c1c01007387 */ /* 0x000fe80000100800 */
[----:B--2---:R0:W-:Y:S04]  /*35710*/  STL [R1+0x1578], R4 ;  /* 0x0015780401007387 */ /* 0x0041e80000100800 */
[----:B------:R-:W-:Y:S04]  /*35720*/  STL [R1+0x7f0], R29 ;  /* 0x0007f01d01007387 */ /* 0x000fe80000100800 */
[----:B0-----:R-:W2:Y:S01]  /*35730*/  LDL.LU R4, [R1+0x81c] ;  /* 0x00081c0001047983 */ /* 0x001ea20000300800 */
[----:B------:R-:W-:-:S05]  /*35740*/  IADD3 R0, P4, PT, R0, UR8, RZ ;  /* 0x0000000800007c10 */ /* 0x000fca000ff9e0ff */
[----:B------:R-:W-:Y:S04]  /*35750*/  STL [R1+0x824], R0 ;  /* 0x0008240001007387 */ /* 0x000fe80000100800 */
        /* <DEDUP_REMOVED lines=30> */
[----:B--2---:R-:W-:-:S05]  /*35940*/  IADD3.X R4, PT, PT, R4, UR13, RZ, P5, !PT ;  /* 0x0000000d04047c10 */ /* 0x004fca000affe4ff */
[----:B------:R0:W-:Y:S04]  /*35950*/  STL [R1+0x7ec], R4 ;  /* 0x0007ec0401007387 */ /* 0x0001e80000100800 */
[----:B0-----:R-:W2:Y:S02]  /*35960*/  LDL.LU R4, [R1+0x157c] ;  /* 0x00157c0001047983 */ /* 0x001ea40000300800 */
[----:B--2---:R-:W-:-:S05]  /*35970*/  IADD3 R4, P5, PT, R4, UR8, RZ ;  /* 0x0000000804047c10 */ /* 0x004fca000ffbe0ff */
[----:B------:R0:W-:Y:S04]  /*35980*/  STL [R1+0x81c], R4 ;  /* 0x00081c0401007387 */ /* 0x0001e80000100800 */
[----:B0-----:R-:W2:Y:S01]  /*35990*/  LDL.LU R4, [R1+0x1578] ;  /* 0x0015780001047983 */ /* 0x001ea20000300800 */
[----:B----4-:R-:W-:Y:S02]  /*359a0*/  IADD3.X R6, PT, PT, R6, UR13, RZ, P0, !PT ;  /* 0x0000000d06067c10 */ /* 0x010fe400087fe4ff */
[----:B-----5:R-:W-:Y:S02]  /*359b0*/  IADD3 R7, P0, PT, R7, UR8, RZ ;  /* 0x0000000807077c10 */ /* 0x020fe4000ff1e0ff */
[----:B---3--:R-:W-:Y:S02]  /*359c0*/  IADD3.X R24, PT, PT, R24, UR13, RZ, P1, !PT ;  /* 0x0000000d18187c10 */ /* 0x008fe40008ffe4ff */
[----:B------:R-:W-:-:S02]  /*359d0*/  IADD3 R25, P1, PT, R25, UR9, RZ ;  /* 0x0000000919197c10 */ /* 0x000fc4000ff3e0ff */
[----:B------:R-:W-:Y:S02]  /*359e0*/  IADD3.X R22, PT, PT, R22, UR13, RZ, P2, !PT ;  /* 0x0000000d16167c10 */ /* 0x000fe400097fe4ff */
[----:B------:R-:W-:Y:S02]  /*359f0*/  IADD3 R23, P2, PT, R23, UR9, RZ ;  /* 0x0000000917177c10 */ /* 0x000fe4000ff5e0ff */
[----:B------:R-:W-:Y:S02]  /*35a00*/  IADD3.X R20, PT, PT, R20, UR13, RZ, P3, !PT ;  /* 0x0000000d14147c10 */ /* 0x000fe40009ffe4ff */
[----:B------:R-:W-:Y:S02]  /*35a10*/  IADD3 R21, P3, PT, R21, UR9, RZ ;  /* 0x0000000915157c10 */ /* 0x000fe4000ff7e0ff */
[----:B------:R-:W-:Y:S02]  /*35a20*/  IADD3.X R18, PT, PT, R18, UR13, RZ, P4, !PT ;  /* 0x0000000d12127c10 */ /* 0x000fe4000a7fe4ff */
        /* <DEDUP_REMOVED lines=13> */
[----:B--2---:R-:W-:Y:S02]  /*35b00*/  IADD3.X R4, PT, PT, R4, UR13, RZ, P6, !PT ;  /* 0x0000000d04047c10 */ /* 0x004fe4000b7fe4ff */
[----:B------:R-:W-:-:S03]  /*35b10*/  IADD3 R5, P6, PT, R5, UR8, RZ ;  /* 0x0000000805057c10 */ /* 0x000fc6000ffde0ff */
        /* <DEDUP_REMOVED lines=10> */
[----:B------:R-:W-:-:S03]  /*35bc0*/  IADD3.X R14, PT, PT, R14, UR13, RZ, P6, !PT ;  /* 0x0000000d0e0e7c10 */ /* 0x000fc6000b7fe4ff */
[----:B------:R-:W-:Y:S01]  /*35bd0*/  STL [R1+0x820], R18 ;  /* 0x0008201201007387 */ /* 0x000fe20000100800 */
[----:B------:R-:W-:-:S03]  /*35be0*/  IADD3 R15, P6, PT, R15, UR9, RZ ;  /* 0x000000090f0f7c10 */ /* 0x000fc6000ffde0ff */
        /* <DEDUP_REMOVED lines=16> */
[----:B------:R-:W-:-:S02]  /*35cf0*/  IADD3.X R28, PT, PT, R28, UR14, RZ, P5, !PT ;  /* 0x0000000e1c1c7c10 */ /* 0x000fc4000affe4ff */
[----:B------:R-:W-:-:S03]  /*35d00*/  IADD3 R29, P5, PT, R29, UR9, RZ ;  /* 0x000000091d1d7c10 */ /* 0x000fc6000ffbe0ff */
[----:B------:R-:W-:Y:S04]  /*35d10*/  STL [R1+0x86c], R28 ;  /* 0x00086c1c01007387 */ /* 0x000fe80000100800 */
[----:B--2---:R0:W-:Y:S04]  /*35d20*/  STL [R1+0x1570], R4 ;  /* 0x0015700401007387 */ /* 0x0041e80000100800 */
[----:B------:R-:W-:Y:S04]  /*35d30*/  STL [R1+0xfb0], R29 ;  /* 0x000fb01d01007387 */ /* 0x000fe80000100800 */
[----:B0-----:R-:W2:Y:S01]  /*35d40*/  LDL.LU R4, [R1+0xfd4] ;  /* 0x000fd40001047983 */ /* 0x001ea20000300800 */
[----:B------:R-:W-:-:S05]  /*35d50*/  IADD3.X R0, PT, PT, R0, UR14, RZ, P6, !PT ;  /* 0x0000000e00007c10 */ /* 0x000fca000b7fe4ff */
        /* <DEDUP_REMOVED lines=31> */
[----:B--2---:R-:W-:-:S05]  /*35f50*/  IADD3 R4, P6, PT, R4, UR9, RZ ;  /* 0x0000000904047c10 */ /* 0x004fca000ffde0ff */
[----:B------:R0:W-:Y:S04]  /*35f60*/  STL [R1+0xfa8], R4 ;  /* 0x000fa80401007387 */ /* 0x0001e80000100800 */
[----:B0-----:R-:W2:Y:S02]  /*35f70*/  LDL.LU R4, [R1+0x1574] ;  /* 0x0015740001047983 */ /* 0x001ea40000300800 */
[----:B--2---:R-:W-:-:S05]  /*35f80*/  IADD3.X R4, PT, PT, R4, UR14, RZ, P0, !PT ;  /* 0x0000000e04047c10 */ /* 0x004fca00087fe4ff */
[----:B------:R0:W-:Y:S04]  /*35f90*/  STL [R1+0xfd4], R4 ;  /* 0x000fd40401007387 */ /* 0x0001e80000100800 */
[----:B0-----:R-:W2:Y:S01]  /*35fa0*/  LDL.LU R4, [R1+0x1570] ;  /* 0x0015700001047983 */ /* 0x001ea20000300800 */
[----:B---3--:R-:W-:Y:S02]  /*35fb0*/  IADD3.X R5, PT, PT, R5, UR14, RZ, P1, !PT ;  /* 0x0000000e05057c10 */ /* 0x008fe40008ffe4ff */
[----:B----4-:R-:W-:Y:S02]  /*35fc0*/  IADD3 R6, P1, PT, R6, UR9, RZ ;  /* 0x0000000906067c10 */ /* 0x010fe4000ff3e0ff */
[----:B-----5:R-:W-:Y:S02]  /*35fd0*/  IADD3.X R7, PT, PT, R7, UR14, RZ, P2, !PT ;  /* 0x0000000e07077c10 */ /* 0x020fe400097fe4ff */
        /* <DEDUP_REMOVED lines=20> */
[----:B--2---:R-:W-:-:S05]  /*36120*/  IADD3 R4, P0, PT, R4, UR9, RZ ;  /* 0x0000000904047c10 */ /* 0x004fca000ff1e0ff */
        /* <DEDUP_REMOVED lines=30> */
[----:B------:R-:W-:-:S03]  /*36310*/  IADD3.X R29, PT, PT, R29, UR14, RZ, P0, !PT ;  /* 0x0000000e1d1d7c10 */ /* 0x000fc600087fe4ff */
        /* <DEDUP_REMOVED lines=1417> */
[----:B------:R-:W-:Y:S02]  /*3bbb0*/  IADD3.X R9, PT, PT, R9, UR14, RZ, P6, !PT ;  /* 0x0000000e09097c10 */ /* 0x000fe4000b7fe4ff */
[----:B------:R-:W-:Y:S02]  /*3bbc0*/  IADD3 R2, P5, PT, R2, UR8, RZ ;  /* 0x0000000802027c10 */ /* 0x000fe4000ffbe0ff */
[----:B------:R-:W-:Y:S02]  /*3bbd0*/  IADD3.X R3, PT, PT, R3, UR14, RZ, P0, !PT ;  /* 0x0000000e03037c10 */ /* 0x000fe400087fe4ff */
[----:B------:R-:W-:Y:S02]  /*3bbe0*/  IADD3.X R26, PT, PT, R26, UR14, RZ, P1, !PT ;  /* 0x0000000e1a1a7c10 */ /* 0x000fe40008ffe4ff */
[----:B------:R-:W-:-:S02]  /*3bbf0*/  IADD3.X R28, PT, PT, R28, UR14, RZ, P3, !PT ;  /* 0x0000000e1c1c7c10 */ /* 0x000fc40009ffe4ff */
[----:B------:R-:W-:Y:S02]  /*3bc00*/  IADD3.X R0, PT, PT, R0, UR13, RZ, P5, !PT ;  /* 0x0000000d00007c10 */ /* 0x000fe4000affe4ff */
[----:B------:R-:W-:Y:S01]  /*3bc10*/  IADD3.X R29, PT, PT, R29, UR14, RZ, P4, !PT ;  /* 0x0000000e1d1d7c10 */ /* 0x000fe2000a7fe4ff */
[----:B------:R-:W-:-:S04]  /*3bc20*/  UIADD3 UR4, UPT, UPT, UR4, 0x1, URZ ;  /* 0x0000000104047890 */ /* 0x000fc8000fffe0ff */
[----:B------:R-:W-:Y:S01]  /*3bc30*/  UISETP.NE.U32.AND UP0, UPT, UR4, UR5, UPT ;  /* 0x000000050400728c */ /* 0x000fe2000bf05070 */
[----:B--2---:R-:W-:Y:S02]  /*3bc40*/  IADD3.X R4, PT, PT, R4, UR14, RZ, P2, !PT ;  /* 0x0000000e04047c10 */ /* 0x004fe400097fe4ff */
[----:B------:R-:W-:-:S03]  /*3bc50*/  IADD3 R5, P2, PT, R5, UR9, RZ ;  /* 0x0000000905057c10 */ /* 0x000fc6000ff5e0ff */
[----:B------:R0:W-:Y:S04]  /*3bc60*/  STL [R1+0x894], R4 ;  /* 0x0008940401007387 */ /* 0x0001e80000100800 */
        /* <DEDUP_REMOVED lines=8> */
[----:B------:R0:W-:Y:S01]  /*3bcf0*/  STL [R1+0x1064], R21 ;  /* 0x0010641501007387 */ /* 0x0001e20000100800 */
[----:B------:R-:W-:-:S03]  /*3bd00*/  IADD3.X R14, PT, PT, R14, UR14, RZ, P2, !PT ;  /* 0x0000000e0e0e7c10 */ /* 0x000fc600097fe4ff */
[----:B------:R0:W-:Y:S01]  /*3bd10*/  STL [R1+0xff0], R18 ;  /* 0x000ff01201007387 */ /* 0x0001e20000100800 */
        /* <DEDUP_REMOVED lines=20> */
[----:B------:R-:W-:Y:S05]  /*3be60*/  BRA.U UP0, `(.L_x_1) ;  /* 0xfffffe55009c7547 */ /* 0x000fea000b83ffff */
.L_x_0:
[----:B0-----:R-:W2:Y:S01]  /*3be70*/  LDL.LU R2, [R1+0x1b8] ;  /* 0x0001b80001027983 */ /* 0x001ea20000300800 */
[----:B------:R-:W0:Y:S03]  /*3be80*/  LDCU.64 UR18, c[0x0][0x398] ;  /* 0x00007300ff1277ac */ /* 0x000e260008000a00 */
[----:B-1----:R-:W2:Y:S01]  /*3be90*/  LDL.LU R0, [R1+0x1bc] ;  /* 0x0001bc0001007983 */ /* 0x002ea20000300800 */
[----:B------:R-:W1:Y:S03]  /*3bea0*/  LDCU UR4, c[0x0][0x39c] ;  /* 0x00007380ff0477ac */ /* 0x000e660008000800 */
[----:B------:R3:W-:Y:S01]  /*3beb0*/  STL [R1+0x1618], R12 ;  /* 0x0016180c01007387 */ /* 0x0007e20000100800 */
[----:B------:R-:W4:Y:S01]  /*3bec0*/  S2UR UR5, SR_CgaCtaId ;  /* 0x00000000000579c3 */ /* 0x000f220000008800 */
[----:B------:R-:W5:Y:S02]  /*3bed0*/  LDCU UR6, c[0x0][0x39c] ;  /* 0x00007380ff0677ac */ /* 0x000f640008000800 */
[----:B------:R-:W-:Y:S01]  /*3bee0*/  STL [R1+0x1608], R22 ;  /* 0x0016081601007387 */ /* 0x000fe20000100800 */
[----:B------:R-:W0:Y:S03]  /*3bef0*/  LDCU UR8, c[0x0][0x3b8] ;  /* 0x00007700ff0877ac */ /* 0x000e260008000800 */
[----:B---3--:R-:W3:Y:S01]  /*3bf00*/  LDL.LU R12, [R1+0x1e4] ;  /* 0x0001e400010c7983 */ /* 0x008ee20000300800 */
[----:B------:R-:W0:Y:S03]  /*3bf10*/  LDCU UR20, c[0x0][0x39c] ;  /* 0x00007380ff1477ac */ /* 0x000e260008000800 */
[----:B------:R-:W3:Y:S01]  /*3bf20*/  LDL.LU R17, [R1+0x1ec] ;  /* 0x0001ec0001117983 */ /* 0x000ee20000300800 */
[----:B------:R-:W0:Y:S01]  /*3bf30*/  LDCU UR9, c[0x0][0x3b8] ;  /* 0x00007700ff0977ac */ /* 0x000e220008000800 */
        /* <DEDUP_REMOVED lines=13> */
[----:B------:R-:W-:Y:S01]  /*3c010*/  BAR.SYNC.DEFER_BLOCKING 0x0 ;  /* 0x0000000000007b1d */ /* 0x000fe20000010000 */
[----:B--2---:R-:W-:-:S05]  /*3c020*/  F2FP.SATFINITE.E4M3.F32.PACK_AB_MERGE_C R0, R0, R2, RZ ;  /* 0x000000020000723e */ /* 0x004fca00048070ff */
[----:B------:R-:W-:Y:S04]  /*3c030*/  STL [R1+0x80], R0 ;  /* 0x0000800001007387 */ /* 0x000fe80000100800 */
[----:B---3--:R2:W-:Y:S04]  /*3c040*/  STL [R1+0x17ac], R17 ;  /* 0x0017ac1101007387 */ /* 0x0085e80000100800 */
[----:B--2---:R-:W2:Y:S04]  /*3c050*/  LDL.LU R17, [R1+0x1e0] ;  /* 0x0001e00001117983 */ /* 0x004ea80000300800 */
[----:B------:R-:W3:Y:S04]  /*3c060*/  LDL.LU R16, [R1+0x204] ;  /* 0x0002040001107983 */ /* 0x000ee80000300800 */
[----:B---3--:R3:W-:Y:S04]  /*3c070*/  STL [R1+0x17a8], R16 ;  /* 0x0017a81001007387 */ /* 0x0087e80000100800 */
[----:B---3--:R-:W3:Y:S04]  /*3c080*/  LDL.LU R16, [R1+0x1e8] ;  /* 0x0001e80001107983 */ /* 0x008ee80000300800 */
[----:B------:R-:W2:Y:S04]  /*3c090*/  LDL.LU R13, [R1+0x20c] ;  /* 0x00020c00010d7983 */ /* 0x000ea80000300800 */
[----:B--2---:R2:W-:Y:S04]  /*3c0a0*/  STL [R1+0x17a4], R13 ;  /* 0x0017a40d01007387 */ /* 0x0045e80000100800 */
[----:B--2---:R-:W2:Y:S04]  /*3c0b0*/  LDL.LU R13, [R1+0x200] ;  /* 0x00020000010d7983 */ /* 0x004ea80000300800 */
[----:B------:R-:W2:Y:S04]  /*3c0c0*/  LDL.LU R22, [R1+0x2c4] ;  /* 0x0002c40001167983 */ /* 0x000ea80000300800 */
[----:B--2---:R2:W-:Y:S04]  /*3c0d0*/  STL [R1+0x175c], R22 ;  /* 0x00175c1601007387 */ /* 0x0045e80000100800 */
[----:B--2---:R-:W2:Y:S04]  /*3c0e0*/  LDL.LU R22, [R1+0x2a0] ;  /* 0x0002a00001167983 */ /* 0x004ea80000300800 */
        /* <DEDUP_REMOVED lines=32> */
[----:B--2---:R-:W2:Y:S01]  /*3c2f0*/  LDL.LU R29, [R1+0x228] ;  /* 0x00022800011d7983 */ /* 0x004ea20000300800 */
[----:B------:R-:W-:-:S03]  /*3c300*/  F2FP.SATFINITE.E4M3.F32.PACK_AB_MERGE_C R12, R12, R17, RZ ;  /* 0x000000110c0c723e */ /* 0x000fc600048070ff */
[----:B--2---:R2:W-:Y:S04]  /*3c310*/  STL [R1+0x179c], R29 ;  /* 0x00179c1d01007387 */ /* 0x0045e80000100800 */
[----:B--2---:R-:W2:Y:S04]  /*3c320*/  LDL.LU R29, [R1+0x220] ;  /* 0x00022000011d7983 */ /* 0x004ea80000300800 */
        /* <DEDUP_REMOVED lines=24> */
[----:B------:R0:W-:Y:S04]  /*3c4b0*/  STL [R1+0x161c], R12 ;  /* 0x00161c0c01007387 */ /* 0x0001e80000100800 */
[----:B0-----:R-:W2:Y:S01]  /*3c4c0*/  LDL.LU R12, [R1+0x2c0] ;  /* 0x0002c000010c7983 */ /* 0x001ea20000300800 */
[----:B---3--:R-:W-:-:S03]  /*3c4d0*/  F2FP.SATFINITE.E4M3.F32.PACK_AB_MERGE_C R17, R17, R16, RZ ;  /* 0x000000101111723e */ /* 0x008fc600048070ff */
        /* <DEDUP_REMOVED lines=8> */
[----:B------:R-:W2:Y:S04]  /*3c560*/  LDL.LU R22, [R1+0x17a0] ;  /* 0x0017a00001167983 */ /* 0x000ea80000300800 */
[----:B------:R0:W-:Y:S04]  /*3c570*/  STL [R1+0x1628], R13 ;  /* 0x0016280d01007387 */ /* 0x0001e80000100800 */
[----:B0-----:R-:W3:Y:S01]  /*3c580*/  LDL.LU R13, [R1+0x2a4] ;  /* 0x0002a400010d7983 */ /* 0x001ee20000300800 */
[----:B--2---:R-:W-:-:S03]  /*3c590*/  F2FP.SATFINITE.E4M3.F32.PACK_AB_MERGE_C R22, R22, R29, RZ ;  /* 0x0000001d1616723e */ /* 0x004fc600048070ff */
[----:B------:R-:W2:Y:S04]  /*3c5a0*/  LDL.LU R29, [R1+0x179c] ;  /* 0x00179c00011d7983 */ /* 0x000ea80000300800 */
[----:B------:R0:W-:Y:S04]  /*3c5b0*/  STL [R1+0x430], R22 ;  /* 0x0004301601007387 */ /* 0x0001e80000100800 */
[----:B0-----:R-:W2:Y:S02]  /*3c5c0*/  LDL.LU R22, [R1+0x1798] ;  /* 0x0017980001167983 */ /* 0x001ea40000300800 */
[----:B--2---:R-:W-:-:S02]  /*3c5d0*/  F2FP.SATFINITE.E4M3.F32.PACK_AB_MERGE_C R22, R22, R29, RZ ;  /* 0x0000001d1616723e */ /* 0x004fc400048070ff */
        /* <DEDUP_REMOVED lines=26> */
[----:B0-----:R-:W3:Y:S02]  /*3c780*/  LDL.LU R22, [R1+0x1760] ;  /* 0x0017600001167983 */ /* 0x001ee40000300800 */
[----:B---3--:R-:W-:-:S02]  /*3c790*/  F2FP.SATFINITE.E4M3.F32.PACK_AB_MERGE_C R13, R13, R22, RZ ;  /* 0x000000160d0d723e */ /* 0x008fc400048070ff */
[----:B------:R-:W3:Y:S04]  /*3c7a0*/  LDL.LU R22, [R1+0x175c] ;  /* 0x00175c0001167983 */ /* 0x000ee80000300800 */
[----:B------:R0:W-:Y:S02]  /*3c7b0*/  STL [R1+0x248], R13 ;  /* 0x0002480d01007387 */ /* 0x0001e40000100800 */
[----:B0-----:R-:W-:Y:S02]  /*3c7c0*/  F2FP.SATFINITE.E4M3.F32.PACK_AB_MERGE_C R13, R17, R16, RZ ;  /* 0x00000010110d723e */ /* 0x001fe400048070ff */
[----:B--2---:R-:W-:-:S03]  /*3c7d0*/  F2FP.SATFINITE.E4M3.F32.PACK_AB_MERGE_C R16, R28, R29, RZ ;  /* 0x0000001d1c10723e */ /* 0x004fc600048070ff */
[----:B------:R0:W-:Y:S01]  /*3c7e0*/  STL [R1+0x244], R13 ;  /* 0x0002440d01007387 */ /* 0x0001e20000100800 */
[----:B------:R-:W-:Y:S02]  /*3c7f0*/  F2FP.SATFINITE.E4M3.F32.PACK_AB_MERGE_C R11, R11, R14, RZ ;  /* 0x0000000e0b0b723e */ /* 0x000fe400048070ff */
[----:B0-----:R-:W-:Y:S02]  /*3c800*/  F2FP.SATFINITE.E4M3.F32.PACK_AB_MERGE_C R13, R26, R27, RZ ;  /* 0x0000001b1a0d723e */ /* 0x001fe400048070ff */
[----:B------:R-:W-:Y:S02]  /*3c810*/  F2FP.SATFINITE.E4M3.F32.PACK_AB_MERGE_C R9, R9, R10, RZ ;  /* 0x0000000a0909723e */ /* 0x000fe400048070ff */
[----:B------:R-:W-:Y:S02]  /*3c820*/  F2FP.SATFINITE.E4M3.F32.PACK_AB_MERGE_C R7, R7, R8, RZ ;  /* 0x000000080707723e */ /* 0x000fe400048070ff */
[----:B------:R-:W-:Y:S02]  /*3c830*/  F2FP.SATFINITE.E4M3.F32.PACK_AB_MERGE_C R5, R5, R6, RZ ;  /* 0x000000060505723e */ /* 0x000fe400048070ff */
[----:B---3--:R-:W-:-:S05]  /*3c840*/  F2FP.SATFINITE.E4M3.F32.PACK_AB_MERGE_C R12, R22, R12, RZ ;  /* 0x0000000c160c723e */ /* 0x008fca00048070ff */
[----:B------:R0:W-:Y:S04]  /*3c850*/  STL [R1+0x128], R12 ;  /* 0x0001280c01007387 */ /* 0x0001e80000100800 */
[----:B------:R2:W-:Y:S01]  /*3c860*/  STL [R1+0x124], R16 ;  /* 0x0001241001007387 */ /* 0x0005e20000100800 */
[----:B0-----:R-:W-:-:S03]  /*3c870*/  F2FP.SATFINITE.E4M3.F32.PACK_AB_MERGE_C R12, R24, R25, RZ ;  /* 0x00000019180c723e */ /* 0x001fc600048070ff */
[----:B------:R0:W-:Y:S01]  /*3c880*/  STL [R1+0x11c], R13 ;  /* 0x00011c0d01007387 */ /* 0x0001e20000100800 */
[----:B--2---:R-:W-:-:S03]  /*3c890*/  F2FP.SATFINITE.E4M3.F32.PACK_AB_MERGE_C R16, R21, R23, RZ ;  /* 0x000000171510723e */ /* 0x004fc600048070ff */
[----:B------:R2:W-:Y:S01]  /*3c8a0*/  STL [R1+0x110], R12 ;  /* 0x0001100c01007387 */ /* 0x0005e20000100800 */
[----:B0-----:R-:W-:-:S03]  /*3c8b0*/  F2FP.SATFINITE.E4M3.F32.PACK_AB_MERGE_C R13, R19, R20, RZ ;  /* 0x00000014130d723e */ /* 0x001fc600048070ff */
[----:B------:R-:W-:Y:S01]  /*3c8c0*/  STL [R1+0x108], R16 ;  /* 0x0001081001007387 */ /* 0x000fe20000100800 */
[----:B--2---:R-:W-:-:S03]  /*3c8d0*/  F2FP.SATFINITE.E4M3.F32.PACK_AB_MERGE_C R12, R15, R18, RZ ;  /* 0x000000120f0c723e */ /* 0x004fc600048070ff */
[----:B------:R0:W-:Y:S04]  /*3c8e0*/  STL [R1+0xfc], R13 ;  /* 0x0000fc0d01007387 */ /* 0x0001e80000100800 */
[----:B------:R-:W-:Y:S04]  /*3c8f0*/  STL [R1+0x240], R12 ;  /* 0x0002400c01007387 */ /* 0x000fe80000100800 */
[----:B------:R-:W-:Y:S04]  /*3c900*/  STL [R1+0x24c], R11 ;  /* 0x00024c0b01007387 */ /* 0x000fe80000100800 */
[----:B------:R-:W-:Y:S04]  /*3c910*/  STL [R1+0x120], R9 ;  /* 0x0001200901007387 */ /* 0x000fe80000100800 */
[----:B------:R-:W-:Y:S04]  /*3c920*/  STL [R1+0x118], R7 ;  /* 0x0001180701007387 */ /* 0x000fe80000100800 */
[----:B------:R-:W-:Y:S04]  /*3c930*/  STL [R1+0x10c], R5 ;  /* 0x00010c0501007387 */ /* 0x000fe80000100800 */
[----:B0-----:R-:W2:Y:S01]  /*3c940*/  LDL.LU R13, [R1+0x49c] ;  /* 0x00049c00010d7983 */ /* 0x001ea20000300800 */
[----:B------:R-:W-:-:S02]  /*3c950*/  F2FP.SATFINITE.E4M3.F32.PACK_AB_MERGE_C R3, R3, R4, RZ ;  /* 0x000000040303723e */ /* 0x000fc400048070ff */
[----:B------:R-:W-:-:S03]  /*3c960*/  F2FP.SATFINITE.E4M3.F32.PACK_AB_MERGE_C R0, R0, R2, RZ ;  /* 0x000000020000723e */ /* 0x000fc600048070ff */
[----:B------:R-:W-:Y:S04]  /*3c970*/  STL [R1+0x104], R3 ;  /* 0x0001040301007387 */ /* 0x000fe80000100800 */
[----:B--2---:R0:W-:Y:S04]  /*3c980*/  STL [R1+0x16dc], R13 ;  /* 0x0016dc0d01007387 */ /* 0x0041e80000100800 */
[----:B------:R-:W-:Y:S04]  /*3c990*/  STL [R1+0xf8], R0 ;  /* 0x0000f80001007387 */ /* 0x000fe80000100800 */
[----:B0-----:R-:W2:Y:S04]  /*3c9a0*/  LDL.LU R13, [R1+0x494] ;  /* 0x00049400010d7983 */ /* 0x001ea80000300800 */
[----:B--2---:R0:W-:Y:S04]  /*3c9b0*/  STL [R1+0x16e4], R13 ;  /* 0x0016e40d01007387 */ /* 0x0041e80000100800 */
        /* <DEDUP_REMOVED lines=29> */
[----:B------:R-:W3:Y:S04]  /*3cb90*/  LDL.LU R16, [R1+0x4b0] ;  /* 0x0004b00001107983 */ /* 0x000ee80000300800 */
[----:B---3--:R0:W-:Y:S04]  /*3cba0*/  STL [R1+0x16d8], R16 ;  /* 0x0016d81001007387 */ /* 0x0081e80000100800 */
[----:B0-----:R-:W3:Y:S04]  /*3cbb0*/  LDL.LU R16, [R1+0x498] ;  /* 0x0004980001107983 */ /* 0x001ee80000300800 */
        /* <DEDUP_REMOVED lines=31> */
[----:B0-----:R-:W2:Y:S04]  /*3cdb0*/  LDL.LU R16, [R1+0x388] ;  /* 0x0003880001107983 */ /* 0x001ea80000300800 */
        /* <DEDUP_REMOVED lines=92> */
[----:B------:R-:W2:Y:S01]  /*3d380*/  LDL.LU R16, [R1+0x16d8] ;  /* 0x0016d80001107983 */ /* 0x000ea20000300800 */
[----:B---3--:R-:W-:-:S03]  /*3d390*/  F2FP.SATFINITE.E4M3.F32.PACK_AB_MERGE_C R12, R22, R12, RZ ;  /* 0x0000000c160c723e */ /* 0x008fc600048070ff */
[----:B------:R2:W-:Y:S01]  /*3d3a0*/  STL [R1+0xc8], R13 ;  /* 0x0000c80d01007387 */ /* 0x0005e20000100800 */
[----:B------:R-:W-:Y:S02]  /*3d3b0*/  F2FP.SATFINITE.E4M3.F32.PACK_AB_MERGE_C R11, R11, R14, RZ ;  /* 0x0000000e0b0b723e */ /* 0x000fe400048070ff */
[----:B------:R-:W-:Y:S02]  /*3d3c0*/  F2FP.SATFINITE.E4M3.F32.PACK_AB_MERGE_C R9, R9, R10, RZ ;  /* 0x0000000a0909723e */ /* 0x000fe400048070ff */
[----:B------:R-:W-:Y:S02]  /*3d3d0*/  F2FP.SATFINITE.E4M3.F32.PACK_AB_MERGE_C R7, R7, R8, RZ ;  /* 0x000000080707723e */ /* 0x000fe400048070ff */
[----:B------:R-:W-:Y:S02]  /*3d3e0*/  F2FP.SATFINITE.E4M3.F32.PACK_AB_MERGE_C R5, R5, R6, RZ ;  /* 0x000000060505723e */ /* 0x000fe400048070ff */
[----:B--2---:R-:W-:Y:S02]  /*3d3f0*/  F2FP.SATFINITE.E4M3.F32.PACK_AB_MERGE_C R13, R17, R16, RZ ;  /* 0x00000010110d723e */ /* 0x004fe400048070ff */
[----:B------:R-:W-:-:S03]  /*3d400*/  F2FP.SATFINITE.E4M3.F32.PACK_AB_MERGE_C R16, R28, R29, RZ ;  /* 0x0000001d1c10723e */ /* 0x000fc600048070ff */
[----:B------:R0:W-:Y:S04]  /*3d410*/  STL [R1+0x284], R13 ;  /* 0x0002840d01007387 */ /* 0x0001e80000100800 */
[----:B------:R2:W-:Y:S01]  /*3d420*/  STL [R1+0x280], R12 ;  /* 0x0002800c01007387 */ /* 0x0005e20000100800 */
[----:B0-----:R-:W-:-:S03]  /*3d430*/  F2FP.SATFINITE.E4M3.F32.PACK_AB_MERGE_C R13, R26, R27, RZ ;  /* 0x0000001b1a0d723e */ /* 0x001fc600048070ff */
[----:B------:R0:W-:Y:S01]  /*3d440*/  STL [R1+0xcc], R16 ;  /* 0x0000cc1001007387 */ /* 0x0001e20000100800 */
[----:B--2---:R-:W-:-:S03]  /*3d450*/  F2FP.SATFINITE.E4M3.F32.PACK_AB_MERGE_C R12, R24, R25, RZ ;  /* 0x00000019180c723e */ /* 0x004fc600048070ff */
[----:B------:R2:W-:Y:S04]  /*3d460*/  STL [R1+0xc4], R13 ;  /* 0x0000c40d01007387 */ /* 0x0005e80000100800 */
[----:B------:R3:W-:Y:S01]  /*3d470*/  STL [R1+0xc0], R12 ;  /* 0x0000c00c01007387 */ /* 0x0007e20000100800 */
[----:B0-----:R-:W-:Y:S02]  /*3d480*/  F2FP.SATFINITE.E4M3.F32.PACK_AB_MERGE_C R16, R21, R23, RZ ;  /* 0x000000171510723e */ /* 0x001fe400048070ff */
[----:B--2---:R-:W-:-:S03]  /*3d490*/  F2FP.SATFINITE.E4M3.F32.PACK_AB_MERGE_C R13, R19, R20, RZ ;  /* 0x00000014130d723e */ /* 0x004fc600048070ff */
[----:B------:R-:W-:Y:S01]  /*3d4a0*/  STL [R1+0xbc], R16 ;  /* 0x0000bc1001007387 */ /* 0x000fe20000100800 */
[----:B---3--:R-:W-:-:S03]  /*3d4b0*/  F2FP.SATFINITE.E4M3.F32.PACK_AB_MERGE_C R12, R15, R18, RZ ;  /* 0x000000120f0c723e */ /* 0x008fc600048070ff */
[----:B------:R-:W-:Y:S04]  /*3d4c0*/  STL [R1+0xb8], R13 ;  /* 0x0000b80d01007387 */ /* 0x000fe80000100800 */
[----:B------:R-:W-:Y:S04]  /*3d4d0*/  STL [R1+0xb0], R12 ;  /* 0x0000b00c01007387 */ /* 0x000fe80000100800 */
[----:B------:R-:W-:Y:S04]  /*3d4e0*/  STL [R1+0x28c], R11 ;  /* 0x00028c0b01007387 */ /* 0x000fe80000100800 */
[----:B------:R-:W-:Y:S04]  /*3d4f0*/  STL [R1+0x288], R9 ;  /* 0x0002880901007387 */ /* 0x000fe80000100800 */
[----:B------:R-:W-:Y:S04]  /*3d500*/  STL [R1+0xb4], R7 ;  /* 0x0000b40701007387 */ /* 0x000fe80000100800 */
[----:B------:R-:W-:Y:S04]  /*3d510*/  STL [R1+0xac], R5 ;  /* 0x0000ac0501007387 */ /* 0x000fe80000100800 */
[----:B------:R-:W2:Y:S01]  /*3d520*/  LDL.LU R21, [R1+0x544] ;  /* 0x0005440001157983 */ /* 0x000ea20000300800 */
        /* <DEDUP_REMOVED lines=32> */
[----:B---3--:R0:W-:Y:S04]  /*3d730*/  STL [R1+0x16a0], R19 ;  /* 0x0016a01301007387 */ /* 0x0081e80000100800 */
[----:B0-----:R-:W3:Y:S04]  /*3d740*/  LDL.LU R19, [R1+0x548] ;  /* 0x0005480001137983 */ /* 0x001ee80000300800 */
[----:B------:R-:W2:Y:S04]  /*3d750*/  LDL.LU R18, [R1+0x52c] ;  /* 0x00052c0001127983 */ /* 0x000ea80000300800 */
[----:B--2---:R0:W-:Y:S04]  /*3d760*/  STL [R1+0x169c], R18 ;  /* 0x00169c1201007387 */ /* 0x0041e80000100800 */
[----:B0-----:R-:W2:Y:S04]  /*3d770*/  LDL.LU R18, [R1+0x520] ;  /* 0x0005200001127983 */ /* 0x001ea80000300800 */
[----:B------:R-:W2:Y:S01]  /*3d780*/  LDL.LU R13, [R1+0x50c] ;  /* 0x00050c00010d7983 */ /* 0x000ea20000300800 */
[----:B------:R-:W-:-:S03]  /*3d790*/  F2FP.SATFINITE.E4M3.F32.PACK_AB_MERGE_C R21, R21, R20, RZ ;  /* 0x000000141515723e */ /* 0x000fc600048070ff */
[----:B--2---:R0:W-:Y:S04]  /*3d7a0*/  STL [R1+0x1698], R13 ;  /* 0x0016980d01007387 */ /* 0x0041e80000100800 */
        /* <DEDUP_REMOVED lines=62> */
[----:B------:R2:W-:Y:S01]  /*3db90*/  STL [R1+0x1634], R18 ;  /* 0x0016341201007387 */ /* 0x0005e20000100800 */
[----:B------:R-:W-:Y:S02]  /*3dba0*/  F2FP.SATFINITE.E4M3.F32.PACK_AB_MERGE_C R17, R17, R16, RZ ;  /* 0x000000101111723e */ /* 0x000fe400048070ff */
[----:B------:R-:W-:Y:S02]  /*3dbb0*/  F2FP.SATFINITE.E4M3.F32.PACK_AB_MERGE_C R16, R22, R12, RZ ;  /* 0x0000000c1610723e */ /* 0x000fe400048070ff */
[----:B--2---:R-:W-:Y:S02]  /*3dbc0*/  F2FP.SATFINITE.E4M3.F32.PACK_AB_MERGE_C R18, R20, R19, RZ ;  /* 0x000000131412723e */ /* 0x004fe400048070ff */
[----:B------:R-:W-:-:S03]  /*3dbd0*/  F2FP.SATFINITE.E4M3.F32.PACK_AB_MERGE_C R12, R26, R27, RZ ;  /* 0x0000001b1a0c723e */ /* 0x000fc600048070ff */
[----:B------:R-:W-:Y:S01]  /*3dbe0*/  STL [R1+0x1e8], R18 ;  /* 0x0001e81201007387 */ /* 0x000fe20000100800 */
[----:B------:R-:W-:Y:S02]  /*3dbf0*/  F2FP.SATFINITE.E4M3.F32.PACK_AB_MERGE_C R26, R24, R25, RZ ;  /* 0x00000019181a723e */ /* 0x000fe400048070ff */
[----:B------:R-:W-:Y:S02]  /*3dc00*/  F2FP.SATFINITE.E4M3.F32.PACK_AB_MERGE_C R23, R15, R23, RZ ;  /* 0x000000170f17723e */ /* 0x000fe400048070ff */
[----:B------:R-:W-:Y:S02]  /*3dc10*/  F2FP.SATFINITE.E4M3.F32.PACK_AB_MERGE_C R11, R11, R14, RZ ;  /* 0x0000000e0b0b723e */ /* 0x000fe400048070ff */
[----:B------:R-:W-:Y:S02]  /*3dc20*/  F2FP.SATFINITE.E4M3.F32.PACK_AB_MERGE_C R9, R9, R10, RZ ;  /* 0x0000000a0909723e */ /* 0x000fe400048070ff */
[----:B------:R-:W-:Y:S02]  /*3dc30*/  F2FP.SATFINITE.E4M3.F32.PACK_AB_MERGE_C R22, R5, R6, RZ ;  /* 0x000000060516723e */ /* 0x000fe400048070ff */
[----:B------:R-:W-:-:S02]  /*3dc40*/  F2FP.SATFINITE.E4M3.F32.PACK_AB_MERGE_C R7, R7, R8, RZ ;  /* 0x000000080707723e */ /* 0x000fc400048070ff */
[----:B------:R-:W-:Y:S02]  /*3dc50*/  F2FP.SATFINITE.E4M3.F32.PACK_AB_MERGE_C R3, R3, R4, RZ ;  /* 0x000000040303723e */ /* 0x000fe400048070ff */
[----:B---3--:R-:W-:-:S05]  /*3dc60*/  F2FP.SATFINITE.E4M3.F32.PACK_AB_MERGE_C R13, R13, R21, RZ ;  /* 0x000000150d0d723e */ /* 0x008fca00048070ff */
[----:B------:R0:W-:Y:S04]  /*3dc70*/  STL [R1+0x1e4], R13 ;  /* 0x0001e40d01007387 */ /* 0x0001e80000100800 */
[----:B------:R-:W-:Y:S01]  /*3dc80*/  STL [R1+0x20], R17 ;  /* 0x0000201101007387 */ /* 0x000fe20000100800 */
[----:B0-----:R-:W-:-:S03]  /*3dc90*/  F2FP.SATFINITE.E4M3.F32.PACK_AB_MERGE_C R13, R28, R29, RZ ;  /* 0x0000001d1c0d723e */ /* 0x001fc600048070ff */
        /* <DEDUP_REMOVED lines=9> */
[----:B------:R-:W2:Y:S04]  /*3dd30*/  LDL.LU R25, [R1+0x414] ;  /* 0x0004140001197983 */ /* 0x000ea80000300800 */
[----:B------:R-:W-:Y:S04]  /*3dd40*/  STL [R1+0x54], R3 ;  /* 0x0000540301007387 */ /* 0x000fe80000100800 */
[----:B------:R-:W3:Y:S01]  /*3dd50*/  LDL.LU R24, [R1+0x41c] ;  /* 0x00041c0001187983 */ /* 0x000ee20000300800 */
[----:B------:R-:W-:-:S05]  /*3dd60*/  F2FP.SATFINITE.E4M3.F32.PACK_AB_MERGE_C R0, R0, R2, RZ ;  /* 0x000000020000723e */ /* 0x000fca00048070ff */
[----:B------:R-:W-:Y:S04]  /*3dd70*/  STL [R1+0x50], R0 ;  /* 0x0000500001007387 */ /* 0x000fe80000100800 */
[----:B---3--:R0:W-:Y:S04]  /*3dd80*/  STL [R1+0x1694], R24 ;  /* 0x0016941801007387 */ /* 0x0081e80000100800 */
[----:B0-----:R-:W2:Y:S04]  /*3dd90*/  LDL.LU R24, [R1+0x410] ;  /* 0x0004100001187983 */ /* 0x001ea80000300800 */
[----:B------:R-:W3:Y:S04]  /*3dda0*/  LDL.LU R6, [R1+0x3f0] ;  /* 0x0003f00001067983 */ /* 0x000ee80000300800 */
[----:B---3--:R0:W-:Y:S04]  /*3ddb0*/  STL [R1+0x1690], R6 ;  /* 0x0016900601007387 */ /* 0x0081e80000100800 */
[----:B0-----:R-:W3:Y:S04]  /*3ddc0*/  LDL.LU R6, [R1+0x418] ;  /* 0x0004180001067983 */ /* 0x001ee80000300800 */
[----:B------:R-:W2:Y:S04]  /*3ddd0*/  LDL.LU R0, [R1+0x3f4] ;  /* 0x0003f40001007983 */ /* 0x000ea80000300800 */
[----:B------:R-:W2:Y:S04]  /*3dde0*/  LDL.LU R4, [R1+0x3f8] ;  /* 0x0003f80001047983 */ /* 0x000ea80000300800 */
[----:B------:R-:W2:Y:S04]  /*3ddf0*/  LDL.LU R2, [R1+0x3fc] ;  /* 0x0003fc0001027983 */ /* 0x000ea80000300800 */
[----:B------:R-:W2:Y:S04]  /*3de00*/  LDL.LU R28, [R1+0x394] ;  /* 0x00039400011c7983 */ /* 0x000ea80000300800 */
        /* <DEDUP_REMOVED lines=40> */
[----:B0-----:R-:W2:Y:S01]  /*3e090*/  LDL.LU R23, [R1+0x378] ;  /* 0x0003780001177983 */ /* 0x001ea20000300800 */
        /* <DEDUP_REMOVED lines=26> */
[----:B------:R-:W3:Y:S01]  /*3e240*/  LDL.LU R6, [R1+0x1690] ;  /* 0x0016900001067983 */ /* 0x000ee20000300800 */
[----:B------:R-:W-:Y:S02]  /*3e250*/  F2FP.SATFINITE.E4M3.F32.PACK_AB_MERGE_C R2, R2, R4, RZ ;  /* 0x000000040202723e */ /* 0x000fe400048070ff */
[----:B------:R-:W-:Y:S02]  /*3e260*/  F2FP.SATFINITE.E4M3.F32.PACK_AB_MERGE_C R28, R28, R27, RZ ;  /* 0x0000001b1c1c723e */ /* 0x000fe400048070ff */
[----:B---3--:R-:W-:Y:S02]  /*3e270*/  F2FP.SATFINITE.E4M3.F32.PACK_AB_MERGE_C R0, R0, R6, RZ ;  /* 0x000000060000723e */ /* 0x008fe400048070ff */
[----:B------:R-:W3:Y:S04]  /*3e280*/  LDL.LU R6, [R1+0x270] ;  /* 0x0002700001067983 */ /* 0x000ee80000300800 */
[----:B------:R0:W-:Y:S04]  /*3e290*/  STL [R1+0x200], R0 ;  /* 0x0002000001007387 */ /* 0x0001e80000100800 */
[----:B0-----:R-:W3:Y:S04]  /*3e2a0*/  LDL.LU R0, [R1+0x274] ;  /* 0x0002740001007983 */ /* 0x001ee80000300800 */
[----:B------:R-:W2:Y:S04]  /*3e2b0*/  LDL.LU R4, [R1+0x278] ;  /* 0x0002780001047983 */ /* 0x000ea80000300800 */
[----:B------:R0:W-:Y:S04]  /*3e2c0*/  STL [R1+0x1ec], R2 ;  /* 0x0001ec0201007387 */ /* 0x0001e80000100800 */
[----:B0-----:R-:W2:Y:S04]  /*3e2d0*/  LDL.LU R2, [R1+0x27c] ;  /* 0x00027c0001027983 */ /* 0x001ea80000300800 */
        /* <DEDUP_REMOVED lines=16> */
[----:B------:R-:W2:Y:S02]  /*3e3e0*/  LDL.LU R27, [R1+0x166c] ;  /* 0x00166c00011b7983 */ /* 0x000ea40000300800 */
[----:B--2---:R-:W-:Y:S02]  /*3e3f0*/  F2FP.SATFINITE.E4M3.F32.PACK_AB_MERGE_C R27, R27, R22, RZ ;  /* 0x000000161b1b723e */ /* 0x004fe400048070ff */
[----:B------:R-:W2:Y:S02]  /*3e400*/  LDL.LU R22, [R1+0x1668] ;  /* 0x0016680001167983 */ /* 0x000ea40000300800 */
[----:B--2---:R-:W-:Y:S02]  /*3e410*/  F2FP.SATFINITE.E4M3.F32.PACK_AB_MERGE_C R22, R22, R23, RZ ;  /* 0x000000171616723e */ /* 0x004fe400048070ff */
        /* <DEDUP_REMOVED lines=18> */
[----:B0-----:R-:W2:Y:S01]  /*3e540*/  LDL.LU R22, [R1+0x1640] ;  /* 0x0016400001167983 */ /* 0x001ea20000300800 */
[----:B------:R-:W-:Y:S02]  /*3e550*/  F2FP.SATFINITE.E4M3.F32.PACK_AB_MERGE_C R19, R19, R18, RZ ;  /* 0x000000121313723e */ /* 0x000fe400048070ff */
[----:B------:R-:W-:-:S02]  /*3e560*/  F2FP.SATFINITE.E4M3.F32.PACK_AB_MERGE_C R18, R21, R20, RZ ;  /* 0x000000141512723e */ /* 0x000fc400048070ff */
[----:B------:R-:W-:Y:S02]  /*3e570*/  F2FP.SATFINITE.E4M3.F32.PACK_AB_MERGE_C R16, R16, R13, RZ ;  /* 0x0000000d1010723e */ /* 0x000fe400048070ff */
[----:B------:R-:W-:Y:S02]  /*3e580*/  F2FP.SATFINITE.E4M3.F32.PACK_AB_MERGE_C R13, R12, R17, RZ ;  /* 0x000000110c0d723e */ /* 0x000fe400048070ff */
[----:B------:R-:W-:Y:S02]  /*3e590*/  F2FP.SATFINITE.E4M3.F32.PACK_AB_MERGE_C R12, R15, R29, RZ ;  /* 0x0000001d0f0c723e */ /* 0x000fe400048070ff */
[----:B------:R-:W-:Y:S02]  /*3e5a0*/  F2FP.SATFINITE.E4M3.F32.PACK_AB_MERGE_C R11, R11, R14, RZ ;  /* 0x0000000e0b0b723e */ /* 0x000fe400048070ff */
[----:B------:R-:W-:Y:S02]  /*3e5b0*/  F2FP.SATFINITE.E4M3.F32.PACK_AB_MERGE_C R9, R9, R10, RZ ;  /* 0x0000000a0909723e */ /* 0x000fe400048070ff */
[----:B------:R-:W-:-:S02]  /*3e5c0*/  F2FP.SATFINITE.E4M3.F32.PACK_AB_MERGE_C R8, R5, R8, RZ ;  /* 0x000000080508723e */ /* 0x000fc400048070ff */
[----:B------:R-:W-:Y:S02]  /*3e5d0*/  F2FP.SATFINITE.E4M3.F32.PACK_AB_MERGE_C R29, R3, R7, RZ ;  /* 0x00000007031d723e */ /* 0x000fe400048070ff */
[----:B---3--:R-:W-:Y:S02]  /*3e5e0*/  F2FP.SATFINITE.E4M3.F32.PACK_AB_MERGE_C R6, R0, R6, RZ ;  /* 0x000000060006723e */ /* 0x008fe400048070ff */
[----:B--2---:R-:W-:Y:S02]  /*3e5f0*/  F2FP.SATFINITE.E4M3.F32.PACK_AB_MERGE_C R25, R22, R25, RZ ;  /* 0x000000191619723e */ /* 0x004fe400048070ff */
[----:B------:R-:W-:-:S03]  /*3e600*/  F2FP.SATFINITE.E4M3.F32.PACK_AB_MERGE_C R22, R26, R23, RZ ;  /* 0x000000171a16723e */ /* 0x000fc600048070ff */
[----:B------:R0:W-:Y:S04]  /*3e610*/  STL [R1+0x1c], R25 ;  /* 0x00001c1901007387 */ /* 0x0001e80000100800 */
[----:B------:R2:W-:Y:S04]  /*3e620*/  STL [R1+0x18], R22 ;  /* 0x0000181601007387 */ /* 0x0005e80000100800 */
[----:B------:R-:W-:Y:S04]  /*3e630*/  STL [R1+0x10], R19 ;  /* 0x0000101301007387 */ /* 0x000fe80000100800 */
[----:B------:R3:W-:Y:S04]  /*3e640*/  STL [R1+0x20c], R18 ;  /* 0x00020c1201007387 */ /* 0x0007e80000100800 */
[----:B------:R-:W-:Y:S04]  /*3e650*/  STL [R1+0x220], R16 ;  /* 0x0002201001007387 */ /* 0x000fe80000100800 */
[----:B------:R-:W-:Y:S04]  /*3e660*/  STL [R1+0x14], R13 ;  /* 0x0000140d01007387 */ /* 0x000fe80000100800 */
[----:B------:R-:W-:Y:S04]  /*3e670*/  STL [R1+0xc], R12 ;  /* 0x00000c0c01007387 */ /* 0x000fe80000100800 */
[----:B------:R-:W-:Y:S04]  /*3e680*/  STL [R1+0x8], R11 ;  /* 0x0000080b01007387 */ /* 0x000fe80000100800 */
[----:B0-----:R-:W4:Y:S04]  /*3e690*/  LDL.LU R25, [R1+0x250] ;  /* 0x0002500001197983 */ /* 0x001f280000300800 */
[----:B------:R-:W-:Y:S04]  /*3e6a0*/  STL [R1+0x4], R9 ;  /* 0x0000040901007387 */ /* 0x000fe80000100800 */
[----:B------:R-:W4:Y:S04]  /*3e6b0*/  LDL.LU R5, [R1+0x254] ;  /* 0x0002540001057983 */ /* 0x000f280000300800 */
[----:B------:R-:W-:Y:S04]  /*3e6c0*/  STL [R1], R8 ;  /* 0x0000000801007387 */ /* 0x000fe80000100800 */
[----:B------:R-:W5:Y:S04]  /*3e6d0*/  LDL.LU R21, [R1+0x258] ;  /* 0x0002580001157983 */ /* 0x000f680000300800 */
[----:B------:R-:W5:Y:S04]  /*3e6e0*/  LDL.LU R3, [R1+0x25c] ;  /* 0x00025c0001037983 */ /* 0x000f680000300800 */
[----:B------:R-:W-:Y:S04]  /*3e6f0*/  STL [R1+0x15f4], R29 ;  /* 0x0015f41d01007387 */ /* 0x000fe80000100800 */
[----:B--2---:R-:W2:Y:S04]  /*3e700*/  LDL.LU R22, [R1+0x230] ;  /* 0x0002300001167983 */ /* 0x004ea80000300800 */
[----:B------:R-:W2:Y:S01]  /*3e710*/  LDL.LU R0, [R1+0x234] ;  /* 0x0002340001007983 */ /* 0x000ea20000300800 */
[----:B------:R-:W-:-:S03]  /*3e720*/  F2FP.SATFINITE.E4M3.F32.PACK_AB_MERGE_C R4, R2, R4, RZ ;  /* 0x000000040204723e */ /* 0x000fc600048070ff */
[----:B------:R-:W-:Y:S04]  /*3e730*/  STL [R1+0x224], R6 ;  /* 0x0002240601007387 */ /* 0x000fe80000100800 */
[----:B------:R-:W2:Y:S04]  /*3e740*/  LDL.LU R2, [R1+0x23c] ;  /* 0x00023c0001027983 */ /* 0x000ea80000300800 */
[----:B---3--:R-:W3:Y:S04]  /*3e750*/  LDL.LU R18, [R1+0x210] ;  /* 0x0002100001127983 */ /* 0x008ee80000300800 */
[----:B------:R0:W-:Y:S04]  /*3e760*/  STL [R1+0x228], R4 ;  /* 0x0002280401007387 */ /* 0x0001e80000100800 */
[----:B0-----:R-:W3:Y:S04]  /*3e770*/  LDL.LU R4, [R1+0x214] ;  /* 0x0002140001047983 */ /* 0x001ee80000300800 */
        /* <DEDUP_REMOVED lines=17> */
[----:B----4-:R-:W-:-:S03]  /*3e890*/  F2FP.SATFINITE.E4M3.F32.PACK_AB_MERGE_C R5, R5, R25, RZ ;  /* 0x000000190505723e */ /* 0x010fc600048070ff */
[----:B------:R-:W4:Y:S04]  /*3e8a0*/  LDL.LU R25, [R1+0x163c] ;  /* 0x00163c0001197983 */ /* 0x000f280000300800 */
[----:B------:R0:W-:Y:S01]  /*3e8b0*/  STL [R1+0x15e4], R5 ;  /* 0x0015e40501007387 */ /* 0x0001e20000100800 */
[----:B-----5:R-:W-:-:S03]  /*3e8c0*/  F2FP.SATFINITE.E4M3.F32.PACK_AB_MERGE_C R3, R3, R21, RZ ;  /* 0x000000150303723e */ /* 0x020fc600048070ff */
[----:B0-----:R-:W5:Y:S04]  /*3e8d0*/  LDL.LU R5, [R1+0x5a4] ;  /* 0x0005a40001057983 */ /* 0x001f680000300800 */
[----:B------:R-:W4:Y:S04]  /*3e8e0*/  LDL.LU R21, [R1+0x80] ;  /* 0x0000800001157983 */ /* 0x000f280000300800 */
[----:B------:R0:W-:Y:S01]  /*3e8f0*/  STL [R1+0x15e8], R3 ;  /* 0x0015e80301007387 */ /* 0x0001e20000100800 */
[----:B--2---:R-:W-:-:S03]  /*3e900*/  F2FP.SATFINITE.E4M3.F32.PACK_AB_MERGE_C R0, R0, R22, RZ ;  /* 0x000000160000723e */ /* 0x004fc600048070ff */
[----:B0-----:R-:W2:Y:S04]  /*3e910*/  LDL.LU R3, [R1+0x238] ;  /* 0x0002380001037983 */ /* 0x001ea80000300800 */
[----:B------:R-:W4:Y:S04]  /*3e920*/  LDL.LU R22, [R1+0x1638] ;  /* 0x0016380001167983 */ /* 0x000f280000300800 */
[----:B------:R0:W-:Y:S04]  /*3e930*/  STL [R1+0x15ec], R0 ;  /* 0x0015ec0001007387 */ /* 0x0001e80000100800 */
[----:B0-----:R-:W4:Y:S01]  /*3e940*/  LDL.LU R0, [R1+0x1fc] ;  /* 0x0001fc0001007983 */ /* 0x001f220000300800 */
[----:B---3--:R-:W-:-:S02]  /*3e950*/  F2FP.SATFINITE.E4M3.F32.PACK_AB_MERGE_C R4, R4, R18, RZ ;  /* 0x000000120404723e */ /* 0x008fc400048070ff */
[----:B------:R-:W-:Y:S02]  /*3e960*/  F2FP.SATFINITE.E4M3.F32.PACK_AB_MERGE_C R6, R6, R19, RZ ;  /* 0x000000130606723e */ /* 0x000fe400048070ff */
[----:B------:R-:W-:Y:S02]  /*3e970*/  F2FP.SATFINITE.E4M3.F32.PACK_AB_MERGE_C R13, R13, R20, RZ ;  /* 0x000000140d0d723e */ /* 0x000fe400048070ff */
[----:B------:R-:W-:Y:S02]  /*3e980*/  F2FP.SATFINITE.E4M3.F32.PACK_AB_MERGE_C R7, R7, R17, RZ ;  /* 0x000000110707723e */ /* 0x000fe400048070ff */
[----:B------:R-:W-:Y:S02]  /*3e990*/  F2FP.SATFINITE.E4M3.F32.PACK_AB_MERGE_C R8, R8, R12, RZ ;  /* 0x0000000c0808723e */ /* 0x000fe400048070ff */
[----:B--2---:R-:W-:Y:S02]  /*3e9a0*/  F2FP.SATFINITE.E4M3.F32.PACK_AB_MERGE_C R2, R2, R3, RZ ;  /* 0x000000030202723e */ /* 0x004fe400048070ff */
[----:B------:R-:W2:Y:S04]  /*3e9b0*/  LDL R3, [R1+0x10f8] ;  /* 0x0010f80001037983 */ /* 0x000ea80000100800 */
[----:B------:R0:W-:Y:S04]  /*3e9c0*/  STL [R1+0x15f0], R2 ;  /* 0x0015f00201007387 */ /* 0x0001e80000100800 */
[----:B0-----:R-:W5:Y:S04]  /*3e9d0*/  LDL.LU R2, [R1+0x5a0] ;  /* 0x0005a00001027983 */ /* 0x001f680000300800 */
[----:B------:R-:W3:Y:S04]  /*3e9e0*/  LDL.LU R18, [R1+0x1634] ;  /* 0x0016340001127983 */ /* 0x000ee80000300800 */
[----:B------:R0:W-:Y:S01]  /*3e9f0*/  STL [R1+0x15f8], R4 ;  /* 0x0015f80401007387 */ /* 0x0001e20000100800 */
[----:B----4-:R-:W-:-:S03]  /*3ea00*/  F2FP.SATFINITE.E4M3.F32.PACK_AB_MERGE_C R0, R0, R16, RZ ;  /* 0x000000100000723e */ /* 0x010fc600048070ff */
[----:B0-----:R-:W4:Y:S04]  /*3ea10*/  LDL.LU R4, [R1+0x178] ;  /* 0x0001780001047983 */ /* 0x001f280000300800 */
[----:B------:R-:W3:Y:S04]  /*3ea20*/  LDL.LU R19, [R1+0x1630] ;  /* 0x0016300001137983 */ /* 0x000ee80000300800 */
[----:B------:R0:W-:Y:S04]  /*3ea30*/  STL [R1+0x15fc], R6 ;  /* 0x0015fc0601007387 */ /* 0x0001e80000100800 */
[----:B0-----:R-:W3:Y:S04]  /*3ea40*/  LDL.LU R6, [R1+0x170] ;  /* 0x0001700001067983 */ /* 0x001ee80000300800 */
[----:B------:R-:W3:Y:S04]  /*3ea50*/  LDL.LU R20, [R1+0x162c] ;  /* 0x00162c0001147983 */ /* 0x000ee80000300800 */
[----:B------:R0:W-:Y:S04]  /*3ea60*/  STL [R1+0x210], R13 ;  /* 0x0002100d01007387 */ /* 0x0001e80000100800 */
[----:B0-----:R-:W3:Y:S04]  /*3ea70*/  LDL.LU R13, [R1+0x1628] ;  /* 0x00162800010d7983 */ /* 0x001ee80000300800 */
[----:B------:R-:W3:Y:S04]  /*3ea80*/  LDL.LU R16, [R1+0x1624] ;  /* 0x0016240001107983 */ /* 0x000ee80000300800 */
[----:B------:R0:W-:Y:S04]  /*3ea90*/  STL [R1+0x214], R0 ;  /* 0x0002140001007387 */ /* 0x0001e80000100800 */
[----:B0-----:R-:W1:Y:S04]  /*3eaa0*/  LDL.LU R0, [R1+0x1138] ;  /* 0x0011380001007983 */ /* 0x001e680000300800 */
[----:B------:R-:W3:Y:S04]  /*3eab0*/  LDL.LU R17, [R1+0x1620] ;  /* 0x0016200001117983 */ /* 0x000ee80000300800 */
[----:B------:R0:W-:Y:S04]  /*3eac0*/  STL [R1+0x15dc], R7 ;  /* 0x0015dc0701007387 */ /* 0x0001e80000100800 */
[----:B0-----:R-:W3:Y:S04]  /*3ead0*/  LDL.LU R7, [R1+0x198] ;  /* 0x0001980001077983 */ /* 0x001ee80000300800 */
[----:B------:R-:W3:Y:S04]  /*3eae0*/  LDL.LU R12, [R1+0x161c] ;  /* 0x00161c00010c7983 */ /* 0x000ee80000300800 */
[----:B------:R0:W-:Y:S04]  /*3eaf0*/  STL [R1+0x15e0], R8 ;  /* 0x0015e00801007387 */ /* 0x0001e80000100800 */
[----:B0-----:R-:W3:Y:S01]  /*3eb00*/  LDL.LU R8, [R1+0x190] ;  /* 0x0001900001087983 */ /* 0x001ee20000300800 */
[----:B------:R-:W-:-:S02]  /*3eb10*/  F2FP.SATFINITE.E4M3.F32.PACK_AB_MERGE_C R10, R10, R26, RZ ;  /* 0x0000001a0a0a723e */ /* 0x000fc400048070ff */
[----:B--2---:R-:W-:Y:S01]  /*3eb20*/  ISETP.GE.AND P0, PT, R3, UR18, PT ;  /* 0x0000001203007c0c */ /* 0x004fe2000bf06270 */
[----:B------:R-:W0:Y:S01]  /*3eb30*/  LDCU UR18, c[0x0][0x3b8] ;  /* 0x00007700ff1277ac */ /* 0x000e220008000800 */
[----:B----4-:R-:W-:Y:S02]  /*3eb40*/  F2FP.SATFINITE.E4M3.F32.PACK_AB_MERGE_C R15, R15, R4, RZ ;  /* 0x000000040f0f723e */ /* 0x010fe400048070ff */
[----:B-----5:R-:W-:Y:S02]  /*3eb50*/  F2FP.SATFINITE.E4M3.F32.PACK_AB_MERGE_C R4, R5, R2, RZ ;  /* 0x000000020504723e */ /* 0x020fe400048070ff */
[----:B------:R-:W-:Y:S02]  /*3eb60*/  F2FP.SATFINITE.E4M3.F32.PACK_AB_MERGE_C R2, R23, R29, RZ ;  /* 0x0000001d1702723e */ /* 0x000fe400048070ff */
[----:B---3--:R-:W-:Y:S02]  /*3eb70*/  F2FP.SATFINITE.E4M3.F32.PACK_AB_MERGE_C R11, R11, R7, RZ ;  /* 0x000000070b0b723e */ /* 0x008fe400048070ff */
[----:B------:R-:W-:-:S05]  /*3eb80*/  F2FP.SATFINITE.E4M3.F32.PACK_AB_MERGE_C R9, R9, R8, RZ ;  /* 0x000000080909723e */ /* 0x000fca00048070ff */
[----:B------:R-:W-:Y:S04]  /*3eb90*/  STL [R1+0x1600], R9 ;  /* 0x0016000901007387 */ /* 0x000fe80000100800 */
[----:B------:R-:W-:Y:S01]  /*3eba0*/  STL [R1+0x1604], R11 ;  /* 0x0016040b01007387 */ /* 0x000fe20000100800 */
[----:B------:R-:W-:-:S03]  /*3ebb0*/  LOP3.LUT R8, R21, 0xffff, RZ, 0xc0, !PT ;  /* 0x0000ffff15087812 */ /* 0x000fc600078ec0ff */
[----:B------:R2:W-:Y:S01]  /*3ebc0*/  STL [R1+0x230], R4 ;  /* 0x0002300401007387 */ /* 0x0005e20000100800 */
[----:B------:R-:W-:-:S03]  /*3ebd0*/  LOP3.LUT R21, R12, 0xffff, RZ, 0xc0, !PT ;  /* 0x0000ffff0c157812 */ /* 0x000fc600078ec0ff */
[----:B--2---:R-:W2:Y:S04]  /*3ebe0*/  LDL.LU R4, [R1+0x78] ;  /* 0x0000780001047983 */ /* 0x004ea80000300800 */
[----:B------:R3:W-:Y:S04]  /*3ebf0*/  STL [R1+0x21c], R2 ;  /* 0x00021c0201007387 */ /* 0x0007e80000100800 */
[----:B------:R-:W4:Y:S04]  /*3ec00*/  LDL.LU R3, [R1+0x74] ;  /* 0x0000740001037983 */ /* 0x000f280000300800 */
[----:B------:R-:W5:Y:S04]  /*3ec10*/  LDL.LU R26, [R1+0x70] ;  /* 0x00007000011a7983 */ /* 0x000f680000300800 */
[----:B------:R-:W2:Y:S01]  /*3ec20*/  LDL.LU R12, [R1+0x1618] ;  /* 0x00161800010c7983 */ /* 0x000ea20000300800 */
[----:B------:R-:W-:-:S02]  /*3ec30*/  LOP3.LUT R9, R17, 0xffff, RZ, 0xc0, !PT ;  /* 0x0000ffff11097812 */ /* 0x000fc400078ec0ff */
[----:B------:R-:W0:Y:S01]  /*3ec40*/  S2R R17, SR_TID.X ;  /* 0x0000000000117919 */ /* 0x000e220000002100 */
[----:B------:R-:W4:Y:S01]  /*3ec50*/  LDL.LU R7, [R1+0x113c] ;  /* 0x00113c0001077983 */ /* 0x000f220000300800 */
[----:B-1----:R-:W-:-:S03]  /*3ec60*/  ISETP.LT.AND P1, PT, R0, UR4, !P0 ;  /* 0x0000000400007c0c */ /* 0x002fc6000c721270 */
[----:B---3--:R-:W3:Y:S04]  /*3ec70*/  LDL.LU R2, [R1+0x6c] ;  /* 0x00006c0001027983 */ /* 0x008ee80000300800 */
[----:B------:R-:W-:Y:S04]  /*3ec80*/  STL [R1+0x98], R8 ;  /* 0x0000980801007387 */ /* 0x000fe80000100800 */
[----:B------:R-:W-:Y:S01]  /*3ec90*/  STL [R1+0x88], R21 ;  /* 0x0000881501007387 */ /* 0x000fe20000100800 */
[----:B------:R-:W-:-:S03]  /*3eca0*/  F2FP.SATFINITE.E4M3.F32.PACK_AB_MERGE_C R14, R14, R6, RZ ;  /* 0x000000060e0e723e */ /* 0x000fc600048070ff */
[----:B------:R-:W3:Y:S01]  /*3ecb0*/  LDL.LU R0, [R1+0x68] ;  /* 0x0000680001007983 */ /* 0x000ee20000300800 */
[----:B------:R-:W-:-:S03]  /*3ecc0*/  LOP3.LUT R16, R16, 0xffff, RZ, 0xc0, !PT ;  /* 0x0000ffff10107812 */ /* 0x000fc600078ec0ff */
[----:B------:R-:W3:Y:S01]  /*3ecd0*/  LDL.LU R5, [R1+0x64] ;  /* 0x0000640001057983 */ /* 0x000ee20000300800 */
[----:B------:R-:W-:-:S03]  /*3ece0*/  LOP3.LUT R6, R13, 0xffff, RZ, 0xc0, !PT ;  /* 0x0000ffff0d067812 */ /* 0x000fc600078ec0ff */
[----:B------:R-:W3:Y:S01]  /*3ecf0*/  LDL.LU R23, [R1+0x3c] ;  /* 0x00003c0001177983 */ /* 0x000ee20000300800 */
[----:B------:R-:W-:Y:S01]  /*3ed00*/  LOP3.LUT R11, R10, 0xffff, RZ, 0xc0, !PT ;  /* 0x0000ffff0a0b7812 */ /* 0x000fe200078ec0ff */
[----:B0-----:R-:W-:Y:S02]  /*3ed10*/  IMAD.SHL.U32 R13, R17, 0x40, RZ ;  /* 0x00000040110d7824 */ /* 0x001fe400078e00ff */
[----:B------:R-:W3:Y:S04]  /*3ed20*/  LDL.LU R29, [R1+0x30] ;  /* 0x00003000011d7983 */ /* 0x000ee80000300800 */
[----:B------:R-:W-:Y:S04]  /*3ed30*/  STL [R1+0x94], R9 ;  /* 0x0000940901007387 */ /* 0x000fe80000100800 */
[----:B------:R-:W-:Y:S04]  /*3ed40*/  STL [R1+0x84], R16 ;  /* 0x0000841001007387 */ /* 0x000fe80000100800 */
[----:B------:R0:W-:Y:S04]  /*3ed50*/  STL [R1+0x90], R6 ;  /* 0x0000900601007387 */ /* 0x0001e80000100800 */
[----:B------:R-:W-:Y:S01]  /*3ed60*/  STL [R1+0x80], R11 ;  /* 0x0000800b01007387 */ /* 0x000fe20000100800 */
[----:B--2---:R-:W-:-:S02]  /*3ed70*/  PRMT R12, R6, 0x3340, R12 ;  /* 0x00003340060c7816 */ /* 0x004fc4000000000c */
[----:B0-----:R-:W-:Y:S02]  /*3ed80*/  LOP3.LUT R6, R13, 0x200, RZ, 0xc0, !PT ;  /* 0x000002000d067812 */ /* 0x001fe400078ec0ff */
[----:B------:R-:W-:Y:S02]  /*3ed90*/  PRMT R13, R11, 0x3340, R21 ;  /* 0x000033400b0d7816 */ /* 0x000fe40000000015 */
[----:B------:R-:W2:Y:S01]  /*3eda0*/  LDL.LU R21, [R1+0x1614] ;  /* 0x0016140001157983 */ /* 0x000ea20000300800 */
[----:B------:R-:W-:Y:S01]  /*3edb0*/  IMAD.SHL.U32 R17, R17, 0x8, RZ ;  /* 0x0000000811117824 */ /* 0x000fe200078e00ff */
[----:B------:R-:W-:Y:S01]  /*3edc0*/  UMOV UR4, 0x400 ;  /* 0x0000040000047882 */ /* 0x000fe20000000000 */
[----:B------:R-:W-:Y:S01]  /*3edd0*/  PRMT R10, R16, 0x3340, R1 ;  /* 0x00003340100a7816 */ /* 0x000fe20000000001 */
[----:B------:R-:W-:Y:S01]  /*3ede0*/  ULEA UR4, UR5, UR4, 0x18 ;  /* 0x0000000405047291 */ /* 0x000fe2000f8ec0ff */
[----:B------:R-:W-:Y:S01]  /*3edf0*/  PRMT R16, R8, 0x3340, R9 ;  /* 0x0000334008107816 */ /* 0x000fe20000000009 */
[----:B------:R-:W0:Y:S01]  /*3ee00*/  LDCU UR5, c[0x0][0x3b8] ;  /* 0x00007700ff0577ac */ /* 0x000e220008000800 */
[----:B------:R-:W-:-:S02]  /*3ee10*/  LOP3.LUT R17, R17, 0x80, RZ, 0xc0, !PT ;  /* 0x0000008011117812 */ /* 0x000fc400078ec0ff */
[----:B------:R-:W-:Y:S02]  /*3ee20*/  PRMT R8, R13, 0x5410, R10 ;  /* 0x000054100d087816 */ /* 0x000fe4000000000a */
[----:B----4-:R-:W-:Y:S01]  /*3ee30*/  ISETP.LT.AND P2, PT, R7, UR6, !P0 ;  /* 0x0000000607007c0c */ /* 0x010fe2000c741270 */
[----:B------:R-:W1:Y:S01]  /*3ee40*/  LDCU.64 UR6, c[0x0][0x390] ;  /* 0x00007200ff0677ac */ /* 0x000e620008000a00 */
[----:B------:R-:W-:Y:S02]  /*3ee50*/  IADD3 R17, PT, PT, R17, UR4, R6 ;  /* 0x0000000411117c10 */ /* 0x000fe4000fffe006 */
[----:B------:R-:W-:Y:S01]  /*3ee60*/  PRMT R7, R16, 0x5410, R12 ;  /* 0x0000541010077816 */ /* 0x000fe2000000000c */
[----:B------:R-:W-:Y:S01]  /*3ee70*/  STL [R1+0x218], R8 ;  /* 0x0002180801007387 */ /* 0x000fe20000100800 */
[----:B------:R-:W-:Y:S02]  /*3ee80*/  LOP3.LUT R9, R4, 0xffff, RZ, 0xc0, !PT ;  /* 0x0000ffff04097812 */ /* 0x000fe400078ec0ff */
[----:B-----5:R-:W-:Y:S01]  /*3ee90*/  LOP3.LUT R26, R26, 0xffff, RZ, 0xc0, !PT ;  /* 0x0000ffff1a1a7812 */ /* 0x020fe200078ec0ff */
[----:B------:R-:W-:Y:S01]  /*3eea0*/  STL [R1+0x15d8], R17 ;  /* 0x0015d81101007387 */ /* 0x000fe20000100800 */
[----:B------:R-:W-:-:S03]  /*3eeb0*/  LOP3.LUT R6, R3, 0xffff, RZ, 0xc0, !PT ;  /* 0x0000ffff03067812 */ /* 0x000fc600078ec0ff */
[----:B------:R4:W-:Y:S01]  /*3eec0*/  STL [R1+0x22c], R7 ;  /* 0x00022c0701007387 */ /* 0x0009e20000100800 */
[----:B---3--:R-:W-:-:S03]  /*3eed0*/  LOP3.LUT R13, R0, 0xffff, RZ, 0xc0, !PT ;  /* 0x0000ffff000d7812 */ /* 0x008fc600078ec0ff */
[----:B------:R-:W3:Y:S01]  /*3eee0*/  LDL.LU R4, [R1+0x128] ;  /* 0x0001280001047983 */ /* 0x000ee20000300800 */
[----:B------:R-:W-:-:S03]  /*3eef0*/  LOP3.LUT R16, R5, 0xffff, RZ, 0xc0, !PT ;  /* 0x0000ffff05107812 */ /* 0x000fc600078ec0ff */
[----:B------:R-:W-:Y:S01]  /*3ef00*/  STL [R1+0x8c], R9 ;  /* 0x00008c0901007387 */ /* 0x000fe20000100800 */
[----:B----4-:R-:W-:-:S03]  /*3ef10*/  LOP3.LUT R7, R2, 0xffff, RZ, 0xc0, !PT ;  /* 0x0000ffff02077812 */ /* 0x010fc600078ec0ff */
[----:B------:R-:W4:Y:S01]  /*3ef20*/  LDL.LU R3, [R1+0x124] ;  /* 0x0001240001037983 */ /* 0x000f220000300800 */
[----:B------:R-:W-:-:S03]  /*3ef30*/  LOP3.LUT R23, R23, 0xffff, RZ, 0xc0, !PT ;  /* 0x0000ffff17177812 */ /* 0x000fc600078ec0ff */
[----:B------:R-:W-:Y:S01]  /*3ef40*/  STL [R1+0x7c], R26 ;  /* 0x00007c1a01007387 */ /* 0x000fe20000100800 */
[----:B------:R-:W-:-:S03]  /*3ef50*/  LOP3.LUT R5, R29, 0xffff, RZ, 0xc0, !PT ;  /* 0x0000ffff1d057812 */ /* 0x000fc600078ec0ff */
[----:B------:R-:W-:Y:S04]  /*3ef60*/  STL [R1+0x138], R6 ;  /* 0x0001380601007387 */ /* 0x000fe80000100800 */
[----:B------:R-:W-:Y:S04]  /*3ef70*/  STL [R1+0x134], R7 ;  /* 0x0001340701007387 */ /* 0x000fe80000100800 */
[----:B------:R-:W-:Y:S01]  /*3ef80*/  STL [R1+0x12c], R13 ;  /* 0x00012c0d01007387 */ /* 0x000fe20000100800 */
[----:B------:R-:W-:-:S03]  /*3ef90*/  LOP3.LUT R10, R19, 0xffff, RZ, 0xc0, !PT ;  /* 0x0000ffff130a7812 */ /* 0x000fc600078ec0ff */
[----:B------:R-:W-:Y:S04]  /*3efa0*/  STL [R1+0x130], R16 ;  /* 0x0001301001007387 */ /* 0x000fe80000100800 */
[----:B------:R-:W5:Y:S01]  /*3efb0*/  LDL.LU R11, [R1+0x11c] ;  /* 0x00011c00010b7983 */ /* 0x000f620000300800 */
[----:B------:R-:W-:-:S03]  /*3efc0*/  LOP3.LUT R12, R18, 0xffff, RZ, 0xc0, !PT ;  /* 0x0000ffff120c7812 */ /* 0x000fc600078ec0ff */
[----:B------:R-:W-:Y:S01]  /*3efd0*/  STL [R1+0x74], R23 ;  /* 0x0000741701007387 */ /* 0x000fe20000100800 */
[----:B------:R-:W-:-:S03]  /*3efe0*/  LOP3.LUT R20, R20, 0xffff, RZ, 0xc0, !PT ;  /* 0x0000ffff14147812 */ /* 0x000fc600078ec0ff */
[----:B------:R-:W5:Y:S04]  /*3eff0*/  LDL.LU R8, [R1+0x110] ;  /* 0x0001100001087983 */ /* 0x000f680000300800 */
[----:B------:R-:W5:Y:S04]  /*3f000*/  LDL.LU R2, [R1+0xfc] ;  /* 0x0000fc0001027983 */ /* 0x000f680000300800 */
[----:B------:R-:W-:Y:S04]  /*3f010*/  STL [R1+0x78], R5 ;  /* 0x0000780501007387 */ /* 0x000fe80000100800 */
[----:B------:R-:W5:Y:S04]  /*3f020*/  LDL.LU R0, [R1+0x20] ;  /* 0x0000200001007983 */ /* 0x000f680000300800 */
[----:B------:R-:W5:Y:S04]  /*3f030*/  LDL.LU R29, [R1+0x28] ;  /* 0x00002800011d7983 */ /* 0x000f680000300800 */
[----:B------:R0:W-:Y:S01]  /*3f040*/  STL [R1+0x70], R10 ;  /* 0x0000700a01007387 */ /* 0x0001e20000100800 */
[----:B------:R-:W-:-:S03]  /*3f050*/  PRMT R19, R5, 0x3340, R20 ;  /* 0x0000334005137816 */ /* 0x000fc60000000014 */
[----:B------:R-:W-:Y:S04]  /*3f060*/  STL [R1+0x6c], R12 ;  /* 0x00006c0c01007387 */ /* 0x000fe80000100800 */
[----:B------:R1:W-:Y:S01]  /*3f070*/  STL [R1+0x68], R20 ;  /* 0x0000681401007387 */ /* 0x0003e20000100800 */
[--C-:B0-----:R-:W-:Y:S02]  /*3f080*/  PRMT R10, R10, 0x3340, R1.reuse ;  /* 0x000033400a0a7816 */ /* 0x101fe40000000001 */
[----:B-1----:R-:W-:Y:S02]  /*3f090*/  PRMT R20, R9, 0x3340, R26 ;  /* 0x0000334009147816 */ /* 0x002fe4000000001a */
[----:B------:R-:W-:Y:S02]  /*3f0a0*/  PRMT R13, R13, 0x3340, R1 ;  /* 0x000033400d0d7816 */ /* 0x000fe40000000001 */
[----:B--2---:R-:W-:-:S04]  /*3f0b0*/  LOP3.LUT R17, R21, 0xffff, RZ, 0xc0, !PT ;  /* 0x0000ffff15117812 */ /* 0x004fc800078ec0ff */
[----:B------:R-:W-:Y:S02]  /*3f0c0*/  PRMT R18, R23, 0x3340, R17 ;  /* 0x0000334017127816 */ /* 0x000fe40000000011 */
[----:B------:R-:W2:Y:S01]  /*3f0d0*/  LDL.LU R23, [R1+0x1610] ;  /* 0x0016100001177983 */ /* 0x000ea20000300800 */
[----:B------:R-:W-:Y:S02]  /*3f0e0*/  PRMT R21, R6, 0x3340, R7 ;  /* 0x0000334006157816 */ /* 0x000fe40000000007 */
[----:B------:R-:W-:Y:S01]  /*3f0f0*/  PRMT R7, R18, 0x5410, R10 ;  /* 0x0000541012077816 */ /* 0x000fe2000000000a */
[----:B------:R-:W2:Y:S04]  /*3f100*/  LDL.LU R5, [R1+0x60] ;  /* 0x0000600001057983 */ /* 0x000ea80000300800 */
[----:B------:R-:W2:Y:S04]  /*3f110*/  LDL.LU R26, [R1+0x160c] ;  /* 0x00160c00011a7983 */ /* 0x000ea80000300800 */
[----:B------:R-:W2:Y:S04]  /*3f120*/  LDL.LU R10, [R1+0x108] ;  /* 0x00010800010a7983 */ /* 0x000ea80000300800 */
[----:B------:R0:W-:Y:S02]  /*3f130*/  STL [R1+0x1f0], R7 ;  /* 0x0001f00701007387 */ /* 0x0001e40000100800 */
[----:B0-----:R-:W-:-:S02]  /*3f140*/  PRMT R7, R20, 0x5410, R13 ;  /* 0x0000541014077816 */ /* 0x001fc4000000000d */
[----:B------:R-:W2:Y:S01]  /*3f150*/  LDL.LU R20, [R1+0x38] ;  /* 0x0000380001147983 */ /* 0x000ea20000300800 */
[--C-:B------:R-:W-:Y:S02]  /*3f160*/  PRMT R12, R12, 0x3340, R1.reuse ;  /* 0x000033400c0c7816 */ /* 0x100fe40000000001 */
[----:B------:R-:W-:Y:S02]  /*3f170*/  PRMT R16, R16, 0x3340, R1 ;  /* 0x0000334010107816 */ /* 0x000fe40000000001 */
[----:B------:R-:W-:-:S05]  /*3f180*/  PRMT R6, R19, 0x5410, R12 ;  /* 0x0000541013067816 */ /* 0x000fca000000000c */
[----:B------:R0:W-:Y:S01]  /*3f190*/  STL [R1+0x1dc], R6 ;  /* 0x0001dc0601007387 */ /* 0x0001e20000100800 */
[----:B---3--:R-:W-:-:S03]  /*3f1a0*/  LOP3.LUT R9, R4, 0xffff, RZ, 0xc0, !PT ;  /* 0x0000ffff04097812 */ /* 0x008fc600078ec0ff */
[----:B------:R4:W-:Y:S01]  /*3f1b0*/  STL [R1+0x1f8], R7 ;  /* 0x0001f80701007387 */ /* 0x0009e20000100800 */
[----:B0-----:R-:W-:Y:S02]  /*3f1c0*/  PRMT R6, R21, 0x5410, R16 ;  /* 0x0000541015067816 */ /* 0x001fe40000000010 */
[----:B----4-:R-:W-:-:S03]  /*3f1d0*/  LOP3.LUT R7, R3, 0xffff, RZ, 0xc0, !PT ;  /* 0x0000ffff03077812 */ /* 0x010fc600078ec0ff */
[----:B------:R0:W-:Y:S01]  /*3f1e0*/  STL [R1+0x1fc], R6 ;  /* 0x0001fc0601007387 */ /* 0x0001e20000100800 */
[----:B-----5:R-:W-:-:S03]  /*3f1f0*/  LOP3.LUT R11, R11, 0xffff, RZ, 0xc0, !PT ;  /* 0x0000ffff0b0b7812 */ /* 0x020fc600078ec0ff */
[----:B0-----:R-:W3:Y:S01]  /*3f200*/  LDL.LU R6, [R1+0x120] ;  /* 0x0001200001067983 */ /* 0x001ee20000300800 */
[----:B------:R-:W-:-:S03]  /*3f210*/  LOP3.LUT R8, R8, 0xffff, RZ, 0xc0, !PT ;  /* 0x0000ffff08087812 */ /* 0x000fc600078ec0ff */
[----:B------:R-:W4:Y:S01]  /*3f220*/  LDL.LU R4, [R1+0x118] ;  /* 0x0001180001047983 */ /* 0x000f220000300800 */
[----:B------:R-:W-:-:S03]  /*3f230*/  LOP3.LUT R18, R2, 0xffff, RZ, 0xc0, !PT ;  /* 0x0000ffff02127812 */ /* 0x000fc600078ec0ff */
[----:B------:R-:W-:Y:S04]  /*3f240*/  STL [R1+0x128], R9 ;  /* 0x0001280901007387 */ /* 0x000fe80000100800 */
[----:B------:R-:W5:Y:S01]  /*3f250*/  LDL.LU R3, [R1+0x10c] ;  /* 0x00010c0001037983 */ /* 0x000f620000300800 */
[----:B------:R-:W-:-:S03]  /*3f260*/  LOP3.LUT R19, R0, 0xffff, RZ, 0xc0, !PT ;  /* 0x0000ffff00137812 */ /* 0x000fc600078ec0ff */
[----:B------:R-:W-:Y:S01]  /*3f270*/  STL [R1+0x13c], R7 ;  /* 0x00013c0701007387 */ /* 0x000fe20000100800 */
[----:B------:R-:W-:-:S03]  /*3f280*/  LOP3.LUT R0, R29, 0xffff, RZ, 0xc0, !PT ;  /* 0x0000ffff1d007812 */ /* 0x000fc600078ec0ff */
[----:B------:R-:W-:Y:S01]  /*3f290*/  STL [R1+0x11c], R11 ;  /* 0x00011c0b01007387 */ /* 0x000fe20000100800 */
[----:B--2---:R-:W-:Y:S02]  /*3f2a0*/  LOP3.LUT R12, R23, 0xffff, RZ, 0xc0, !PT ;  /* 0x0000ffff170c7812 */ /* 0x004fe400078ec0ff */
[----:B------:R-:W-:Y:S02]  /*3f2b0*/  LOP3.LUT R16, R5, 0xffff, RZ, 0xc0, !PT ;  /* 0x0000ffff05107812 */ /* 0x000fe400078ec0ff */
[----:B------:R-:W-:Y:S02]  /*3f2c0*/  LOP3.LUT R13, R10, 0xffff, RZ, 0xc0, !PT ;  /* 0x0000ffff0a0d7812 */ /* 0x000fe400078ec0ff */
[----:B------:R-:W-:-:S03]  /*3f2d0*/  LOP3.LUT R10, R26, 0xffff, RZ, 0xc0, !PT ;  /* 0x0000ffff1a0a7812 */ /* 0x000fc600078ec0ff */
[----:B------:R-:W-:Y:S04]  /*3f2e0*/  STL [R1+0x108], R13 ;  /* 0x0001080d01007387 */ /* 0x000fe80000100800 */
[----:B------:R-:W-:Y:S04]  /*3f2f0*/  STL [R1+0x124], R8 ;  /* 0x0001240801007387 */ /* 0x000fe80000100800 */
[----:B------:R-:W-:Y:S04]  /*3f300*/  STL [R1+0x110], R18 ;  /* 0x0001101201007387 */ /* 0x000fe80000100800 */
[----:B------:R-:W2:Y:S01]  /*3f310*/  LDL.LU R29, [R1+0x104] ;  /* 0x00010400011d7983 */ /* 0x000ea20000300800 */
[----:B------:R-:W-:-:S03]  /*3f320*/  LOP3.LUT R20, R20, 0xffff, RZ, 0xc0, !PT ;  /* 0x0000ffff14147812 */ /* 0x000fc600078ec0ff */
[----:B------:R0:W-:Y:S04]  /*3f330*/  STL [R1+0x20], R19 ;  /* 0x0000201301007387 */ /* 0x0001e80000100800 */
[----:B------:R-:W2:Y:S04]  /*3f340*/  LDL.LU R2, [R1+0xf0] ;  /* 0x0000f00001027983 */ /* 0x000ea80000300800 */
[----:B------:R-:W-:Y:S01]  /*3f350*/  STL [R1+0x3c], R0 ;  /* 0x00003c0001007387 */ /* 0x000fe20000100800 */
[----:B0-----:R-:W-:-:S03]  /*3f360*/  PRMT R19, R19, 0x3340, R16 ;  /* 0x0000334013137816 */ /* 0x001fc60000000010 */
[----:B------:R0:W-:Y:S01]  /*3f370*/  STL [R1+0x30], R10 ;  /* 0x0000300a01007387 */ /* 0x0001e20000100800 */
[----:B------:R-:W-:-:S03]  /*3f380*/  PRMT R23, R7, 0x3340, R8 ;  /* 0x0000334007177816 */ /* 0x000fc60000000008 */
[----:B------:R-:W2:Y:S04]  /*3f390*/  LDL.LU R5, [R1+0x5c] ;  /* 0x00005c0001057983 */ /* 0x000ea80000300800 */
[----:B------:R-:W-:Y:S01]  /*3f3a0*/  STL [R1+0x28], R12 ;  /* 0x0000280c01007387 */ /* 0x000fe20000100800 */
[----:B0-----:R-:W-:-:S03]  /*3f3b0*/  PRMT R10, R10, 0x3340, R1 ;  /* 0x000033400a0a7816 */ /* 0x001fc60000000001 */
[----:B------:R0:W-:Y:S01]  /*3f3c0*/  STL [R1+0x38], R20 ;  /* 0x0000381401007387 */ /* 0x0001e20000100800 */
[----:B------:R-:W-:Y:S02]  /*3f3d0*/  PRMT R7, R19, 0x5410, R10 ;  /* 0x0000541013077816 */ /* 0x000fe4000000000a */
[----:B0-----:R-:W-:Y:S02]  /*3f3e0*/  PRMT R20, R0, 0x3340, R20 ;  /* 0x0000334000147816 */ /* 0x001fe40000000014 */
[----:B------:R-:W2:Y:S04]  /*3f3f0*/  LDL.LU R0, [R1+0x54] ;  /* 0x0000540001007983 */ /* 0x000ea80000300800 */
[----:B------:R-:W2:Y:S01]  /*3f400*/  LDL.LU R19, [R1+0xf8] ;  /* 0x0000f80001137983 */ /* 0x000ea20000300800 */
[----:B------:R-:W-:-:S02]  /*3f410*/  PRMT R12, R12, 0x3340, R1 ;  /* 0x000033400c0c7816 */ /* 0x000fc40000000001 */
[----:B------:R-:W-:Y:S01]  /*3f420*/  PRMT R13, R13, 0x3340, R1 ;  /* 0x000033400d0d7816 */ /* 0x000fe20000000001 */
[----:B------:R-:W2:Y:S01]  /*3f430*/  LDL.LU R10, [R1+0x50] ;  /* 0x00005000010a7983 */ /* 0x000ea20000300800 */
[----:B------:R-:W-:Y:S02]  /*3f440*/  PRMT R21, R9, 0x3340, R11 ;  /* 0x0000334009157816 */ /* 0x000fe4000000000b */
[----:B------:R-:W-:Y:S01]  /*3f450*/  PRMT R18, R18, 0x3340, R1 ;  /* 0x0000334012127816 */ /* 0x000fe20000000001 */
[----:B------:R0:W-:Y:S01]  /*3f460*/  STL [R1+0x1bc], R7 ;  /* 0x0001bc0701007387 */ /* 0x0001e20000100800 */
[----:B------:R-:W-:Y:S02]  /*3f470*/  PRMT R9, R20, 0x5410, R12 ;  /* 0x0000541014097816 */ /* 0x000fe4000000000c */
[----:B------:R-:W-:Y:S02]  /*3f480*/  PRMT R8, R21, 0x5410, R13 ;  /* 0x0000541015087816 */ /* 0x000fe4000000000d */
[----:B---3--:R-:W-:Y:S01]  /*3f490*/  LOP3.LUT R26, R6, 0xffff, RZ, 0xc0, !PT ;  /* 0x0000ffff061a7812 */ /* 0x008fe200078ec0ff */
[----:B------:R4:W-:Y:S01]  /*3f4a0*/  STL [R1+0x1c0], R9 ;  /* 0x0001c00901007387 */ /* 0x0009e20000100800 */
[----:B0-----:R-:W-:-:S03]  /*3f4b0*/  PRMT R7, R23, 0x5410, R18 ;  /* 0x0000541017077816 */ /* 0x001fc60000000012 */
[----:B------:R0:W-:Y:S01]  /*3f4c0*/  STL [R1+0x1d8], R8 ;  /* 0x0001d80801007387 */ /* 0x0001e20000100800 */
[----:B-----5:R-:W-:-:S03]  /*3f4d0*/  LOP3.LUT R3, R3, 0xffff, RZ, 0xc0, !PT ;  /* 0x0000ffff03037812 */ /* 0x020fc600078ec0ff */
[----:B------:R1:W-:Y:S01]  /*3f4e0*/  STL [R1+0x1f4], R7 ;  /* 0x0001f40701007387 */ /* 0x0003e20000100800 */
[----:B----4-:R-:W-:-:S03]  /*3f4f0*/  LOP3.LUT R9, R4, 0xffff, RZ, 0xc0, !PT ;  /* 0x0000ffff04097812 */ /* 0x010fc600078ec0ff */
[----:B0-----:R-:W3:Y:S04]  /*3f500*/  LDL.LU R8, [R1+0x114] ;  /* 0x0001140001087983 */ /* 0x001ee80000300800 */
[----:B------:R-:W-:Y:S04]  /*3f510*/  STL [R1+0xfc], R26 ;  /* 0x0000fc1a01007387 */ /* 0x000fe80000100800 */
[----:B------:R-:W4:Y:S04]  /*3f520*/  LDL.LU R4, [R1+0x100] ;  /* 0x0001000001047983 */ /* 0x000f280000300800 */
[----:B------:R0:W-:Y:S04]  /*3f530*/  STL [R1+0x60], R3 ;  /* 0x0000600301007387 */ /* 0x0001e80000100800 */
[----:B------:R-:W-:Y:S04]  /*3f540*/  STL [R1+0x120], R9 ;  /* 0x0001200901007387 */ /* 0x000fe80000100800 */
[----:B-1----:R-:W5:Y:S04]  /*3f550*/  LDL.LU R7, [R1+0xf4] ;  /* 0x0000f40001077983 */ /* 0x002f680000300800 */
[----:B------:R-:W3:Y:S01]  /*3f560*/  LDL.LU R6, [R1+0xec] ;  /* 0x0000ec0001067983 */ /* 0x000ee20000300800 */
[----:B--2---:R-:W-:-:S03]  /*3f570*/  LOP3.LUT R11, R29, 0xffff, RZ, 0xc0, !PT ;  /* 0x0000ffff1d0b7812 */ /* 0x004fc600078ec0ff */
[----:B------:R-:W2:Y:S04]  /*3f580*/  LDL.LU R29, [R1+0xe4] ;  /* 0x0000e400011d7983 */ /* 0x000ea80000300800 */
[----:B------:R-:W-:Y:S01]  /*3f590*/  STL [R1+0x118], R11 ;  /* 0x0001180b01007387 */ /* 0x000fe20000100800 */
[----:B------:R-:W-:Y:S02]  /*3f5a0*/  LOP3.LUT R21, R19, 0xffff, RZ, 0xc0, !PT ;  /* 0x0000ffff13157812 */ /* 0x000fe400078ec0ff */
[----:B------:R-:W-:Y:S02]  /*3f5b0*/  LOP3.LUT R19, R5, 0xffff, RZ, 0xc0, !PT ;  /* 0x0000ffff05137812 */ /* 0x000fe400078ec0ff */
[----:B------:R-:W-:Y:S01]  /*3f5c0*/  LOP3.LUT R5, R22, 0xffff, RZ, 0xc0, !PT ;  /* 0x0000ffff16057812 */ /* 0x000fe200078ec0ff */
[----:B------:R-:W-:Y:S04]  /*3f5d0*/  STL [R1+0x104], R21 ;  /* 0x0001041501007387 */ /* 0x000fe80000100800 */
[----:B------:R-:W2:Y:S01]  /*3f5e0*/  LDL.LU R22, [R1+0x1608] ;  /* 0x0016080001167983 */ /* 0x000ea20000300800 */
[----:B------:R-:W-:-:S02]  /*3f5f0*/  LOP3.LUT R23, R2, 0xffff, RZ, 0xc0, !PT ;  /* 0x0000ffff02177812 */ /* 0x000fc400078ec0ff */
[----:B------:R-:W-:Y:S01]  /*3f600*/  LOP3.LUT R12, R25, 0xffff, RZ, 0xc0, !PT ;  /* 0x0000ffff190c7812 */ /* 0x000fe200078ec0ff */
[----:B------:R-:W-:Y:S01]  /*3f610*/  IMAD.MOV.U32 R25, RZ, RZ, R3 ;  /* 0x000000ffff197224 */ /* 0x000fe200078e0003 */
[----:B------:R-:W-:Y:S01]  /*3f620*/  LOP3.LUT R20, R0, 0xffff, RZ, 0xc0, !PT ;  /* 0x0000ffff00147812 */ /* 0x000fe200078ec0ff */
[----:B------:R-:W-:Y:S01]  /*3f630*/  STL [R1+0x10c], R23 ;  /* 0x00010c1701007387 */ /* 0x000fe20000100800 */
[----:B0-----:R-:W-:Y:S02]  /*3f640*/  LOP3.LUT R3, R24, 0xffff, RZ, 0xc0, !PT ;  /* 0x0000ffff18037812 */ /* 0x001fe400078ec0ff */
[----:B------:R-:W-:Y:S01]  /*3f650*/  LOP3.LUT R13, R10, 0xffff, RZ, 0xc0, !PT ;  /* 0x0000ffff0a0d7812 */ /* 0x000fe200078ec0ff */
[----:B------:R-:W3:Y:S01]  /*3f660*/  LDL.LU R2, [R1+0xdc] ;  /* 0x0000dc0001027983 */ /* 0x000ee20000300800 */
[----:B------:R-:W-:-:S03]  /*3f670*/  PRMT R10, R12, 0x3340, R1 ;  /* 0x000033400c0a7816 */ /* 0x000fc60000000001 */
[----:B------:R-:W-:Y:S01]  /*3f680*/  STL [R1+0x5c], R5 ;  /* 0x00005c0501007387 */ /* 0x000fe20000100800 */
[----:B------:R-:W-:-:S03]  /*3f690*/  PRMT R18, R3, 0x3340, R1 ;  /* 0x0000334003127816 */ /* 0x000fc60000000001 */
[----:B------:R-:W3:Y:S01]  /*3f6a0*/  LDL.LU R0, [R1+0x48] ;  /* 0x0000480001007983 */ /* 0x000ee20000300800 */
[----:B------:R-:W-:Y:S02]  /*3f6b0*/  PRMT R25, R26, 0x3340, R25 ;  /* 0x000033401a197816 */ /* 0x000fe40000000019 */
[----:B------:R-:W-:Y:S01]  /*3f6c0*/  PRMT R24, R5, 0x3340, R13 ;  /* 0x0000334005187816 */ /* 0x000fe2000000000d */
[----:B------:R0:W-:Y:S01]  /*3f6d0*/  STL [R1+0x58], R3 ;  /* 0x0000580301007387 */ /* 0x0001e20000100800 */
[----:B------:R-:W-:-:S03]  /*3f6e0*/  PRMT R26, R9, 0x3340, R11 ;  /* 0x00003340091a7816 */ /* 0x000fc6000000000b */
[----:B0-----:R-:W5:Y:S04]  /*3f6f0*/  LDL.LU R3, [R1+0x44] ;  /* 0x0000440001037983 */ /* 0x001f680000300800 */
[----:B------:R-:W5:Y:S01]  /*3f700*/  LDL.LU R5, [R1+0x40] ;  /* 0x0000400001057983 */ /* 0x000f620000300800 */
[----:B--2---:R-:W-:Y:S02]  /*3f710*/  PRMT R22, R23, 0x3340, R22 ;  /* 0x0000334017167816 */ /* 0x004fe40000000016 */
[----:B------:R-:W-:-:S04]  /*3f720*/  PRMT R23, R19, 0x3340, R20 ;  /* 0x0000334013177816 */ /* 0x000fc80000000014 */
[----:B------:R-:W-:Y:S02]  /*3f730*/  PRMT R11, R23, 0x5410, R10 ;  /* 0x00005410170b7816 */ /* 0x000fe4000000000a */
[----:B------:R-:W2:Y:S01]  /*3f740*/  LDL.LU R10, [R1+0x4c] ;  /* 0x00004c00010a7983 */ /* 0x000ea20000300800 */
[----:B------:R-:W-:Y:S02]  /*3f750*/  PRMT R21, R21, 0x3340, R1 ;  /* 0x0000334015157816 */ /* 0x000fe40000000001 */
[----:B------:R-:W-:Y:S01]  /*3f760*/  PRMT R9, R24, 0x5410, R18 ;  /* 0x0000541018097816 */ /* 0x000fe20000000012 */
[----:B------:R0:W-:Y:S01]  /*3f770*/  STL [R1+0x1b0], R11 ;  /* 0x0001b00b01007387 */ /* 0x0001e20000100800 */
[----:B------:R-:W-:-:S03]  /*3f780*/  PRMT R18, R25, 0x5410, R21 ;  /* 0x0000541019127816 */ /* 0x000fc60000000015 */
[----:B------:R3:W-:Y:S01]  /*3f790*/  STL [R1+0x1ac], R9 ;  /* 0x0001ac0901007387 */ /* 0x0007e20000100800 */
[----:B0-----:R-:W-:-:S03]  /*3f7a0*/  PRMT R11, R26, 0x5410, R22 ;  /* 0x000054101a0b7816 */ /* 0x001fc60000000016 */
[----:B------:R-:W-:Y:S01]  /*3f7b0*/  STL [R1+0x1d0], R18 ;  /* 0x0001d01201007387 */ /* 0x000fe20000100800 */
[----:B----4-:R-:W-:Y:S02]  /*3f7c0*/  LOP3.LUT R4, R4, 0xffff, RZ, 0xc0, !PT ;  /* 0x0000ffff04047812 */ /* 0x010fe400078ec0ff */
[----:B---3--:R-:W-:Y:S01]  /*3f7d0*/  LOP3.LUT R9, R8, 0xffff, RZ, 0xc0, !PT ;  /* 0x0000ffff08097812 */ /* 0x008fe200078ec0ff */
[----:B------:R5:W-:Y:S01]  /*3f7e0*/  STL [R1+0x1d4], R11 ;  /* 0x0001d40b01007387 */ /* 0x000be20000100800 */
[----:B------:R-:W-:Y:S02]  /*3f7f0*/  LOP3.LUT R23, R29, 0xffff, RZ, 0xc0, !PT ;  /* 0x0000ffff1d177812 */ /* 0x000fe400078ec0ff */
[----:B------:R-:W-:Y:S01]  /*3f800*/  LOP3.LUT R6, R6, 0xffff, RZ, 0xc0, !PT ;  /* 0x0000ffff06067812 */ /* 0x000fe200078ec0ff */
[----:B------:R-:W-:Y:S01]  /*3f810*/  STL [R1+0xf8], R9 ;  /* 0x0000f80901007387 */ /* 0x000fe20000100800 */
[----:B-----5:R-:W-:Y:S02]  /*3f820*/  LOP3.LUT R11, R7, 0xffff, RZ, 0xc0, !PT ;  /* 0x0000ffff070b7812 */ /* 0x020fe400078ec0ff */
[----:B------:R-:W-:-:S03]  /*3f830*/  LOP3.LUT R2, R2, 0xffff, RZ, 0xc0, !PT ;  /* 0x0000ffff02027812 */ /* 0x000fc600078ec0ff */
[----:B------:R-:W-:Y:S01]  /*3f840*/  STL [R1+0xf0], R11 ;  /* 0x0000f00b01007387 */ /* 0x000fe20000100800 */
[----:B------:R-:W-:-:S03]  /*3f850*/  LOP3.LUT R26, R0, 0xffff, RZ, 0xc0, !PT ;  /* 0x0000ffff001a7812 */ /* 0x000fc600078ec0ff */
[----:B------:R-:W-:Y:S01]  /*3f860*/  STL [R1+0x100], R4 ;  /* 0x0001000401007387 */ /* 0x000fe20000100800 */
[----:B------:R-:W-:-:S03]  /*3f870*/  LOP3.LUT R21, R28, 0xffff, RZ, 0xc0, !PT ;  /* 0x0000ffff1c157812 */ /* 0x000fc600078ec0ff */
[----:B------:R-:W3:Y:S01]  /*3f880*/  LDL.LU R8, [R1+0xe0] ;  /* 0x0000e00001087983 */ /* 0x000ee20000300800 */
[----:B------:R-:W-:-:S03]  /*3f890*/  LOP3.LUT R0, R27, 0xffff, RZ, 0xc0, !PT ;  /* 0x0000ffff1b007812 */ /* 0x000fc600078ec0ff */
[----:B------:R-:W-:Y:S04]  /*3f8a0*/  STL [R1+0xe4], R23 ;  /* 0x0000e41701007387 */ /* 0x000fe80000100800 */
[----:B------:R-:W-:Y:S01]  /*3f8b0*/  STL [R1+0xf4], R6 ;  /* 0x0000f40601007387 */ /* 0x000fe20000100800 */
[----:B------:R-:W-:-:S03]  /*3f8c0*/  LOP3.LUT R18, R3, 0xffff, RZ, 0xc0, !PT ;  /* 0x0000ffff03127812 */ /* 0x000fc600078ec0ff */
[----:B------:R-:W4:Y:S01]  /*3f8d0*/  LDL.LU R29, [R1+0xd8] ;  /* 0x0000d800011d7983 */ /* 0x000f220000300800 */
[----:B------:R-:W-:-:S03]  /*3f8e0*/  LOP3.LUT R27, R5, 0xffff, RZ, 0xc0, !PT ;  /* 0x0000ffff051b7812 */ /* 0x000fc600078ec0ff */
[----:B------:R-:W5:Y:S04]  /*3f8f0*/  LDL.LU R7, [R1+0xd0] ;  /* 0x0000d00001077983 */ /* 0x000f680000300800 */
[----:B------:R-:W-:Y:S04]  /*3f900*/  STL [R1+0xec], R2 ;  /* 0x0000ec0201007387 */ /* 0x000fe80000100800 */
[----:B------:R-:W-:Y:S04]  /*3f910*/  STL [R1+0x50], R26 ;  /* 0x0000501a01007387 */ /* 0x000fe80000100800 */
[----:B------:R0:W-:Y:S01]  /*3f920*/  STL [R1+0x48], R21 ;  /* 0x0000481501007387 */ /* 0x0001e20000100800 */
[----:B------:R-:W-:-:S03]  /*3f930*/  PRMT R22, R0, 0x3340, R1 ;  /* 0x0000334000167816 */ /* 0x000fc60000000001 */
[----:B------:R-:W5:Y:S01]  /*3f940*/  LDL.LU R3, [R1+0xc8] ;  /* 0x0000c80001037983 */ /* 0x000f620000300800 */
[----:B------:R-:W-:-:S03]  /*3f950*/  PRMT R24, R2, 0x3340, R1 ;  /* 0x0000334002187816 */ /* 0x000fc60000000001 */
[----:B------:R1:W-:Y:S01]  /*3f960*/  STL [R1+0x4c], R0 ;  /* 0x00004c0001007387 */ /* 0x0003e20000100800 */
[----:B0-----:R-:W-:-:S03]  /*3f970*/  PRMT R21, R21, 0x3340, R1 ;  /* 0x0000334015157816 */ /* 0x001fc60000000001 */
[----:B------:R-:W5:Y:S01]  /*3f980*/  LDL.LU R5, [R1+0x34] ;  /* 0x0000340001057983 */ /* 0x000f620000300800 */
[----:B------:R-:W-:-:S03]  /*3f990*/  PRMT R26, R26, 0x3340, R27 ;  /* 0x000033401a1a7816 */ /* 0x000fc6000000001b */
[----:B------:R0:W-:Y:S01]  /*3f9a0*/  STL [R1+0x40], R27 ;  /* 0x0000401b01007387 */ /* 0x0001e20000100800 */
[----:B------:R-:W-:-:S03]  /*3f9b0*/  PRMT R28, R4, 0x3340, R6 ;  /* 0x00003340041c7816 */ /* 0x000fc60000000006 */
[----:B-1----:R-:W5:Y:S04]  /*3f9c0*/  LDL.LU R0, [R1+0x2c] ;  /* 0x00002c0001007983 */ /* 0x002f680000300800 */
[----:B------:R-:W5:Y:S01]  /*3f9d0*/  LDL.LU R2, [R1+0x1c] ;  /* 0x00001c0001027983 */ /* 0x000f620000300800 */
[----:B0-----:R-:W-:-:S03]  /*3f9e0*/  PRMT R27, R9, 0x3340, R11 ;  /* 0x00003340091b7816 */ /* 0x001fc6000000000b */
[----:B------:R-:W5:Y:S01]  /*3f9f0*/  LDL.LU R11, [R1+0x1604] ;  /* 0x00160400010b7983 */ /* 0x000f620000300800 */
[----:B------:R-:W-:-:S03]  /*3fa00*/  PRMT R26, R26, 0x5410, R22 ;  /* 0x000054101a1a7816 */ /* 0x000fc60000000016 */
[----:B------:R-:W5:Y:S01]  /*3fa10*/  LDL.LU R9, [R1+0x1600] ;  /* 0x0016000001097983 */ /* 0x000f620000300800 */
[----:B------:R-:W-:-:S03]  /*3fa20*/  PRMT R23, R23, 0x3340, R1 ;  /* 0x0000334017177816 */ /* 0x000fc60000000001 */
[----:B------:R-:W5:Y:S04]  /*3fa30*/  LDL.LU R6, [R1+0x15fc] ;  /* 0x0015fc0001067983 */ /* 0x000f680000300800 */
[----:B------:R-:W5:Y:S01]  /*3fa40*/  LDL.LU R4, [R1+0x15f8] ;  /* 0x0015f80001047983 */ /* 0x000f620000300800 */
[----:B------:R-:W-:Y:S02]  /*3fa50*/  PRMT R27, R27, 0x5410, R23 ;  /* 0x000054101b1b7816 */ /* 0x000fe40000000017 */
[----:B--2---:R-:W-:-:S04]  /*3fa60*/  LOP3.LUT R10, R10, 0xffff, RZ, 0xc0, !PT ;  /* 0x0000ffff0a0a7812 */ /* 0x004fc800078ec0ff */
[----:B------:R-:W-:-:S04]  /*3fa70*/  PRMT R25, R10, 0x3340, R18 ;  /* 0x000033400a197816 */ /* 0x000fc80000000012 */
[----:B------:R-:W-:Y:S02]  /*3fa80*/  PRMT R21, R25, 0x5410, R21 ;  /* 0x0000541019157816 */ /* 0x000fe40000000015 */
[----:B------:R-:W2:Y:S04]  /*3fa90*/  LDL.LU R25, [R1+0xd4] ;  /* 0x0000d40001197983 */ /* 0x000ea80000300800 */
[----:B------:R0:W-:Y:S04]  /*3faa0*/  STL [R1+0x1a0], R21 ;  /* 0x0001a01501007387 */ /* 0x0001e80000100800 */
[----:B0-----:R-:W2:Y:S04]  /*3fab0*/  LDL.LU R21, [R1+0x18] ;  /* 0x0000180001157983 */ /* 0x001ea80000300800 */
[----:B------:R-:W2:Y:S04]  /*3fac0*/  LDL.LU R22, [R1+0x10] ;  /* 0x0000100001167983 */ /* 0x000ea80000300800 */
[----:B------:R0:W-:Y:S04]  /*3fad0*/  STL [R1+0x19c], R26 ;  /* 0x00019c1a01007387 */ /* 0x0001e80000100800 */
[----:B0-----:R-:W2:Y:S04]  /*3fae0*/  LDL.LU R26, [R1+0x24] ;  /* 0x00002400011a7983 */ /* 0x001ea80000300800 */
[----:B------:R-:W2:Y:S01]  /*3faf0*/  LDL.LU R23, [R1+0xe8] ;  /* 0x0000e80001177983 */ /* 0x000ea20000300800 */
[----:B------:R-:W-:-:S03]  /*3fb00*/  PRMT R24, R28, 0x5410, R24 ;  /* 0x000054101c187816 */ /* 0x000fc60000000018 */
[----:B------:R-:W-:Y:S01]  /*3fb10*/  STL [R1+0x1c4], R27 ;  /* 0x0001c41b01007387 */ /* 0x000fe20000100800 */
[----:B---3--:R-:W-:Y:S02]  /*3fb20*/  LOP3.LUT R8, R8, 0xffff, RZ, 0xc0, !PT ;  /* 0x0000ffff08087812 */ /* 0x008fe400078ec0ff */
[----:B----4-:R-:W-:Y:S01]  /*3fb30*/  LOP3.LUT R29, R29, 0xffff, RZ, 0xc0, !PT ;  /* 0x0000ffff1d1d7812 */ /* 0x010fe200078ec0ff */
[----:B------:R5:W-:Y:S02]  /*3fb40*/  STL [R1+0x1c8], R24 ;  /* 0x0001c81801007387 */ /* 0x000be40000100800 */
[----:B-----5:R-:W-:Y:S02]  /*3fb50*/  LOP3.LUT R24, R3, 0xffff, RZ, 0xc0, !PT ;  /* 0x0000ffff03187812 */ /* 0x020fe400078ec0ff */
[----:B------:R-:W-:Y:S02]  /*3fb60*/  LOP3.LUT R0, R0, 0xffff, RZ, 0xc0, !PT ;  /* 0x0000ffff00007812 */ /* 0x000fe400078ec0ff */
[----:B------:R-:W-:-:S02]  /*3fb70*/  LOP3.LUT R2, R2, 0xffff, RZ, 0xc0, !PT ;  /* 0x0000ffff02027812 */ /* 0x000fc400078ec0ff */
[----:B--2---:R-:W-:Y:S02]  /*3fb80*/  LOP3.LUT R28, R25, 0xffff, RZ, 0xc0, !PT ;  /* 0x0000ffff191c7812 */ /* 0x004fe400078ec0ff */
[----:B------:R-:W-:Y:S02]  /*3fb90*/  LOP3.LUT R25, R5, 0xffff, RZ, 0xc0, !PT ;  /* 0x0000ffff05197812 */ /* 0x000fe400078ec0ff */
[----:B------:R-:W-:Y:S02]  /*3fba0*/  LOP3.LUT R21, R21, 0xffff, RZ, 0xc0, !PT ;  /* 0x0000ffff15157812 */ /* 0x000fe400078ec0ff */
        /* <DEDUP_REMOVED lines=8> */
[----:B------:R-:W-:Y:S04]  /*3fc30*/  STL [R1+0xe0], R23 ;  /* 0x0000e01701007387 */ /* 0x000fe80000100800 */
[----:B------:R0:W-:Y:S04]  /*3fc40*/  STL [R1+0x114], R28 ;  /* 0x0001141c01007387 */ /* 0x0001e80000100800 */
[----:B------:R-:W3:Y:S04]  /*3fc50*/  LDL.LU R3, [R1+0xc0] ;  /* 0x0000c00001037983 */ /* 0x000ee80000300800 */
[----:B------:R-:W4:Y:S04]  /*3fc60*/  LDL.LU R5, [R1+0xbc] ;  /* 0x0000bc0001057983 */ /* 0x000f280000300800 */
[----:B------:R-:W-:Y:S04]  /*3fc70*/  STL [R1+0xe8], R24 ;  /* 0x0000e81801007387 */ /* 0x000fe80000100800 */
[----:B------:R1:W-:Y:S04]  /*3fc80*/  STL [R1+0x34], R25 ;  /* 0x0000341901007387 */ /* 0x0003e80000100800 */
[----:B------:R5:W-:Y:S01]  /*3fc90*/  STL [R1+0xc8], R21 ;  /* 0x0000c81501007387 */ /* 0x000be20000100800 */
[----:B0-----:R-:W-:-:S03]  /*3fca0*/  PRMT R28, R8, 0x3340, R28 ;  /* 0x00003340081c7816 */ /* 0x001fc6000000001c */
[----:B------:R-:W-:Y:S01]  /*3fcb0*/  STL [R1+0xd4], R0 ;  /* 0x0000d40001007387 */ /* 0x000fe20000100800 */
[----:B-1----:R-:W-:-:S03]  /*3fcc0*/  PRMT R25, R25, 0x3340, R26 ;  /* 0x0000334019197816 */ /* 0x002fc6000000001a */
[----:B------:R0:W-:Y:S01]  /*3fcd0*/  STL [R1+0xd0], R22 ;  /* 0x0000d01601007387 */ /* 0x0001e20000100800 */
[----:B-----5:R-:W-:-:S03]  /*3fce0*/  PRMT R21, R21, 0x3340, R1 ;  /* 0x0000334015157816 */ /* 0x020fc60000000001 */
[----:B------:R1:W-:Y:S01]  /*3fcf0*/  STL [R1+0x18], R26 ;  /* 0x0000181a01007387 */ /* 0x0003e20000100800 */
[----:B------:R-:W-:Y:S02]  /*3fd00*/  PRMT R27, R27, 0x3340, R29 ;  /* 0x000033401b1b7816 */ /* 0x000fe4000000001d */
[----:B------:R-:W-:Y:S01]  /*3fd10*/  PRMT R8, R25, 0x5410, R21 ;  /* 0x0000541019087816 */ /* 0x000fe20000000015 */
[----:B------:R5:W-:Y:S01]  /*3fd20*/  STL [R1+0x44], R2 ;  /* 0x0000440201007387 */ /* 0x000be20000100800 */
[--C-:B0-----:R-:W-:Y:S02]  /*3fd30*/  PRMT R22, R22, 0x3340, R1.reuse ;  /* 0x0000334016167816 */ /* 0x101fe40000000001 */
[----:B-1----:R-:W-:Y:S02]  /*3fd40*/  PRMT R26, R0, 0x3340, R2 ;  /* 0x00003340001a7816 */ /* 0x002fe40000000002 */
[----:B-----5:R-:W5:Y:S04]  /*3fd50*/  LDL.LU R2, [R1+0x8] ;  /* 0x0000080001027983 */ /* 0x020f680000300800 */
[----:B------:R-:W5:Y:S04]  /*3fd60*/  LDL.LU R0, [R1+0x4] ;  /* 0x0000040001007983 */ /* 0x000f680000300800 */
[----:B------:R-:W5:Y:S04]  /*3fd70*/  LDL.LU R29, [R1+0x15f4] ;  /* 0x0015f400011d7983 */ /* 0x000f680000300800 */
[----:B------:R-:W5:Y:S04]  /*3fd80*/  LDL.LU R25, [R1+0x14] ;  /* 0x0000140001197983 */ /* 0x000f680000300800 */
[----:B------:R-:W5:Y:S01]  /*3fd90*/  LDL.LU R21, [R1] ;  /* 0x0000000001157983 */ /* 0x000f620000300800 */
[----:B------:R-:W-:-:S03]  /*3fda0*/  PRMT R23, R23, 0x3340, R1 ;  /* 0x0000334017177816 */ /* 0x000fc60000000001 */
[----:B------:R0:W-:Y:S02]  /*3fdb0*/  STL [R1+0x190], R8 ;  /* 0x0001900801007387 */ /* 0x0001e40000100800 */
[----:B0-----:R-:W-:Y:S02]  /*3fdc0*/  PRMT R8, R26, 0x5410, R22 ;  /* 0x000054101a087816 */ /* 0x001fe40000000016 */
[----:B------:R-:W5:Y:S04]  /*3fdd0*/  LDL.LU R26, [R1+0xb0] ;  /* 0x0000b000011a7983 */ /* 0x000f680000300800 */
[----:B------:R-:W5:Y:S04]  /*3fde0*/  LDL.LU R22, [R1+0xc] ;  /* 0x00000c0001167983 */ /* 0x000f680000300800 */
[----:B------:R0:W-:Y:S02]  /*3fdf0*/  STL [R1+0x18c], R8 ;  /* 0x00018c0801007387 */ /* 0x0001e40000100800 */
[----:B0-----:R-:W-:-:S02]  /*3fe00*/  PRMT R8, R27, 0x5410, R23 ;  /* 0x000054101b087816 */ /* 0x001fc40000000017 */
[----:B------:R-:W5:Y:S04]  /*3fe10*/  LDL.LU R27, [R1+0xcc] ;  /* 0x0000cc00011b7983 */ /* 0x000f680000300800 */
[----:B------:R-:W5:Y:S01]  /*3fe20*/  LDL.LU R23, [R1+0xb8] ;  /* 0x0000b80001177983 */ /* 0x000f620000300800 */
[----:B------:R-:W-:-:S04]  /*3fe30*/  PRMT R24, R24, 0x3340, R1 ;  /* 0x0000334018187816 */ /* 0x000fc80000000001 */
[----:B------:R-:W-:Y:S01]  /*3fe40*/  PRMT R24, R28, 0x5410, R24 ;  /* 0x000054101c187816 */ /* 0x000fe20000000018 */
[----:B------:R0:W-:Y:S04]  /*3fe50*/  STL [R1+0x1b4], R8 ;  /* 0x0001b40801007387 */ /* 0x0001e80000100800 */
[----:B0-----:R-:W5:Y:S04]  /*3fe60*/  LDL.LU R8, [R1+0xa0] ;  /* 0x0000a00001087983 */ /* 0x001f680000300800 */
[----:B------:R0:W-:Y:S01]  /*3fe70*/  STL [R1+0x1b8], R24 ;  /* 0x0001b81801007387 */ /* 0x0001e20000100800 */
[----:B--2---:R-:W-:-:S03]  /*3fe80*/  LOP3.LUT R28, R7, 0xffff, RZ, 0xc0, !PT ;  /* 0x0000ffff071c7812 */ /* 0x004fc600078ec0ff */
[----:B------:R-:W2:Y:S01]  /*3fe90*/  LDL.LU R7, [R1+0x9c] ;  /* 0x00009c0001077983 */ /* 0x000ea20000300800 */
[----:B---3--:R-:W-:Y:S02]  /*3fea0*/  LOP3.LUT R3, R3, 0xffff, RZ, 0xc0, !PT ;  /* 0x0000ffff03037812 */ /* 0x008fe400078ec0ff */
[----:B----4-:R-:W-:Y:S02]  /*3feb0*/  LOP3.LUT R5, R5, 0xffff, RZ, 0xc0, !PT ;  /* 0x0000ffff05057812 */ /* 0x010fe400078ec0ff */
[----:B-----5:R-:W-:Y:S02]  /*3fec0*/  LOP3.LUT R2, R2, 0xffff, RZ, 0xc0, !PT ;  /* 0x0000ffff02027812 */ /* 0x020fe400078ec0ff */
[----:B------:R-:W-:Y:S02]  /*3fed0*/  LOP3.LUT R0, R0, 0xffff, RZ, 0xc0, !PT ;  /* 0x0000ffff00007812 */ /* 0x000fe400078ec0ff */
[----:B------:R-:W-:Y:S02]  /*3fee0*/  LOP3.LUT R25, R25, 0xffff, RZ, 0xc0, !PT ;  /* 0x0000ffff19197812 */ /* 0x000fe400078ec0ff */
[----:B------:R-:W-:-:S02]  /*3fef0*/  LOP3.LUT R21, R21, 0xffff, RZ, 0xc0, !PT ;  /* 0x0000ffff15157812 */ /* 0x000fc400078ec0ff */
[----:B0-----:R-:W-:Y:S02]  /*3ff00*/  LOP3.LUT R24, R26, 0xffff, RZ, 0xc0, !PT ;  /* 0x0000ffff1a187812 */ /* 0x001fe400078ec0ff */
[----:B------:R-:W-:Y:S02]  /*3ff10*/  LOP3.LUT R26, R22, 0xffff, RZ, 0xc0, !PT ;  /* 0x0000ffff161a7812 */ /* 0x000fe400078ec0ff */
[----:B------:R-:W-:Y:S02]  /*3ff20*/  LOP3.LUT R22, R29, 0xffff, RZ, 0xc0, !PT ;  /* 0x0000ffff1d167812 */ /* 0x000fe400078ec0ff */
[----:B------:R-:W-:Y:S02]  /*3ff30*/  LOP3.LUT R27, R27, 0xffff, RZ, 0xc0, !PT ;  /* 0x0000ffff1b1b7812 */ /* 0x000fe400078ec0ff */
[----:B------:R-:W-:-:S03]  /*3ff40*/  LOP3.LUT R23, R23, 0xffff, RZ, 0xc0, !PT ;  /* 0x0000ffff17177812 */ /* 0x000fc600078ec0ff */
[----:B------:R-:W-:Y:S04]  /*3ff50*/  STL [R1+0xcc], R27 ;  /* 0x0000cc1b01007387 */ /* 0x000fe80000100800 */
[----:B------:R-:W-:Y:S04]  /*3ff60*/  STL [R1+0x15c], R28 ;  /* 0x00015c1c01007387 */ /* 0x000fe80000100800 */
[----:B------:R-:W-:Y:S04]  /*3ff70*/  STL [R1+0xc0], R3 ;  /* 0x0000c00301007387 */ /* 0x000fe80000100800 */
[----:B------:R-:W-:Y:S04]  /*3ff80*/  STL [R1+0x158], R5 ;  /* 0x0001580501007387 */ /* 0x000fe80000100800 */
[----:B------:R-:W-:Y:S04]  /*3ff90*/  STL [R1+0x148], R23 ;  /* 0x0001481701007387 */ /* 0x000fe80000100800 */
[----:B------:R-:W-:Y:S04]  /*3ffa0*/  STL [R1+0x154], R24 ;  /* 0x0001541801007387 */ /* 0x000fe80000100800 */
[----:B------:R0:W-:Y:S04]  /*3ffb0*/  STL [R1+0x1c], R25 ;  /* 0x00001c1901007387 */ /* 0x0001e80000100800 */
[----:B------:R-:W3:Y:S04]  /*3ffc0*/  LDL.LU R29, [R1+0xa4] ;  /* 0x0000a400011d7983 */ /* 0x000ee80000300800 */
[----:B------:R1:W-:Y:S01]  /*3ffd0*/  STL [R1+0xb0], R21 ;  /* 0x0000b01501007387 */ /* 0x0003e20000100800 */
[----:B0-----:R-:W-:-:S03]  /*3ffe0*/  PRMT R25, R25, 0x3340, R2 ;  /* 0x0000334019197816 */ /* 0x001fc60000000002 */
[----:B------:R0:W-:Y:S04]  /*3fff0*/  STL [R1+0xbc], R26 ;  /* 0x0000bc1a01007387 */ /* 0x0001e80000100800 */
[----:B------:R4:W-:Y:S01]  /*40000*/  STL [R1+0xb8], R22 ;  /* 0x0000b81601007387 */ /* 0x0009e20000100800 */
[----:B-1----:R-:W-:-:S03]  /*40010*/  PRMT R21, R21, 0x3340, R1 ;  /* 0x0000334015157816 */ /* 0x002fc60000000001 */
[----:B------:R1:W-:Y:S01]  /*40020*/  STL [R1+0x8], R2 ;  /* 0x0000080201007387 */ /* 0x0003e20000100800 */
[----:B------:R-:W-:Y:S02]  /*40030*/  PRMT R27, R27, 0x3340, R3 ;  /* 0x000033401b1b7816 */ /* 0x000fe40000000003 */
[----:B0-----:R-:W-:Y:S01]  /*40040*/  PRMT R26, R26, 0x3340, R0 ;  /* 0x000033401a1a7816 */ /* 0x001fe20000000000 */
[----:B------:R0:W-:Y:S01]  /*40050*/  STL [R1+0x4], R0 ;  /* 0x0000040001007387 */ /* 0x0001e20000100800 */
[----:B------:R-:W-:Y:S02]  /*40060*/  PRMT R25, R25, 0x5410, R21 ;  /* 0x0000541019197816 */ /* 0x000fe40000000015 */
[----:B----4-:R-:W-:Y:S01]  /*40070*/  PRMT R22, R22, 0x3340, R1 ;  /* 0x0000334016167816 */ /* 0x010fe20000000001 */
[----:B-1----:R-:W4:Y:S01]  /*40080*/  LDL.LU R2, [R1+0x15f0] ;  /* 0x0015f00001027983 */ /* 0x002f220000300800 */
[----:B------:R-:W-:-:S03]  /*40090*/  PRMT R28, R28, 0x3340, R5 ;  /* 0x000033401c1c7816 */ /* 0x000fc60000000005 */
[----:B0-----:R-:W5:Y:S04]  /*400a0*/  LDL.LU R0, [R1+0x15ec] ;  /* 0x0015ec0001007983 */ /* 0x001f680000300800 */
[----:B------:R-:W5:Y:S01]  /*400b0*/  LDL.LU R3, [R1+0x15e8] ;  /* 0x0015e80001037983 */ /* 0x000f620000300800 */
[----:B------:R-:W-:-:S03]  /*400c0*/  PRMT R26, R26, 0x5410, R22 ;  /* 0x000054101a1a7816 */ /* 0x000fc60000000016 */
[----:B------:R-:W5:Y:S04]  /*400d0*/  LDL.LU R5, [R1+0x15e4] ;  /* 0x0015e40001057983 */ /* 0x000f680000300800 */
[----:B------:R-:W5:Y:S04]  /*400e0*/  LDL.LU R21, [R1+0xb4] ;  /* 0x0000b40001157983 */ /* 0x000f680000300800 */
[----:B------:R0:W-:Y:S04]  /*400f0*/  STL [R1+0x180], R25 ;  /* 0x0001801901007387 */ /* 0x0001e80000100800 */
[----:B0-----:R-:W5:Y:S04]  /*40100*/  LDL.LU R25, [R1+0xa8] ;  /* 0x0000a80001197983 */ /* 0x001f680000300800 */
[----:B------:R-:W5:Y:S01]  /*40110*/  LDL.LU R22, [R1+0xac] ;  /* 0x0000ac0001167983 */ /* 0x000f620000300800 */
[----:B------:R-:W-:-:S02]  /*40120*/  PRMT R23, R23, 0x3340, R1 ;  /* 0x0000334017177816 */ /* 0x000fc40000000001 */
[----:B------:R-:W-:Y:S01]  /*40130*/  PRMT R24, R24, 0x3340, R1 ;  /* 0x0000334018187816 */ /* 0x000fe20000000001 */
[----:B------:R0:W-:Y:S01]  /*40140*/  STL [R1+0x17c], R26 ;  /* 0x00017c1a01007387 */ /* 0x0001e20000100800 */
[----:B------:R-:W-:Y:S02]  /*40150*/  LOP3.LUT R8, R8, 0xffff, RZ, 0xc0, !PT ;  /* 0x0000ffff08087812 */ /* 0x000fe400078ec0ff */
[----:B0-----:R-:W-:Y:S02]  /*40160*/  PRMT R26, R27, 0x5410, R23 ;  /* 0x000054101b1a7816 */ /* 0x001fe40000000017 */
[----:B------:R-:W-:-:S03]  /*40170*/  PRMT R23, R28, 0x5410, R24 ;  /* 0x000054101c177816 */ /* 0x000fc60000000018 */
[----:B------:R-:W-:Y:S04]  /*40180*/  STL [R1+0x1a4], R26 ;  /* 0x0001a41a01007387 */ /* 0x000fe80000100800 */
[----:B------:R3:W-:Y:S01]  /*40190*/  STL [R1+0x1a8], R23 ;  /* 0x0001a81701007387 */ /* 0x0007e20000100800 */
[----:B------:R-:W-:Y:S02]  /*401a0*/  LOP3.LUT R28, R4, 0xffff, RZ, 0xc0, !PT ;  /* 0x0000ffff041c7812 */ /* 0x000fe400078ec0ff */
[----:B------:R-:W-:Y:S02]  /*401b0*/  LOP3.LUT R6, R6, 0xffff, RZ, 0xc0, !PT ;  /* 0x0000ffff06067812 */ /* 0x000fe400078ec0ff */
[----:B--2---:R-:W-:-:S04]  /*401c0*/  LOP3.LUT R7, R7, 0xffff, RZ, 0xc0, !PT ;  /* 0x0000ffff07077812 */ /* 0x004fc800078ec0ff */
[--C-:B------:R-:W-:Y:S02]  /*401d0*/  PRMT R4, R7, 0x3340, R1.reuse ;  /* 0x0000334007047816 */ /* 0x100fe40000000001 */
[----:B---3--:R-:W-:Y:S02]  /*401e0*/  LOP3.LUT R23, R29, 0xffff, RZ, 0xc0, !PT ;  /* 0x0000ffff1d177812 */ /* 0x008fe400078ec0ff */
[----:B----4-:R-:W-:Y:S02]  /*401f0*/  LOP3.LUT R27, R2, 0xffff, RZ, 0xc0, !PT ;  /* 0x0000ffff021b7812 */ /* 0x010fe400078ec0ff */
[----:B------:R-:W-:Y:S02]  /*40200*/  PRMT R2, R6, 0x3340, R1 ;  /* 0x0000334006027816 */ /* 0x000fe40000000001 */
[----:B-----5:R-:W-:Y:S02]  /*40210*/  LOP3.LUT R29, R3, 0xffff, RZ, 0xc0, !PT ;  /* 0x0000ffff031d7812 */ /* 0x020fe400078ec0ff */
[----:B------:R-:W-:-:S02]  /*40220*/  LOP3.LUT R21, R21, 0xffff, RZ, 0xc0, !PT ;  /* 0x0000ffff15157812 */ /* 0x000fc400078ec0ff */
[----:B------:R-:W-:-:S03]  /*40230*/  LOP3.LUT R26, R5, 0xffff, RZ, 0xc0, !PT ;  /* 0x0000ffff051a7812 */ /* 0x000fc600078ec0ff */
[----:B------:R-:W-:Y:S01]  /*40240*/  STL [R1+0x144], R21 ;  /* 0x0001441501007387 */ /* 0x000fe20000100800 */
[----:B------:R-:W-:Y:S02]  /*40250*/  LOP3.LUT R24, R25, 0xffff, RZ, 0xc0, !PT ;  /* 0x0000ffff19187812 */ /* 0x000fe400078ec0ff */
[----:B------:R-:W-:-:S03]  /*40260*/  LOP3.LUT R22, R22, 0xffff, RZ, 0xc0, !PT ;  /* 0x0000ffff16167812 */ /* 0x000fc600078ec0ff */
[----:B------:R-:W-:Y:S01]  /*40270*/  STL [R1+0xb4], R24 ;  /* 0x0000b41801007387 */ /* 0x000fe20000100800 */
[----:B------:R-:W-:-:S03]  /*40280*/  LOP3.LUT R25, R0, 0xffff, RZ, 0xc0, !PT ;  /* 0x0000ffff00197812 */ /* 0x000fc600078ec0ff */
[----:B------:R0:W-:Y:S01]  /*40290*/  STL [R1+0x170], R22 ;  /* 0x0001701601007387 */ /* 0x0001e20000100800 */
[----:B------:R-:W-:-:S03]  /*402a0*/  PRMT R0, R28, 0x3340, R1 ;  /* 0x000033401c007816 */ /* 0x000fc60000000001 */
[----:B------:R-:W-:Y:S01]  /*402b0*/  STL [R1+0x164], R8 ;  /* 0x0001640801007387 */ /* 0x000fe20000100800 */
[----:B------:R-:W-:-:S03]  /*402c0*/  PRMT R5, R26, 0x3340, R25 ;  /* 0x000033401a057816 */ /* 0x000fc60000000019 */
[----:B------:R1:W-:Y:S04]  /*402d0*/  STL [R1+0x16c], R23 ;  /* 0x00016c1701007387 */ /* 0x0003e80000100800 */
[----:B------:R-:W-:Y:S01]  /*402e0*/  STL [R1+0x168], R7 ;  /* 0x0001680701007387 */ /* 0x000fe20000100800 */
[----:B0-----:R-:W-:-:S03]  /*402f0*/  PRMT R22, R22, 0x3340, R23 ;  /* 0x0000334016167816 */ /* 0x001fc60000000017 */
[----:B------:R-:W-:Y:S04]  /*40300*/  STL [R1+0xa4], R29 ;  /* 0x0000a41d01007387 */ /* 0x000fe80000100800 */
[----:B------:R0:W-:Y:S01]  /*40310*/  STL [R1+0xa0], R6 ;  /* 0x0000a00601007387 */ /* 0x0001e20000100800 */
[----:B-1----:R-:W-:Y:S02]  /*40320*/  PRMT R23, R5, 0x5410, R0 ;  /* 0x0000541005177816 */ /* 0x002fe40000000000 */
[----:B------:R-:W-:Y:S02]  /*40330*/  PRMT R3, R8, 0x3340, R1 ;  /* 0x0000334008037816 */ /* 0x000fe40000000001 */
[----:B------:R-:W-:Y:S01]  /*40340*/  PRMT R21, R21, 0x3340, R24 ;  /* 0x0000334015157816 */ /* 0x000fe20000000018 */
[----:B------:R-:W2:Y:S01]  /*40350*/  LDL.LU R8, [R1+0x15e0] ;  /* 0x0015e00001087983 */ /* 0x000ea20000300800 */
[----:B0-----:R-:W-:-:S03]  /*40360*/  PRMT R6, R29, 0x3340, R27 ;  /* 0x000033401d067816 */ /* 0x001fc6000000001b */
[----:B------:R-:W3:Y:S01]  /*40370*/  LDL.LU R7, [R1+0x15dc] ;  /* 0x0015dc0001077983 */ /* 0x000ee20000300800 */
[----:B------:R-:W-:-:S03]  /*40380*/  PRMT R5, R6, 0x5410, R2 ;  /* 0x0000541006057816 */ /* 0x000fc60000000002 */
[----:B------:R-:W4:Y:S01]  /*40390*/  LDL.LU R0, [R1+0x84] ;  /* 0x0000840001007983 */ /* 0x000f220000300800 */
[----:B------:R-:W-:-:S03]  /*403a0*/  PRMT R3, R21, 0x5410, R3 ;  /* 0x0000541015037816 */ /* 0x000fc60000000003 */
[----:B------:R0:W-:Y:S04]  /*403b0*/  STL [R1+0x178], R23 ;  /* 0x0001781701007387 */ /* 0x0001e80000100800 */
[----:B------:R-:W5:Y:S04]  /*403c0*/  LDL.LU R2, [R1+0x88] ;  /* 0x0000880001027983 */ /* 0x000f680000300800 */
[----:B------:R-:W-:Y:S04]  /*403d0*/  STL [R1+0x174], R5 ;  /* 0x0001740501007387 */ /* 0x000fe80000100800 */
[----:B------:R-:W4:Y:S04]  /*403e0*/  LDL.LU R21, [R1+0x98] ;  /* 0x0000980001157983 */ /* 0x000f280000300800 */
[----:B------:R-:W4:Y:S04]  /*403f0*/  LDL.LU R24, [R1+0x94] ;  /* 0x0000940001187983 */ /* 0x000f280000300800 */
[----:B------:R1:W-:Y:S04]  /*40400*/  STL [R1+0x198], R3 ;  /* 0x0001980301007387 */ /* 0x0003e80000100800 */
[----:B0-----:R-:W4:Y:S04]  /*40410*/  LDL.LU R23, [R1+0x90] ;  /* 0x0000900001177983 */ /* 0x001f280000300800 */
[----:B------:R-:W4:Y:S01]  /*40420*/  LDL.LU R29, [R1+0x74] ;  /* 0x00007400011d7983 */ /* 0x000f220000300800 */
[----:B-1----:R-:W-:-:S03]  /*40430*/  PRMT R3, R22, 0x5410, R4 ;  /* 0x0000541016037816 */ /* 0x002fc60000000004 */
[----:B------:R-:W4:Y:S01]  /*40440*/  LDL.LU R4, [R1+0x80] ;  /* 0x0000800001047983 */ /* 0x000f220000300800 */
[----:B------:R-:W-:Y:S02]  /*40450*/  LOP3.LUT R9, R9, 0xffff, RZ, 0xc0, !PT ;  /* 0x0000ffff09097812 */ /* 0x000fe400078ec0ff */
[----:B------:R-:W-:Y:S01]  /*40460*/  LOP3.LUT R5, R14, 0xffff, RZ, 0xc0, !PT ;  /* 0x0000ffff0e057812 */ /* 0x000fe200078ec0ff */
[----:B------:R0:W-:Y:S01]  /*40470*/  STL [R1+0x194], R3 ;  /* 0x0001940301007387 */ /* 0x0001e20000100800 */
[----:B------:R-:W-:Y:S02]  /*40480*/  LOP3.LUT R11, R11, 0xffff, RZ, 0xc0, !PT ;  /* 0x0000ffff0b0b7812 */ /* 0x000fe400078ec0ff */
[----:B0-----:R-:W-:Y:S02]  /*40490*/  LOP3.LUT R3, R15, 0xffff, RZ, 0xc0, !PT ;  /* 0x0000ffff0f037812 */ /* 0x001fe400078ec0ff */
[----:B--2---:R-:W-:Y:S02]  /*404a0*/  LOP3.LUT R6, R8, 0xffff, RZ, 0xc0, !PT ;  /* 0x0000ffff08067812 */ /* 0x004fe400078ec0ff */
[----:B---3--:R-:W-:-:S05]  /*404b0*/  LOP3.LUT R7, R7, 0xffff, RZ, 0xc0, !PT ;  /* 0x0000ffff07077812 */ /* 0x008fca00078ec0ff */
[----:B------:R0:W-:Y:S04]  /*404c0*/  STL [R1+0xac], R7 ;  /* 0x0000ac0701007387 */ /* 0x0001e80000100800 */
[----:B------:R-:W-:Y:S01]  /*404d0*/  STL [R1+0xa8], R9 ;  /* 0x0000a80901007387 */ /* 0x000fe20000100800 */
[----:B-----5:R-:W-:-:S03]  /*404e0*/  SHF.R.U32.HI R2, RZ, 0x8, R2 ;  /* 0x00000008ff027819 */ /* 0x020fc60000011602 */
[----:B------:R1:W-:Y:S01]  /*404f0*/  STL [R1+0x160], R6 ;  /* 0x0001600601007387 */ /* 0x0003e20000100800 */
[----:B0-----:R-:W-:-:S03]  /*40500*/  PRMT R7, R7, 0x3340, R9 ;  /* 0x0000334007077816 */ /* 0x001fc60000000009 */
[----:B------:R0:W-:Y:S01]  /*40510*/  STL [R1+0xc4], R5 ;  /* 0x0000c40501007387 */ /* 0x0001e20000100800 */
[----:B----4-:R-:W-:-:S03]  /*40520*/  SHF.R.U32.HI R0, RZ, 0x8, R0 ;  /* 0x00000008ff007819 */ /* 0x010fc60000011600 */
[----:B------:R-:W-:Y:S01]  /*40530*/  STL [R1+0x150], R11 ;  /* 0x0001500b01007387 */ /* 0x000fe20000100800 */
[----:B------:R-:W-:Y:S02]  /*40540*/  LOP3.LUT R2, R2, 0xffff, RZ, 0xc0, !PT ;  /* 0x0000ffff02027812 */ /* 0x000fe400078ec0ff */
[----:B-1----:R-:W-:Y:S01]  /*40550*/  PRMT R6, R6, 0x3340, R11 ;  /* 0x0000334006067816 */ /* 0x002fe2000000000b */
[----:B------:R1:W-:Y:S01]  /*40560*/  STL [R1+0x14c], R3 ;  /* 0x00014c0301007387 */ /* 0x0003e20000100800 */
[----:B0-----:R-:W-:-:S03]  /*40570*/  PRMT R5, R5, 0x3340, R1 ;  /* 0x0000334005057816 */ /* 0x001fc60000000001 */
[----:B------:R-:W2:Y:S01]  /*40580*/  LDL.LU R15, [R1+0x78] ;  /* 0x00007800010f7983 */ /* 0x000ea20000300800 */
[----:B------:R-:W-:-:S03]  /*40590*/  PRMT R5, R7, 0x5410, R5 ;  /* 0x0000541007057816 */ /* 0x000fc60000000005 */
[----:B------:R-:W3:Y:S01]  /*405a0*/  LDL.LU R14, [R1+0x68] ;  /* 0x00006800010e7983 */ /* 0x000ee20000300800 */
[----:B-1----:R-:W-:-:S03]  /*405b0*/  PRMT R3, R3, 0x3340, R1 ;  /* 0x0000334003037816 */ /* 0x002fc60000000001 */
[----:B------:R-:W4:Y:S01]  /*405c0*/  LDL.LU R11, [R1+0x6c] ;  /* 0x00006c00010b7983 */ /* 0x000f220000300800 */
[----:B------:R-:W-:-:S03]  /*405d0*/  SHF.R.U32.HI R4, RZ, 0x8, R4 ;  /* 0x00000008ff047819 */ /* 0x000fc60000011604 */
[----:B------:R-:W5:Y:S01]  /*405e0*/  LDL.LU R9, [R1+0x8c] ;  /* 0x00008c0001097983 */ /* 0x000f620000300800 */
[----:B------:R-:W-:-:S03]  /*405f0*/  LOP3.LUT R4, R4, 0xffff, RZ, 0xc0, !PT ;  /* 0x0000ffff04047812 */ /* 0x000fc600078ec0ff */
[----:B------:R-:W3:Y:S01]  /*40600*/  LDL.LU R22, [R1+0x7c] ;  /* 0x00007c0001167983 */ /* 0x000ee20000300800 */
[----:B------:R-:W-:Y:S02]  /*40610*/  PRMT R3, R6, 0x5410, R3 ;  /* 0x0000541006037816 */ /* 0x000fe40000000003 */
[----:B------:R-:W-:Y:S02]  /*40620*/  LOP3.LUT R0, R0, 0xffff, RZ, 0xc0, !PT ;  /* 0x0000ffff00007812 */ /* 0x000fe400078ec0ff */
[----:B------:R-:W-:Y:S01]  /*40630*/  PRMT R2, R4, 0x3340, R2 ;  /* 0x0000334004027816 */ /* 0x000fe20000000002 */
[----:B------:R0:W-:Y:S01]  /*40640*/  STL [R1+0x184], R5 ;  /* 0x0001840501007387 */ /* 0x0001e20000100800 */
[----:B------:R-:W-:-:S03]  /*40650*/  SHF.R.U32.HI R6, RZ, 0x8, R17 ;  /* 0x00000008ff067819 */ /* 0x000fc60000011611 */
[----:B------:R1:W-:Y:S04]  /*40660*/  STL [R1+0x188], R3 ;  /* 0x0001880301007387 */ /* 0x0003e80000100800 */
[----:B------:R1:W-:Y:S01]  /*40670*/  STL [R1+0x9c], R2 ;  /* 0x00009c0201007387 */ /* 0x0003e20000100800 */
[----:B0-----:R-:W-:Y:S02]  /*40680*/  PRMT R5, R0, 0x3340, R1 ;  /* 0x0000334000057816 */ /* 0x001fe40000000001 */
[----:B------:R-:W-:Y:S01]  /*40690*/  SHF.R.U32.HI R0, RZ, 0x8, R21 ;  /* 0x00000008ff007819 */ /* 0x000fe20000011615 */
[----:B------:R-:W3:Y:S01]  /*406a0*/  LDL.LU R17, [R1+0x15d8] ;  /* 0x0015d80001117983 */ /* 0x000ee20000300800 */
[----:B-1----:R-:W-:-:S03]  /*406b0*/  SHF.R.U32.HI R3, RZ, 0x8, R23 ;  /* 0x00000008ff037819 */ /* 0x002fc60000011617 */
[----:B------:R-:W4:Y:S01]  /*406c0*/  LDL.LU R21, [R1+0x138] ;  /* 0x0001380001157983 */ /* 0x000f220000300800 */
[----:B------:R-:W-:Y:S02]  /*406d0*/  SHF.R.U32.HI R2, RZ, 0x8, R24 ;  /* 0x00000008ff027819 */ /* 0x000fe40000011618 */
[----:B------:R-:W-:Y:S01]  /*406e0*/  SHF.R.U32.HI R4, RZ, 0x8, R29 ;  /* 0x00000008ff047819 */ /* 0x000fe2000001161d */
[----:B------:R-:W4:Y:S01]  /*406f0*/  LDL.LU R24, [R1+0x134] ;  /* 0x0001340001187983 */ /* 0x000f220000300800 */
[----:B------:R-:W-:Y:S02]  /*40700*/  LOP3.LUT R7, R0, 0xffff, RZ, 0xc0, !PT ;  /* 0x0000ffff00077812 */ /* 0x000fe400078ec0ff */
[----:B------:R-:W-:Y:S01]  /*40710*/  LOP3.LUT R0, R6, 0xffff, RZ, 0xc0, !PT ;  /* 0x0000ffff06007812 */ /* 0x000fe200078ec0ff */
[----:B------:R-:W4:Y:S04]  /*40720*/  LDL.LU R23, [R1+0x130] ;  /* 0x0001300001177983 */ /* 0x000f280000300800 */
[----:B------:R-:W4:Y:S04]  /*40730*/  LDL.LU R29, [R1+0x20] ;  /* 0x00002000011d7983 */ /* 0x000f280000300800 */
[----:B------:R-:W4:Y:S01]  /*40740*/  LDL.LU R6, [R1+0x70] ;  /* 0x0000700001067983 */ /* 0x000f220000300800 */
[----:B------:R-:W0:Y:S01]  /*40750*/  S2R R8, SR_TID.X ;  /* 0x0000000000087919 */ /* 0x000e220000002100 */
[----:B------:R-:W-:-:S02]  /*40760*/  LOP3.LUT R2, R2, 0xffff, RZ, 0xc0, !PT ;  /* 0x0000ffff02027812 */ /* 0x000fc400078ec0ff */
[----:B------:R-:W-:Y:S02]  /*40770*/  LOP3.LUT R4, R4, 0xffff, RZ, 0xc0, !PT ;  /* 0x0000ffff04047812 */ /* 0x000fe400078ec0ff */
[----:B------:R-:W-:Y:S02]  /*40780*/  LOP3.LUT R3, R3, 0xffff, RZ, 0xc0, !PT ;  /* 0x0000ffff03037812 */ /* 0x000fe400078ec0ff */
[----:B------:R-:W-:Y:S02]  /*40790*/  PRMT R2, R7, 0x3340, R2 ;  /* 0x0000334007027816 */ /* 0x000fe40000000002 */
[----:B------:R-:W-:Y:S02]  /*407a0*/  PRMT R4, R4, 0x3340, R0 ;  /* 0x0000334004047816 */ /* 0x000fe40000000000 */
[----:B------:R-:W-:Y:S01]  /*407b0*/  PRMT R7, R3, 0x3340, R1 ;  /* 0x0000334003077816 */ /* 0x000fe20000000001 */
[----:B------:R2:W-:Y:S01]  /*407c0*/  STL [R1+0x88], R2 ;  /* 0x0000880201007387 */ /* 0x0005e20000100800 */
[----:B0-----:R-:W-:-:S02]  /*407d0*/  LOP3.LUT R8, R8, 0x20, RZ, 0xc0, !PT ;  /* 0x0000002008087812 */ /* 0x001fc400078ec0ff */
[----:B--2---:R-:W-:-:S03]  /*407e0*/  SHF.R.U32.HI R2, RZ, 0x8, R15 ;  /* 0x00000008ff027819 */ /* 0x004fc6000001160f */
[----:B---3--:R-:W-:Y:S02]  /*407f0*/  IMAD R3, R8, 0x20, R17 ;  /* 0x0000002008037824 */ /* 0x008fe400078e0211 */
[----:B------:R-:W2:Y:S04]  /*40800*/  LDL.LU R17, [R1+0x12c] ;  /* 0x00012c0001117983 */ /* 0x000ea80000300800 */
[----:B------:R0:W-:Y:S01]  /*40810*/  STL [R1+0x90], R4 ;  /* 0x0000900401007387 */ /* 0x0001e20000100800 */
[----:B-----5:R-:W-:Y:S02]  /*40820*/  SHF.R.U32.HI R8, RZ, 0x8, R9 ;  /* 0x00000008ff087819 */ /* 0x020fe40000011609 */
[----:B------:R-:W-:Y:S01]  /*40830*/  SHF.R.U32.HI R9, RZ, 0x8, R22 ;  /* 0x00000008ff097819 */ /* 0x000fe20000011616 */
[----:B------:R-:W3:Y:S01]  /*40840*/  LDL.LU R15, [R1+0x30] ;  /* 0x00003000010f7983 */ /* 0x000ee20000300800 */
[----:B0-----:R-:W-:-:S02]  /*40850*/  SHF.R.U32.HI R4, RZ, 0x8, R14 ;  /* 0x00000008ff047819 */ /* 0x001fc4000001160e */
[----:B----4-:R-:W-:Y:S01]  /*40860*/  SHF.R.U32.HI R0, RZ, 0x8, R6 ;  /* 0x00000008ff007819 */ /* 0x010fe20000011606 */
[----:B------:R-:W4:Y:S01]  /*40870*/  LDL.LU R14, [R1+0x28] ;  /* 0x00002800010e7983 */ /* 0x000f220000300800 */
[----:B------:R-:W-:Y:S02]  /*40880*/  SHF.R.U32.HI R6, RZ, 0x8, R11 ;  /* 0x00000008ff067819 */ /* 0x000fe4000001160b */
[----:B------:R-:W-:Y:S01]  /*40890*/  LOP3.LUT R4, R4, 0xffff, RZ, 0xc0, !PT ;  /* 0x0000ffff04047812 */ /* 0x000fe200078ec0ff */
[----:B------:R-:W5:Y:S01]  /*408a0*/  LDL.LU R22, [R1+0x11c] ;  /* 0x00011c0001167983 */ /* 0x000f620000300800 */
[----:B------:R-:W-:Y:S02]  /*408b0*/  LOP3.LUT R11, R2, 0xffff, RZ, 0xc0, !PT ;  /* 0x0000ffff020b7812 */ /* 0x000fe400078ec0ff */
[----:B------:R-:W-:Y:S02]  /*408c0*/  LOP3.LUT R0, R0, 0xffff, RZ, 0xc0, !PT ;  /* 0x0000ffff00007812 */ /* 0x000fe400078ec0ff */
[----:B------:R-:W-:-:S02]  /*408d0*/  PRMT R4, R11, 0x3340, R4 ;  /* 0x000033400b047816 */ /* 0x000fc40000000004 */
[----:B------:R-:W-:Y:S02]  /*408e0*/  LOP3.LUT R6, R6, 0xffff, RZ, 0xc0, !PT ;  /* 0x0000ffff06067812 */ /* 0x000fe400078ec0ff */
[----:B------:R-:W-:Y:S02]  /*408f0*/  LOP3.LUT R2, R9, 0xffff, RZ, 0xc0, !PT ;  /* 0x0000ffff09027812 */ /* 0x000fe400078ec0ff */
[----:B------:R-:W-:Y:S01]  /*40900*/  LOP3.LUT R8, R8, 0xffff, RZ, 0xc0, !PT ;  /* 0x0000ffff08087812 */ /* 0x000fe200078ec0ff */
[----:B------:R0:W-:Y:S01]  /*40910*/  STL [R1+0x7c], R4 ;  /* 0x00007c0401007387 */ /* 0x0001e20000100800 */
[--C-:B------:R-:W-:Y:S02]  /*40920*/  PRMT R9, R0, 0x3340, R1.reuse ;  /* 0x0000334000097816 */ /* 0x100fe40000000001 */
[----:B------:R-:W-:Y:S02]  /*40930*/  PRMT R11, R6, 0x3340, R1 ;  /* 0x00003340060b7816 */ /* 0x000fe40000000001 */
[----:B------:R-:W-:-:S02]  /*40940*/  PRMT R0, R8, 0x3340, R2 ;  /* 0x0000334008007816 */ /* 0x000fc40000000002 */
[----:B------:R-:W-:Y:S02]  /*40950*/  SHF.R.U32.HI R6, RZ, 0x8, R21 ;  /* 0x00000008ff067819 */ /* 0x000fe40000011615 */
[----:B0-----:R-:W-:Y:S01]  /*40960*/  SHF.R.U32.HI R4, RZ, 0x8, R24 ;  /* 0x00000008ff047819 */ /* 0x001fe20000011618 */
[----:B------:R0:W-:Y:S01]  /*40970*/  STL [R1+0x84], R0 ;  /* 0x0000840001007387 */ /* 0x0001e20000100800 */
[----:B------:R-:W-:Y:S02]  /*40980*/  LOP3.LUT R6, R6, 0xffff, RZ, 0xc0, !PT ;  /* 0x0000ffff06067812 */ /* 0x000fe400078ec0ff */
[----:B------:R-:W-:Y:S01]  /*40990*/  LOP3.LUT R4, R4, 0xffff, RZ, 0xc0, !PT ;  /* 0x0000ffff04047812 */ /* 0x000fe200078ec0ff */
[----:B------:R-:W2:Y:S01]  /*409a0*/  LDL.LU R21, [R1+0x108] ;  /* 0x0001080001157983 */ /* 0x000ea20000300800 */
[----:B------:R-:W-:Y:S02]  /*409b0*/  SHF.R.U32.HI R8, RZ, 0x8, R16 ;  /* 0x00000008ff087819 */ /* 0x000fe40000011610 */
[----:B------:R-:W-:Y:S01]  /*409c0*/  PRMT R4, R6, 0x3340, R4 ;  /* 0x0000334006047816 */ /* 0x000fe20000000004 */
[----:B------:R-:W2:Y:S01]  /*409d0*/  LDL.LU R24, [R1+0x13c] ;  /* 0x00013c0001187983 */ /* 0x000ea20000300800 */
[----:B0-----:R-:W-:-:S02]  /*409e0*/  SHF.R.U32.HI R0, RZ, 0x8, R23 ;  /* 0x00000008ff007819 */ /* 0x001fc40000011617 */
[----:B------:R-:W-:Y:S01]  /*409f0*/  SHF.R.U32.HI R2, RZ, 0x8, R29 ;  /* 0x00000008ff027819 */ /* 0x000fe2000001161d */
[----:B------:R-:W2:Y:S01]  /*40a00*/  LDL.LU R23, [R1+0x124] ;  /* 0x0001240001177983 */ /* 0x000ea20000300800 */
[----:B------:R-:W-:Y:S02]  /*40a10*/  LOP3.LUT R16, R0, 0xffff, RZ, 0xc0, !PT ;  /* 0x0000ffff00107812 */ /* 0x000fe400078ec0ff */
[----:B------:R-:W-:Y:S01]  /*40a20*/  LOP3.LUT R0, R8, 0xffff, RZ, 0xc0, !PT ;  /* 0x0000ffff08007812 */ /* 0x000fe200078ec0ff */
[----:B------:R-:W2:Y:S04]  /*40a30*/  LDL.LU R29, [R1+0x110] ;  /* 0x00011000011d7983 */ /* 0x000ea80000300800 */
[----:B------:R-:W2:Y:S04]  /*40a40*/  LDL.LU R8, [R1+0x128] ;  /* 0x0001280001087983 */ /* 0x000ea80000300800 */
[----:B------:R-:W2:Y:S04]  /*40a50*/  LDL.LU R6, [R1+0x3c] ;  /* 0x00003c0001067983 */ /* 0x000ea80000300800 */
[----:B------:R0:W-:Y:S04]  /*40a60*/  STL [R1+0x78], R4 ;  /* 0x0000780401007387 */ /* 0x0001e80000100800 */
[----:B0-----:R-:W2:Y:S01]  /*40a70*/  LDL.LU R4, [R1+0x38] ;  /* 0x0000380001047983 */ /* 0x001ea20000300800 */
[----:B------:R-:W-:-:S04]  /*40a80*/  LOP3.LUT R2, R2, 0xffff, RZ, 0xc0, !PT ;  /* 0x0000ffff02027812 */ /* 0x000fc800078ec0ff */
[----:B------:R-:W-:-:S05]  /*40a90*/  PRMT R0, R2, 0x3340, R0 ;  /* 0x0000334002007816 */ /* 0x000fca0000000000 */
[----:B------:R5:W-:Y:S01]  /*40aa0*/  STL [R1+0x80], R0 ;  /* 0x0000800001007387 */ /* 0x000be20000100800 */
[----:B------:R-:W-:Y:S02]  /*40ab0*/  SHF.R.U32.HI R20, RZ, 0x8, R20 ;  /* 0x00000008ff147819 */ /* 0x000fe40000011614 */
[----:B---3--:R-:W-:-:S04]  /*40ac0*/  SHF.R.U32.HI R15, RZ, 0x8, R15 ;  /* 0x00000008ff0f7819 */ /* 0x008fc8000001160f */
[----:B------:R-:W-:Y:S02]  /*40ad0*/  LOP3.LUT R15, R15, 0xffff, RZ, 0xc0, !PT ;  /* 0x0000ffff0f0f7812 */ /* 0x000fe400078ec0ff */
[----:B----4-:R-:W-:Y:S02]  /*40ae0*/  SHF.R.U32.HI R14, RZ, 0x8, R14 ;  /* 0x00000008ff0e7819 */ /* 0x010fe4000001160e */
[--C-:B------:R-:W-:Y:S02]  /*40af0*/  PRMT R15, R15, 0x3340, R1.reuse ;  /* 0x000033400f0f7816 */ /* 0x100fe40000000001 */
[----:B-----5:R-:W-:Y:S02]  /*40b00*/  SHF.R.U32.HI R0, RZ, 0x8, R22 ;  /* 0x00000008ff007819 */ /* 0x020fe40000011616 */
[----:B------:R-:W-:Y:S02]  /*40b10*/  LOP3.LUT R14, R14, 0xffff, RZ, 0xc0, !PT ;  /* 0x0000ffff0e0e7812 */ /* 0x000fe400078ec0ff */
[----:B------:R-:W-:Y:S01]  /*40b20*/  LOP3.LUT R0, R0, 0xffff, RZ, 0xc0, !PT ;  /* 0x0000ffff00007812 */ /* 0x000fe200078ec0ff */
[----:B------:R0:W-:Y:S01]  /*40b30*/  STL [R1+0x15d4], R15 ;  /* 0x0015d40f01007387 */ /* 0x0001e20000100800 */
[----:B------:R-:W-:-:S03]  /*40b40*/  PRMT R14, R14, 0x3340, R1 ;  /* 0x000033400e0e7816 */ /* 0x000fc60000000001 */
[----:B0-----:R-:W3:Y:S04]  /*40b50*/  LDL.LU R15, [R1+0xfc] ;  /* 0x0000fc00010f7983 */ /* 0x001ee80000300800 */
[----:B------:R-:W4:Y:S01]  /*40b60*/  LDL.LU R22, [R1+0x60] ;  /* 0x0000600001167983 */ /* 0x000f220000300800 */
[----:B--2---:R-:W-:Y:S02]  /*40b70*/  SHF.R.U32.HI R2, RZ, 0x8, R8 ;  /* 0x00000008ff027819 */ /* 0x004fe40000011608 */
[----:B------:R-:W-:-:S04]  /*40b80*/  SHF.R.U32.HI R6, RZ, 0x8, R6 ;  /* 0x00000008ff067819 */ /* 0x000fc80000011606 */
[----:B------:R-:W-:Y:S02]  /*40b90*/  LOP3.LUT R6, R6, 0xffff, RZ, 0xc0, !PT ;  /* 0x0000ffff06067812 */ /* 0x000fe400078ec0ff */
[----:B------:R-:W-:Y:S02]  /*40ba0*/  LOP3.LUT R2, R2, 0xffff, RZ, 0xc0, !PT ;  /* 0x0000ffff02027812 */ /* 0x000fe400078ec0ff */
[----:B------:R-:W-:-:S04]  /*40bb0*/  SHF.R.U32.HI R4, RZ, 0x8, R4 ;  /* 0x00000008ff047819 */ /* 0x000fc80000011604 */
[----:B------:R-:W-:-:S04]  /*40bc0*/  LOP3.LUT R4, R4, 0xffff, RZ, 0xc0, !PT ;  /* 0x0000ffff04047812 */ /* 0x000fc800078ec0ff */
[----:B------:R-:W-:Y:S02]  /*40bd0*/  PRMT R4, R6, 0x3340, R4 ;  /* 0x0000334006047816 */ /* 0x000fe40000000004 */
[----:B------:R-:W-:-:S03]  /*40be0*/  PRMT R0, R2, 0x3340, R0 ;  /* 0x0000334002007816 */ /* 0x000fc60000000000 */
[----:B------:R0:W-:Y:S01]  /*40bf0*/  STL [R1+0x54], R4 ;  /* 0x0000540401007387 */ /* 0x0001e20000100800 */
[----:B------:R-:W-:-:S03]  /*40c00*/  SHF.R.U32.HI R2, RZ, 0x8, R21 ;  /* 0x00000008ff027819 */ /* 0x000fc60000011615 */
[----:B------:R1:W-:Y:S01]  /*40c10*/  STL [R1+0x15d0], R14 ;  /* 0x0015d00e01007387 */ /* 0x0003e20000100800 */
[----:B------:R-:W-:Y:S02]  /*40c20*/  SHF.R.U32.HI R8, RZ, 0x8, R23 ;  /* 0x00000008ff087819 */ /* 0x000fe40000011617 */
[----:B------:R-:W-:Y:S02]  /*40c30*/  SHF.R.U32.HI R6, RZ, 0x8, R19 ;  /* 0x00000008ff067819 */ /* 0x000fe40000011613 */
[----:B0-----:R-:W-:Y:S01]  /*40c40*/  SHF.R.U32.HI R4, RZ, 0x8, R24 ;  /* 0x00000008ff047819 */ /* 0x001fe20000011618 */
[----:B-1----:R-:W2:Y:S03]  /*40c50*/  LDL.LU R14, [R1+0x58] ;  /* 0x00005800010e7983 */ /* 0x002ea60000300800 */
[----:B------:R-:W-:Y:S01]  /*40c60*/  LOP3.LUT R19, R4, 0xffff, RZ, 0xc0, !PT ;  /* 0x0000ffff04137812 */ /* 0x000fe200078ec0ff */
[----:B------:R0:W-:Y:S01]  /*40c70*/  STL [R1+0x74], R0 ;  /* 0x0000740001007387 */ /* 0x0001e20000100800 */
[----:B------:R-:W-:-:S03]  /*40c80*/  LOP3.LUT R4, R20, 0xffff, RZ, 0xc0, !PT ;  /* 0x0000ffff14047812 */ /* 0x000fc600078ec0ff */
[----:B------:R-:W5:Y:S04]  /*40c90*/  LDL.LU R21, [R1+0x104] ;  /* 0x0001040001157983 */ /* 0x000f680000300800 */
[----:B------:R-:W5:Y:S01]  /*40ca0*/  LDL.LU R24, [R1+0x120] ;  /* 0x0001200001187983 */ /* 0x000f620000300800 */
[----:B0-----:R-:W-:-:S03]  /*40cb0*/  SHF.R.U32.HI R0, RZ, 0x8, R29 ;  /* 0x00000008ff007819 */ /* 0x001fc6000001161d */
[----:B------:R-:W5:Y:S04]  /*40cc0*/  LDL.LU R23, [R1+0x118] ;  /* 0x0001180001177983 */ /* 0x000f680000300800 */
[----:B------:R-:W5:Y:S04]  /*40cd0*/  LDL.LU R29, [R1+0x10c] ;  /* 0x00010c00011d7983 */ /* 0x000f680000300800 */
[----:B------:R-:W5:Y:S01]  /*40ce0*/  LDL.LU R20, [R1+0x5c] ;  /* 0x00005c0001147983 */ /* 0x000f620000300800 */
[----:B------:R-:W-:Y:S02]  /*40cf0*/  LOP3.LUT R2, R2, 0xffff, RZ, 0xc0, !PT ;  /* 0x0000ffff02027812 */ /* 0x000fe400078ec0ff */
[----:B------:R-:W-:-:S02]  /*40d00*/  LOP3.LUT R0, R0, 0xffff, RZ, 0xc0, !PT ;  /* 0x0000ffff00007812 */ /* 0x000fc400078ec0ff */
[--C-:B------:R-:W-:Y:S02]  /*40d10*/  PRMT R2, R2, 0x3340, R1.reuse ;  /* 0x0000334002027816 */ /* 0x100fe40000000001 */
[----:B------:R-:W-:Y:S02]  /*40d20*/  LOP3.LUT R8, R8, 0xffff, RZ, 0xc0, !PT ;  /* 0x0000ffff08087812 */ /* 0x000fe400078ec0ff */
[----:B------:R-:W-:Y:S01]  /*40d30*/  SHF.R.U32.HI R12, RZ, 0x8, R12 ;  /* 0x00000008ff0c7819 */ /* 0x000fe2000001160c */
[----:B------:R0:W-:Y:S01]  /*40d40*/  STL [R1+0x15cc], R2 ;  /* 0x0015cc0201007387 */ /* 0x0001e20000100800 */
[----:B------:R-:W-:Y:S02]  /*40d50*/  PRMT R0, R0, 0x3340, R1 ;  /* 0x0000334000007816 */ /* 0x000fe40000000001 */
[----:B------:R-:W-:Y:S02]  /*40d60*/  LOP3.LUT R6, R6, 0xffff, RZ, 0xc0, !PT ;  /* 0x0000ffff06067812 */ /* 0x000fe400078ec0ff */
[----:B------:R-:W-:Y:S01]  /*40d70*/  LOP3.LUT R12, R12, 0xffff, RZ, 0xc0, !PT ;  /* 0x0000ffff0c0c7812 */ /* 0x000fe200078ec0ff */
[----:B------:R1:W-:Y:S01]  /*40d80*/  STL [R1+0x15c8], R0 ;  /* 0x0015c80001007387 */ /* 0x0003e20000100800 */
[----:B0-----:R-:W-:-:S02]  /*40d90*/  PRMT R2, R19, 0x3340, R8 ;  /* 0x0000334013027816 */ /* 0x001fc40000000008 */
[----:B------:R-:W-:Y:S02]  /*40da0*/  SHF.R.U32.HI R8, RZ, 0x8, R13 ;  /* 0x00000008ff087819 */ /* 0x000fe4000001160d */
[----:B------:R-:W-:Y:S02]  /*40db0*/  PRMT R12, R12, 0x3340, R1 ;  /* 0x000033400c0c7816 */ /* 0x000fe40000000001 */
[----:B-1----:R-:W-:Y:S02]  /*40dc0*/  PRMT R0, R6, 0x3340, R4 ;  /* 0x0000334006007816 */ /* 0x002fe40000000004 */
[----:B------:R-:W-:Y:S01]  /*40dd0*/  LOP3.LUT R8, R8, 0xffff, RZ, 0xc0, !PT ;  /* 0x0000ffff08087812 */ /* 0x000fe200078ec0ff */
[----:B------:R-:W-:Y:S04]  /*40de0*/  STL [R1+0x2c], R2 ;  /* 0x00002c0201007387 */ /* 0x000fe80000100800 */
[----:B------:R0:W-:Y:S04]  /*40df0*/  STL [R1+0x68], R0 ;  /* 0x0000680001007387 */ /* 0x0001e80000100800 */
[----:B------:R-:W-:Y:S04]  /*40e00*/  STL [R1+0x15c4], R12 ;  /* 0x0015c40c01007387 */ /* 0x000fe80000100800 */
[----:B0-----:R-:W5:Y:S04]  /*40e10*/  LDL.LU R0, [R1+0x50] ;  /* 0x0000500001007983 */ /* 0x001f680000300800 */
[----:B------:R-:W5:Y:S01]  /*40e20*/  LDL.LU R2, [R1+0x40] ;  /* 0x0000400001027983 */ /* 0x000f620000300800 */
[----:B---3--:R-:W-:-:S02]  /*40e30*/  SHF.R.U32.HI R6, RZ, 0x8, R15 ;  /* 0x00000008ff067819 */ /* 0x008fc4000001160f */
[----:B----4-:R-:W-:Y:S02]  /*40e40*/  SHF.R.U32.HI R4, RZ, 0x8, R22 ;  /* 0x00000008ff047819 */ /* 0x010fe40000011616 */
[----:B------:R-:W-:Y:S02]  /*40e50*/  LOP3.LUT R6, R6, 0xffff, RZ, 0xc0, !PT ;  /* 0x0000ffff06067812 */ /* 0x000fe400078ec0ff */
[----:B------:R-:W-:-:S04]  /*40e60*/  LOP3.LUT R4, R4, 0xffff, RZ, 0xc0, !PT ;  /* 0x0000ffff04047812 */ /* 0x000fc800078ec0ff */
[----:B------:R-:W-:Y:S02]  /*40e70*/  PRMT R6, R6, 0x3340, R4 ;  /* 0x0000334006067816 */ /* 0x000fe40000000004 */
[----:B--2---:R-:W-:-:S04]  /*40e80*/  SHF.R.U32.HI R13, RZ, 0x8, R14 ;  /* 0x00000008ff0d7819 */ /* 0x004fc8000001160e */
[----:B------:R-:W-:-:S04]  /*40e90*/  LOP3.LUT R13, R13, 0xffff, RZ, 0xc0, !PT ;  /* 0x0000ffff0d0d7812 */ /* 0x000fc800078ec0ff */
[----:B------:R-:W-:Y:S02]  /*40ea0*/  PRMT R13, R13, 0x3340, R1 ;  /* 0x000033400d0d7816 */ /* 0x000fe40000000001 */
[----:B-----5:R-:W-:-:S04]  /*40eb0*/  SHF.R.U32.HI R19, RZ, 0x8, R20 ;  /* 0x00000008ff137819 */ /* 0x020fc80000011614 */
[----:B------:R-:W-:-:S04]  /*40ec0*/  LOP3.LUT R19, R19, 0xffff, RZ, 0xc0, !PT ;  /* 0x0000ffff13137812 */ /* 0x000fc800078ec0ff */
[----:B------:R-:W-:Y:S02]  /*40ed0*/  PRMT R8, R19, 0x3340, R8 ;  /* 0x0000334013087816 */ /* 0x000fe40000000008 */
[----:B------:R-:W-:-:S03]  /*40ee0*/  SHF.R.U32.HI R4, RZ, 0x8, R24 ;  /* 0x00000008ff047819 */ /* 0x000fc60000011618 */
[----:B------:R-:W-:Y:S01]  /*40ef0*/  STL [R1+0x14], R8 ;  /* 0x0000140801007387 */ /* 0x000fe20000100800 */
[----:B------:R-:W-:-:S03]  /*40f00*/  SHF.R.U32.HI R19, RZ, 0x8, R18 ;  /* 0x00000008ff137819 */ /* 0x000fc60000011612 */
[----:B------:R-:W2:Y:S04]  /*40f10*/  LDL.LU R14, [R1+0x4c] ;  /* 0x00004c00010e7983 */ /* 0x000ea80000300800 */
[----:B------:R-:W3:Y:S04]  /*40f20*/  LDL.LU R15, [R1+0xf8] ;  /* 0x0000f800010f7983 */ /* 0x000ee80000300800 */
[----:B------:R-:W4:Y:S04]  /*40f30*/  LDL.LU R22, [R1+0xf0] ;  /* 0x0000f00001167983 */ /* 0x000f280000300800 */
[----:B------:R-:W-:Y:S04]  /*40f40*/  STL [R1+0x15c0], R13 ;  /* 0x0015c00d01007387 */ /* 0x000fe80000100800 */
[----:B------:R0:W-:Y:S02]  /*40f50*/  STL [R1+0x64], R6 ;  /* 0x0000640601007387 */ /* 0x0001e40000100800 */
[----:B0-----:R-:W-:-:S02]  /*40f60*/  SHF.R.U32.HI R6, RZ, 0x8, R10 ;  /* 0x00000008ff067819 */ /* 0x001fc4000001160a */
[----:B------:R-:W-:Y:S02]  /*40f70*/  LOP3.LUT R10, R4, 0xffff, RZ, 0xc0, !PT ;  /* 0x0000ffff040a7812 */ /* 0x000fe400078ec0ff */
[----:B------:R-:W-:Y:S02]  /*40f80*/  LOP3.LUT R4, R19, 0xffff, RZ, 0xc0, !PT ;  /* 0x0000ffff13047812 */ /* 0x000fe400078ec0ff */
[----:B------:R-:W5:Y:S01]  /*40f90*/  LDL.LU R19, [R1+0x48] ;  /* 0x0000480001137983 */ /* 0x000f620000300800 */
[----:B------:R-:W-:Y:S02]  /*40fa0*/  SHF.R.U32.HI R20, RZ, 0x8, R21 ;  /* 0x00000008ff147819 */ /* 0x000fe40000011615 */
[----:B------:R-:W-:Y:S01]  /*40fb0*/  SHF.R.U32.HI R8, RZ, 0x8, R23 ;  /* 0x00000008ff087819 */ /* 0x000fe20000011617 */
[----:B------:R-:W4:Y:S01]  /*40fc0*/  LDL.LU R21, [R1+0xe4] ;  /* 0x0000e40001157983 */ /* 0x000f220000300800 */
[----:B------:R-:W-:Y:S02]  /*40fd0*/  LOP3.LUT R18, R20, 0xffff, RZ, 0xc0, !PT ;  /* 0x0000ffff14127812 */ /* 0x000fe400078ec0ff */
[----:B------:R-:W-:-:S02]  /*40fe0*/  LOP3.LUT R8, R8, 0xffff, RZ, 0xc0, !PT ;  /* 0x0000ffff08087812 */ /* 0x000fc400078ec0ff */
[----:B------:R-:W-:Y:S02]  /*40ff0*/  PRMT R12, R18, 0x3340, R1 ;  /* 0x00003340120c7816 */ /* 0x000fe40000000001 */
[----:B------:R-:W-:-:S03]  /*41000*/  PRMT R8, R10, 0x3340, R8 ;  /* 0x000033400a087816 */ /* 0x000fc60000000008 */
[----:B------:R0:W-:Y:S04]  /*41010*/  STL [R1], R12 ;  /* 0x0000000c01007387 */ /* 0x0001e80000100800 */
[----:B------:R-:W4:Y:S04]  /*41020*/  LDL.LU R20, [R1+0x100] ;  /* 0x0001000001147983 */ /* 0x000f280000300800 */
[----:B------:R-:W-:Y:S04]  /*41030*/  STL [R1+0x10], R8 ;  /* 0x0000100801007387 */ /* 0x000fe80000100800 */
[----:B------:R-:W4:Y:S04]  /*41040*/  LDL.LU R13, [R1+0xf4] ;  /* 0x0000f400010d7983 */ /* 0x000f280000300800 */
[----:B0-----:R-:W4:Y:S01]  /*41050*/  LDL.LU R12, [R1+0xec] ;  /* 0x0000ec00010c7983 */ /* 0x001f220000300800 */
[----:B------:R-:W-:-:S02]  /*41060*/  LOP3.LUT R6, R6, 0xffff, RZ, 0xc0, !PT ;  /* 0x0000ffff06067812 */ /* 0x000fc400078ec0ff */
[----:B------:R-:W-:Y:S01]  /*41070*/  SHF.R.U32.HI R29, RZ, 0x8, R29 ;  /* 0x00000008ff1d7819 */ /* 0x000fe2000001161d */
[----:B------:R-:W4:Y:S01]  /*41080*/  LDL.LU R24, [R1+0x34] ;  /* 0x0000340001187983 */ /* 0x000f220000300800 */
[----:B------:R-:W-:Y:S02]  /*41090*/  PRMT R6, R6, 0x3340, R4 ;  /* 0x0000334006067816 */ /* 0x000fe40000000004 */
[----:B------:R-:W-:Y:S01]  /*410a0*/  LOP3.LUT R29, R29, 0xffff, RZ, 0xc0, !PT ;  /* 0x0000ffff1d1d7812 */ /* 0x000fe200078ec0ff */
[----:B------:R-:W4:Y:S01]  /*410b0*/  LDL.LU R23, [R1+0x18] ;  /* 0x0000180001177983 */ /* 0x000f220000300800 */
[----:B------:R-:W-:Y:S02]  /*410c0*/  SHF.R.U32.HI R18, RZ, 0x8, R2 ;  /* 0x00000008ff127819 */ /* 0x000fe40000011602 */
[----:B------:R-:W-:Y:S02]  /*410d0*/  PRMT R29, R29, 0x3340, R1 ;  /* 0x000033401d1d7816 */ /* 0x000fe40000000001 */
[----:B------:R-:W-:-:S03]  /*410e0*/  LOP3.LUT R18, R18, 0xffff, RZ, 0xc0, !PT ;  /* 0x0000ffff12127812 */ /* 0x000fc600078ec0ff */
[----:B------:R-:W-:Y:S04]  /*410f0*/  STL [R1+0x15b8], R29 ;  /* 0x0015b81d01007387 */ /* 0x000fe80000100800 */
[----:B------:R2:W-:Y:S02]  /*41100*/  STL [R1+0x58], R6 ;  /* 0x0000580601007387 */ /* 0x0005e40000100800 */
[----:B--2---:R-:W-:Y:S02]  /*41110*/  SHF.R.U32.HI R6, RZ, 0x8, R14 ;  /* 0x00000008ff067819 */ /* 0x004fe4000001160e */
[----:B---3--:R-:W-:Y:S02]  /*41120*/  SHF.R.U32.HI R10, RZ, 0x8, R15 ;  /* 0x00000008ff0a7819 */ /* 0x008fe4000001160f */
[----:B-----5:R-:W-:-:S02]  /*41130*/  SHF.R.U32.HI R4, RZ, 0x8, R19 ;  /* 0x00000008ff047819 */ /* 0x020fc40000011613 */
[----:B------:R-:W-:Y:S02]  /*41140*/  SHF.R.U32.HI R19, RZ, 0x8, R0 ;  /* 0x00000008ff137819 */ /* 0x000fe40000011600 */
[----:B------:R-:W-:Y:S02]  /*41150*/  LOP3.LUT R4, R4, 0xffff, RZ, 0xc0, !PT ;  /* 0x0000ffff04047812 */ /* 0x000fe400078ec0ff */
[----:B------:R-:W-:Y:S02]  /*41160*/  LOP3.LUT R19, R19, 0xffff, RZ, 0xc0, !PT ;  /* 0x0000ffff13137812 */ /* 0x000fe400078ec0ff */
[----:B------:R-:W-:Y:S02]  /*41170*/  PRMT R4, R4, 0x3340, R1 ;  /* 0x0000334004047816 */ /* 0x000fe40000000001 */
[----:B------:R-:W-:-:S03]  /*41180*/  PRMT R2, R19, 0x3340, R18 ;  /* 0x0000334013027816 */ /* 0x000fc60000000012 */
[----:B------:R-:W-:Y:S04]  /*41190*/  STL [R1+0x15b4], R4 ;  /* 0x0015b40401007387 */ /* 0x000fe80000100800 */
[----:B------:R-:W2:Y:S04]  /*411a0*/  LDL.LU R29, [R1+0xc8] ;  /* 0x0000c800011d7983 */ /* 0x000ea80000300800 */
[----:B------:R-:W3:Y:S04]  /*411b0*/  LDL.LU R0, [R1+0xd4] ;  /* 0x0000d40001007983 */ /* 0x000ee80000300800 */
[----:B------:R0:W-:Y:S04]  /*411c0*/  STL [R1+0x6c], R2 ;  /* 0x00006c0201007387 */ /* 0x0001e80000100800 */
[----:B0-----:R-:W5:Y:S01]  /*411d0*/  LDL.LU R2, [R1+0x44] ;  /* 0x0000440001027983 */ /* 0x001f620000300800 */
[----:B----4-:R-:W-:-:S03]  /*411e0*/  SHF.R.U32.HI R8, RZ, 0x8, R22 ;  /* 0x00000008ff087819 */ /* 0x010fc60000011616 */
[----:B------:R-:W4:Y:S04]  /*411f0*/  LDL.LU R14, [R1+0xd0] ;  /* 0x0000d000010e7983 */ /* 0x000f280000300800 */
[----:B------:R-:W4:Y:S04]  /*41200*/  LDL.LU R15, [R1+0xdc] ;  /* 0x0000dc00010f7983 */ /* 0x000f280000300800 */
[----:B------:R-:W4:Y:S01]  /*41210*/  LDL.LU R22, [R1+0xd8] ;  /* 0x0000d80001167983 */ /* 0x000f220000300800 */
[----:B------:R-:W-:Y:S02]  /*41220*/  LOP3.LUT R6, R6, 0xffff, RZ, 0xc0, !PT ;  /* 0x0000ffff06067812 */ /* 0x000fe400078ec0ff */
[----:B------:R-:W-:-:S02]  /*41230*/  SHF.R.U32.HI R21, RZ, 0x8, R21 ;  /* 0x00000008ff157819 */ /* 0x000fc40000011615 */
[----:B------:R-:W-:Y:S02]  /*41240*/  LOP3.LUT R8, R8, 0xffff, RZ, 0xc0, !PT ;  /* 0x0000ffff08087812 */ /* 0x000fe400078ec0ff */
[----:B------:R-:W-:Y:S02]  /*41250*/  LOP3.LUT R10, R10, 0xffff, RZ, 0xc0, !PT ;  /* 0x0000ffff0a0a7812 */ /* 0x000fe400078ec0ff */
[--C-:B------:R-:W-:Y:S02]  /*41260*/  PRMT R6, R6, 0x3340, R1.reuse ;  /* 0x0000334006067816 */ /* 0x100fe40000000001 */
[----:B------:R-:W-:Y:S02]  /*41270*/  LOP3.LUT R21, R21, 0xffff, RZ, 0xc0, !PT ;  /* 0x0000ffff15157812 */ /* 0x000fe400078ec0ff */
[----:B------:R-:W-:Y:S02]  /*41280*/  PRMT R4, R10, 0x3340, R8 ;  /* 0x000033400a047816 */ /* 0x000fe40000000008 */
[----:B------:R-:W-:Y:S01]  /*41290*/  SHF.R.U32.HI R18, RZ, 0x8, R12 ;  /* 0x00000008ff127819 */ /* 0x000fe2000001160c */
[----:B------:R0:W-:Y:S01]  /*412a0*/  STL [R1+0x15b0], R6 ;  /* 0x0015b00601007387 */ /* 0x0001e20000100800 */
[----:B------:R-:W-:-:S03]  /*412b0*/  PRMT R12, R21, 0x3340, R1 ;  /* 0x00003340150c7816 */ /* 0x000fc60000000001 */
[----:B------:R1:W-:Y:S01]  /*412c0*/  STL [R1+0x70], R4 ;  /* 0x0000700401007387 */ /* 0x0003e20000100800 */
[----:B------:R-:W-:-:S03]  /*412d0*/  SHF.R.U32.HI R19, RZ, 0x8, R13 ;  /* 0x00000008ff137819 */ /* 0x000fc6000001160d */
[----:B0-----:R-:W4:Y:S01]  /*412e0*/  LDL.LU R6, [R1+0xe0] ;  /* 0x0000e00001067983 */ /* 0x001f220000300800 */
[----:B------:R-:W-:-:S03]  /*412f0*/  SHF.R.U32.HI R20, RZ, 0x8, R20 ;  /* 0x00000008ff147819 */ /* 0x000fc60000011614 */
[----:B-1----:R-:W4:Y:S04]  /*41300*/  LDL.LU R4, [R1+0x140] ;  /* 0x0001400001047983 */ /* 0x002f280000300800 */
[----:B------:R0:W-:Y:S01]  /*41310*/  STL [R1+0x28], R12 ;  /* 0x0000280c01007387 */ /* 0x0001e20000100800 */
[----:B------:R-:W-:-:S03]  /*41320*/  SHF.R.U32.HI R10, RZ, 0x8, R24 ;  /* 0x00000008ff0a7819 */ /* 0x000fc60000011618 */
[----:B------:R-:W4:Y:S01]  /*41330*/  LDL.LU R13, [R1+0x114] ;  /* 0x00011400010d7983 */ /* 0x000f220000300800 */
[----:B------:R-:W-:-:S03]  /*41340*/  SHF.R.U32.HI R8, RZ, 0x8, R23 ;  /* 0x00000008ff087819 */ /* 0x000fc60000011617 */
[----:B0-----:R-:W4:Y:S01]  /*41350*/  LDL.LU R12, [R1+0xe8] ;  /* 0x0000e800010c7983 */ /* 0x001f220000300800 */
[----:B------:R-:W-:Y:S02]  /*41360*/  LOP3.LUT R19, R19, 0xffff, RZ, 0xc0, !PT ;  /* 0x0000ffff13137812 */ /* 0x000fe400078ec0ff */
[----:B------:R-:W-:Y:S01]  /*41370*/  LOP3.LUT R20, R20, 0xffff, RZ, 0xc0, !PT ;  /* 0x0000ffff14147812 */ /* 0x000fe200078ec0ff */
[----:B------:R-:W4:Y:S01]  /*41380*/  LDL.LU R24, [R1+0x1c] ;  /* 0x00001c0001187983 */ /* 0x000f220000300800 */
[----:B------:R-:W-:Y:S02]  /*41390*/  LOP3.LUT R18, R18, 0xffff, RZ, 0xc0, !PT ;  /* 0x0000ffff12127812 */ /* 0x000fe400078ec0ff */
[----:B------:R-:W-:Y:S01]  /*413a0*/  LOP3.LUT R8, R8, 0xffff, RZ, 0xc0, !PT ;  /* 0x0000ffff08087812 */ /* 0x000fe200078ec0ff */
[----:B------:R-:W4:Y:S01]  /*413b0*/  LDL.LU R23, [R1+0x8] ;  /* 0x0000080001177983 */ /* 0x000f220000300800 */
[----:B------:R-:W-:Y:S02]  /*413c0*/  LOP3.LUT R10, R10, 0xffff, RZ, 0xc0, !PT ;  /* 0x0000ffff0a0a7812 */ /* 0x000fe400078ec0ff */
[----:B------:R-:W-:-:S02]  /*413d0*/  PRMT R19, R20, 0x3340, R19 ;  /* 0x0000334014137816 */ /* 0x000fc40000000013 */
[----:B------:R-:W-:Y:S02]  /*413e0*/  PRMT R18, R18, 0x3340, R1 ;  /* 0x0000334012127816 */ /* 0x000fe40000000001 */
[----:B------:R-:W-:Y:S01]  /*413f0*/  PRMT R8, R10, 0x3340, R8 ;  /* 0x000033400a087816 */ /* 0x000fe20000000008 */
[----:B------:R5:W-:Y:S04]  /*41400*/  STL [R1+0x5c], R19 ;  /* 0x00005c1301007387 */ /* 0x000be80000100800 */
[----:B------:R4:W-:Y:S04]  /*41410*/  STL [R1+0x24], R18 ;  /* 0x0000241201007387 */ /* 0x0009e80000100800 */
[----:B------:R0:W-:Y:S01]  /*41420*/  STL [R1+0x60], R8 ;  /* 0x0000600801007387 */ /* 0x0001e20000100800 */
[----:B--2---:R-:W-:-:S03]  /*41430*/  SHF.R.U32.HI R21, RZ, 0x8, R29 ;  /* 0x00000008ff157819 */ /* 0x004fc6000001161d */
[----:B------:R-:W2:Y:S01]  /*41440*/  LDL.LU R29, [R1+0xb0] ;  /* 0x0000b000011d7983 */ /* 0x000ea20000300800 */
[----:B---3--:R-:W-:-:S03]  /*41450*/  SHF.R.U32.HI R20, RZ, 0x8, R0 ;  /* 0x00000008ff147819 */ /* 0x008fc60000011600 */
[----:B------:R-:W3:Y:S01]  /*41460*/  LDL.LU R0, [R1+0xbc] ;  /* 0x0000bc0001007983 */ /* 0x000ee20000300800 */
[----:B-----5:R-:W-:-:S03]  /*41470*/  SHF.R.U32.HI R19, RZ, 0x8, R2 ;  /* 0x00000008ff137819 */ /* 0x020fc60000011602 */
[----:B------:R-:W5:Y:S01]  /*41480*/  LDL.LU R2, [R1+0x4] ;  /* 0x0000040001027983 */ /* 0x000f620000300800 */
[----:B----4-:R-:W-:Y:S02]  /*41490*/  SHF.R.U32.HI R18, RZ, 0x8, R14 ;  /* 0x00000008ff127819 */ /* 0x010fe4000001160e */
[----:B------:R-:W-:Y:S02]  /*414a0*/  SHF.R.U32.HI R10, RZ, 0x8, R15 ;  /* 0x00000008ff0a7819 */ /* 0x000fe4000001160f */
[----:B0-----:R-:W-:Y:S02]  /*414b0*/  SHF.R.U32.HI R8, RZ, 0x8, R22 ;  /* 0x00000008ff087819 */ /* 0x001fe40000011616 */
[----:B------:R-:W4:Y:S04]  /*414c0*/  LDL.LU R22, [R1+0xb8] ;  /* 0x0000b80001167983 */ /* 0x000f280000300800 */
[----:B------:R-:W4:Y:S04]  /*414d0*/  LDL.LU R14, [R1+0xcc] ;  /* 0x0000cc00010e7983 */ /* 0x000f280000300800 */
[----:B------:R-:W4:Y:S01]  /*414e0*/  LDL.LU R15, [R1+0xc0] ;  /* 0x0000c000010f7983 */ /* 0x000f220000300800 */
[----:B------:R-:W-:-:S02]  /*414f0*/  LOP3.LUT R21, R21, 0xffff, RZ, 0xc0, !PT ;  /* 0x0000ffff15157812 */ /* 0x000fc400078ec0ff */
[----:B------:R-:W-:Y:S02]  /*41500*/  LOP3.LUT R19, R19, 0xffff, RZ, 0xc0, !PT ;  /* 0x0000ffff13137812 */ /* 0x000fe400078ec0ff */
[----:B------:R-:W-:Y:S02]  /*41510*/  LOP3.LUT R20, R20, 0xffff, RZ, 0xc0, !PT ;  /* 0x0000ffff14147812 */ /* 0x000fe400078ec0ff */
[----:B------:R-:W-:Y:S02]  /*41520*/  LOP3.LUT R18, R18, 0xffff, RZ, 0xc0, !PT ;  /* 0x0000ffff12127812 */ /* 0x000fe400078ec0ff */
[----:B------:R-:W-:Y:S02]  /*41530*/  LOP3.LUT R8, R8, 0xffff, RZ, 0xc0, !PT ;  /* 0x0000ffff08087812 */ /* 0x000fe400078ec0ff */
[----:B------:R-:W-:Y:S02]  /*41540*/  LOP3.LUT R10, R10, 0xffff, RZ, 0xc0, !PT ;  /* 0x0000ffff0a0a7812 */ /* 0x000fe400078ec0ff */
[----:B------:R-:W-:-:S02]  /*41550*/  PRMT R21, R21, 0x3340, R1 ;  /* 0x0000334015157816 */ /* 0x000fc40000000001 */
[----:B------:R-:W-:Y:S02]  /*41560*/  PRMT R19, R20, 0x3340, R19 ;  /* 0x0000334014137816 */ /* 0x000fe40000000013 */
[----:B------:R-:W-:Y:S02]  /*41570*/  PRMT R18, R18, 0x3340, R1 ;  /* 0x0000334012127816 */ /* 0x000fe40000000001 */
[----:B------:R-:W-:Y:S01]  /*41580*/  PRMT R8, R10, 0x3340, R8 ;  /* 0x000033400a087816 */ /* 0x000fe20000000008 */
[----:B------:R0:W-:Y:S04]  /*41590*/  STL [R1+0x18], R21 ;  /* 0x0000181501007387 */ /* 0x0001e80000100800 */
[----:B------:R1:W-:Y:S01]  /*415a0*/  STL [R1+0x4c], R19 ;  /* 0x00004c1301007387 */ /* 0x0003e20000100800 */
[----:B------:R-:W-:-:S03]  /*415b0*/  SHF.R.U32.HI R20, RZ, 0x8, R4 ;  /* 0x00000008ff147819 */ /* 0x000fc60000011604 */
[----:B------:R-:W-:Y:S01]  /*415c0*/  STL [R1+0x34], R18 ;  /* 0x0000341201007387 */ /* 0x000fe20000100800 */
[----:B0-----:R-:W-:-:S03]  /*415d0*/  SHF.R.U32.HI R21, RZ, 0x8, R6 ;  /* 0x00000008ff157819 */ /* 0x001fc60000011606 */
[----:B------:R0:W-:Y:S01]  /*415e0*/  STL [R1+0x50], R8 ;  /* 0x0000500801007387 */ /* 0x0001e20000100800 */
[----:B-1----:R-:W-:Y:S02]  /*415f0*/  SHF.R.U32.HI R19, RZ, 0x8, R13 ;  /* 0x00000008ff137819 */ /* 0x002fe4000001160d */
[----:B------:R-:W-:Y:S01]  /*41600*/  LOP3.LUT R21, R21, 0xffff, RZ, 0xc0, !PT ;  /* 0x0000ffff15157812 */ /* 0x000fe200078ec0ff */
[----:B------:R-:W4:Y:S01]  /*41610*/  LDL.LU R13, [R1+0x148] ;  /* 0x00014800010d7983 */ /* 0x000f220000300800 */
[----:B0-----:R-:W-:Y:S02]  /*41620*/  SHF.R.U32.HI R8, RZ, 0x8, R12 ;  /* 0x00000008ff087819 */ /* 0x001fe4000001160c */
[----:B------:R-:W-:Y:S02]  /*41630*/  LOP3.LUT R19, R19, 0xffff, RZ, 0xc0, !PT ;  /* 0x0000ffff13137812 */ /* 0x000fe400078ec0ff */
[----:B------:R-:W-:Y:S02]  /*41640*/  LOP3.LUT R8, R8, 0xffff, RZ, 0xc0, !PT ;  /* 0x0000ffff08087812 */ /* 0x000fe400078ec0ff */
[----:B------:R-:W-:-:S02]  /*41650*/  LOP3.LUT R20, R20, 0xffff, RZ, 0xc0, !PT ;  /* 0x0000ffff14147812 */ /* 0x000fc400078ec0ff */
[----:B------:R-:W-:Y:S02]  /*41660*/  SHF.R.U32.HI R18, RZ, 0x8, R24 ;  /* 0x00000008ff127819 */ /* 0x000fe40000011618 */
[----:B------:R-:W-:Y:S02]  /*41670*/  SHF.R.U32.HI R10, RZ, 0x8, R23 ;  /* 0x00000008ff0a7819 */ /* 0x000fe40000011617 */
[--C-:B------:R-:W-:Y:S01]  /*41680*/  PRMT R6, R21, 0x3340, R1.reuse ;  /* 0x0000334015067816 */ /* 0x100fe20000000001 */
[----:B------:R-:W4:Y:S01]  /*41690*/  LDL.LU R23, [R1+0x15c] ;  /* 0x00015c0001177983 */ /* 0x000f220000300800 */
[----:B------:R-:W-:Y:S02]  /*416a0*/  PRMT R8, R8, 0x3340, R1 ;  /* 0x0000334008087816 */ /* 0x000fe40000000001 */
[----:B------:R-:W-:Y:S01]  /*416b0*/  PRMT R4, R20, 0x3340, R19 ;  /* 0x0000334014047816 */ /* 0x000fe20000000013 */
[----:B------:R-:W4:Y:S01]  /*416c0*/  LDL.LU R12, [R1+0x158] ;  /* 0x00015800010c7983 */ /* 0x000f220000300800 */
[----:B------:R-:W-:-:S02]  /*416d0*/  LOP3.LUT R10, R10, 0xffff, RZ, 0xc0, !PT ;  /* 0x0000ffff0a0a7812 */ /* 0x000fc400078ec0ff */
[----:B------:R-:W-:Y:S01]  /*416e0*/  LOP3.LUT R18, R18, 0xffff, RZ, 0xc0, !PT ;  /* 0x0000ffff12127812 */ /* 0x000fe200078ec0ff */
[----:B------:R-:W4:Y:S04]  /*416f0*/  LDL.LU R24, [R1+0x154] ;  /* 0x0001540001187983 */ /* 0x000f280000300800 */
[----:B------:R-:W-:Y:S04]  /*41700*/  STL [R1+0xc], R6 ;  /* 0x00000c0601007387 */ /* 0x000fe80000100800 */
[----:B------:R-:W-:Y:S04]  /*41710*/  STL [R1+0x1584], R8 ;  /* 0x0015840801007387 */ /* 0x000fe80000100800 */
[----:B------:R0:W-:Y:S02]  /*41720*/  STL [R1+0x44], R4 ;  /* 0x0000440401007387 */ /* 0x0001e40000100800 */
[----:B0-----:R-:W-:-:S05]  /*41730*/  PRMT R4, R18, 0x3340, R10 ;  /* 0x0000334012047816 */ /* 0x001fca000000000a */
[----:B------:R0:W-:Y:S01]  /*41740*/  STL [R1+0x48], R4 ;  /* 0x0000480401007387 */ /* 0x0001e20000100800 */
[----:B--2---:R-:W-:Y:S02]  /*41750*/  SHF.R.U32.HI R10, RZ, 0x8, R29 ;  /* 0x00000008ff0a7819 */ /* 0x004fe4000001161d */
[----:B---3--:R-:W-:Y:S02]  /*41760*/  SHF.R.U32.HI R21, RZ, 0x8, R0 ;  /* 0x00000008ff157819 */ /* 0x008fe40000011600 */
[----:B------:R-:W-:Y:S02]  /*41770*/  LOP3.LUT R10, R10, 0xffff, RZ, 0xc0, !PT ;  /* 0x0000ffff0a0a7812 */ /* 0x000fe400078ec0ff */
[----:B------:R-:W-:Y:S02]  /*41780*/  LOP3.LUT R21, R21, 0xffff, RZ, 0xc0, !PT ;  /* 0x0000ffff15157812 */ /* 0x000fe400078ec0ff */
[----:B------:R-:W-:Y:S02]  /*41790*/  PRMT R10, R10, 0x3340, R1 ;  /* 0x000033400a0a7816 */ /* 0x000fe40000000001 */
[----:B-----5:R-:W-:-:S04]  /*417a0*/  SHF.R.U32.HI R19, RZ, 0x8, R2 ;  /* 0x00000008ff137819 */ /* 0x020fc80000011602 */
[----:B------:R-:W-:Y:S01]  /*417b0*/  LOP3.LUT R19, R19, 0xffff, RZ, 0xc0, !PT ;  /* 0x0000ffff13137812 */ /* 0x000fe200078ec0ff */
[----:B------:R-:W-:Y:S03]  /*417c0*/  STL [R1+0x1580], R10 ;  /* 0x0015800a01007387 */ /* 0x000fe60000100800 */
[----:B0-----:R-:W-:Y:S01]  /*417d0*/  PRMT R4, R21, 0x3340, R19 ;  /* 0x0000334015047816 */ /* 0x001fe20000000013 */
[----:B------:R-:W2:Y:S04]  /*417e0*/  LDL.LU R0, [R1+0xa4] ;  /* 0x0000a40001007983 */ /* 0x000ea80000300800 */
[----:B------:R-:W3:Y:S01]  /*417f0*/  LDL.LU R2, [R1+0xa0] ;  /* 0x0000a00001027983 */ /* 0x000ee20000300800 */
[----:B----4-:R-:W-:-:S03]  /*41800*/  SHF.R.U32.HI R20, RZ, 0x8, R14 ;  /* 0x00000008ff147819 */ /* 0x010fc6000001160e */
[----:B------:R0:W-:Y:S01]  /*41810*/  STL [R1+0x40], R4 ;  /* 0x0000400401007387 */ /* 0x0001e20000100800 */
[----:B------:R-:W-:-:S03]  /*41820*/  SHF.R.U32.HI R18, RZ, 0x8, R15 ;  /* 0x00000008ff127819 */ /* 0x000fc6000001160f */
[----:B------:R-:W4:Y:S04]  /*41830*/  LDL.LU R14, [R1+0x144] ;  /* 0x00014400010e7983 */ /* 0x000f280000300800 */
[----:B------:R-:W5:Y:S01]  /*41840*/  LDL.LU R15, [R1+0xb4] ;  /* 0x0000b400010f7983 */ /* 0x000f620000300800 */
[----:B------:R-:W-:Y:S02]  /*41850*/  LOP3.LUT R18, R18, 0xffff, RZ, 0xc0, !PT ;  /* 0x0000ffff12127812 */ /* 0x000fe400078ec0ff */
[----:B------:R-:W-:Y:S02]  /*41860*/  LOP3.LUT R20, R20, 0xffff, RZ, 0xc0, !PT ;  /* 0x0000ffff14147812 */ /* 0x000fe400078ec0ff */
[----:B------:R-:W-:Y:S02]  /*41870*/  SHF.R.U32.HI R22, RZ, 0x8, R22 ;  /* 0x00000008ff167819 */ /* 0x000fe40000011616 */
[----:B0-----:R-:W-:-:S02]  /*41880*/  PRMT R4, R20, 0x3340, R18 ;  /* 0x0000334014047816 */ /* 0x001fc40000000012 */
[----:B------:R-:W-:-:S04]  /*41890*/  LOP3.LUT R22, R22, 0xffff, RZ, 0xc0, !PT ;  /* 0x0000ffff16167812 */ /* 0x000fc800078ec0ff */
[----:B------:R-:W-:Y:S02]  /*418a0*/  PRMT R19, R22, 0x3340, R1 ;  /* 0x0000334016137816 */ /* 0x000fe40000000001 */
[----:B------:R-:W-:Y:S02]  /*418b0*/  SHF.R.U32.HI R22, RZ, 0x8, R26 ;  /* 0x00000008ff167819 */ /* 0x000fe4000001161a */
[----:B------:R-:W-:Y:S01]  /*418c0*/  SHF.R.U32.HI R18, RZ, 0x8, R25 ;  /* 0x00000008ff127819 */ /* 0x000fe20000011619 */
[----:B------:R-:W-:Y:S04]  /*418d0*/  STL [R1+0x157c], R19 ;  /* 0x00157c1301007387 */ /* 0x000fe80000100800 */
[----:B------:R0:W-:Y:S01]  /*418e0*/  STL [R1+0x3c], R4 ;  /* 0x00003c0401007387 */ /* 0x0001e20000100800 */
[----:B------:R-:W-:-:S04]  /*418f0*/  SHF.R.U32.HI R20, RZ, 0x8, R13 ;  /* 0x00000008ff147819 */ /* 0x000fc8000001160d */
[----:B------:R-:W-:-:S04]  /*41900*/  LOP3.LUT R20, R20, 0xffff, RZ, 0xc0, !PT ;  /* 0x0000ffff14147812 */ /* 0x000fc800078ec0ff */
[----:B------:R-:W-:Y:S02]  /*41910*/  PRMT R20, R20, 0x3340, R1 ;  /* 0x0000334014147816 */ /* 0x000fe40000000001 */
[----:B------:R-:W-:Y:S02]  /*41920*/  SHF.R.U32.HI R23, RZ, 0x8, R23 ;  /* 0x00000008ff177819 */ /* 0x000fe40000011617 */
[----:B------:R-:W-:Y:S02]  /*41930*/  SHF.R.U32.HI R21, RZ, 0x8, R12 ;  /* 0x00000008ff157819 */ /* 0x000fe4000001160c */
[----:B------:R-:W-:Y:S02]  /*41940*/  LOP3.LUT R23, R23, 0xffff, RZ, 0xc0, !PT ;  /* 0x0000ffff17177812 */ /* 0x000fe400078ec0ff */
[----:B------:R-:W-:Y:S02]  /*41950*/  LOP3.LUT R21, R21, 0xffff, RZ, 0xc0, !PT ;  /* 0x0000ffff15157812 */ /* 0x000fe400078ec0ff */
[----:B------:R-:W-:-:S02]  /*41960*/  SHF.R.U32.HI R24, RZ, 0x8, R24 ;  /* 0x00000008ff187819 */ /* 0x000fc40000011618 */
[----:B0-----:R-:W-:Y:S01]  /*41970*/  PRMT R4, R23, 0x3340, R21 ;  /* 0x0000334017047816 */ /* 0x001fe20000000015 */
[----:B------:R-:W-:Y:S01]  /*41980*/  STL [R1+0x1578], R20 ;  /* 0x0015781401007387 */ /* 0x000fe20000100800 */
[----:B------:R-:W-:Y:S02]  /*41990*/  LOP3.LUT R24, R24, 0xffff, RZ, 0xc0, !PT ;  /* 0x0000ffff18187812 */ /* 0x000fe400078ec0ff */
[----:B------:R-:W-:Y:S01]  /*419a0*/  LOP3.LUT R18, R18, 0xffff, RZ, 0xc0, !PT ;  /* 0x0000ffff12127812 */ /* 0x000fe200078ec0ff */
[----:B------:R-:W5:Y:S01]  /*419b0*/  LDL.LU R8, [R1+0x164] ;  /* 0x0001640001087983 */ /* 0x000f620000300800 */
[----:B------:R-:W-:-:S03]  /*419c0*/  LOP3.LUT R22, R22, 0xffff, RZ, 0xc0, !PT ;  /* 0x0000ffff16167812 */ /* 0x000fc600078ec0ff */
[----:B------:R-:W5:Y:S01]  /*419d0*/  LDL.LU R6, [R1+0x170] ;  /* 0x0001700001067983 */ /* 0x000f620000300800 */
[----:B------:R-:W-:-:S03]  /*419e0*/  PRMT R21, R24, 0x3340, R1 ;  /* 0x0000334018157816 */ /* 0x000fc60000000001 */
[----:B------:R0:W-:Y:S01]  /*419f0*/  STL [R1+0x38], R4 ;  /* 0x0000380401007387 */ /* 0x0001e20000100800 */
[----:B------:R-:W-:-:S03]  /*41a00*/  PRMT R10, R22, 0x3340, R18 ;  /* 0x00003340160a7816 */ /* 0x000fc60000000012 */
[----:B0-----:R-:W5:Y:S04]  /*41a10*/  LDL.LU R4, [R1+0x16c] ;  /* 0x00016c0001047983 */ /* 0x001f680000300800 */
[----:B------:R-:W5:Y:S04]  /*41a20*/  LDL.LU R29, [R1+0x168] ;  /* 0x00016800011d7983 */ /* 0x000f680000300800 */
[----:B------:R-:W5:Y:S04]  /*41a30*/  LDL.LU R13, [R1+0xac] ;  /* 0x0000ac00010d7983 */ /* 0x000f680000300800 */
[----:B------:R-:W5:Y:S04]  /*41a40*/  LDL.LU R12, [R1+0xa8] ;  /* 0x0000a800010c7983 */ /* 0x000f680000300800 */
[----:B------:R-:W-:Y:S04]  /*41a50*/  STL [R1+0x1574], R21 ;  /* 0x0015741501007387 */ /* 0x000fe80000100800 */
[----:B------:R0:W-:Y:S01]  /*41a60*/  STL [R1+0x30], R10 ;  /* 0x0000300a01007387 */ /* 0x0001e20000100800 */
[----:B--2---:R-:W-:-:S03]  /*41a70*/  SHF.R.U32.HI R25, RZ, 0x8, R0 ;  /* 0x00000008ff197819 */ /* 0x004fc60000011600 */
[----:B------:R-:W2:Y:S01]  /*41a80*/  LDL.LU R0, [R1+0xc4] ;  /* 0x0000c40001007983 */ /* 0x000ea20000300800 */
[----:B---3--:R-:W-:-:S03]  /*41a90*/  SHF.R.U32.HI R26, RZ, 0x8, R2 ;  /* 0x00000008ff1a7819 */ /* 0x008fc60000011602 */
[----:B------:R-:W3:Y:S01]  /*41aa0*/  LDL.LU R2, [R1+0x150] ;  /* 0x0001500001027983 */ /* 0x000ee20000300800 */
[----:B----4-:R-:W-:-:S03]  /*41ab0*/  SHF.R.U32.HI R24, RZ, 0x8, R14 ;  /* 0x00000008ff187819 */ /* 0x010fc6000001160e */
[----:B------:R-:W4:Y:S01]  /*41ac0*/  LDL.LU R14, [R1+0x160] ;  /* 0x00016000010e7983 */ /* 0x000f220000300800 */
[----:B-----5:R-:W-:-:S03]  /*41ad0*/  SHF.R.U32.HI R18, RZ, 0x8, R15 ;  /* 0x00000008ff127819 */ /* 0x020fc6000001160f */
[----:B------:R-:W5:Y:S01]  /*41ae0*/  LDL.LU R15, [R1+0x14c] ;  /* 0x00014c00010f7983 */ /* 0x000f620000300800 */
[----:B------:R-:W-:Y:S02]  /*41af0*/  SHF.R.U32.HI R23, RZ, 0x8, R27 ;  /* 0x00000008ff177819 */ /* 0x000fe4000001161b */
[----:B------:R-:W-:Y:S02]  /*41b00*/  SHF.R.U32.HI R22, RZ, 0x8, R28 ;  /* 0x00000008ff167819 */ /* 0x000fe4000001161c */
[----:B------:R-:W-:Y:S02]  /*41b10*/  LOP3.LUT R23, R23, 0xffff, RZ, 0xc0, !PT ;  /* 0x0000ffff17177812 */ /* 0x000fe400078ec0ff */
[----:B------:R-:W-:Y:S02]  /*41b20*/  LOP3.LUT R25, R25, 0xffff, RZ, 0xc0, !PT ;  /* 0x0000ffff19197812 */ /* 0x000fe400078ec0ff */
[----:B------:R-:W-:Y:S02]  /*41b30*/  LOP3.LUT R22, R22, 0xffff, RZ, 0xc0, !PT ;  /* 0x0000ffff16167812 */ /* 0x000fe400078ec0ff */
[----:B------:R-:W-:-:S02]  /*41b40*/  LOP3.LUT R26, R26, 0xffff, RZ, 0xc0, !PT ;  /* 0x0000ffff1a1a7812 */ /* 0x000fc400078ec0ff */
[----:B0-----:R-:W-:Y:S02]  /*41b50*/  PRMT R10, R25, 0x3340, R23 ;  /* 0x00003340190a7816 */ /* 0x001fe40000000017 */
[--C-:B------:R-:W-:Y:S02]  /*41b60*/  PRMT R22, R22, 0x3340, R1.reuse ;  /* 0x0000334016167816 */ /* 0x100fe40000000001 */
[----:B------:R-:W-:Y:S02]  /*41b70*/  PRMT R23, R26, 0x3340, R1 ;  /* 0x000033401a177816 */ /* 0x000fe40000000001 */
[----:B------:R-:W-:Y:S01]  /*41b80*/  LOP3.LUT R18, R18, 0xffff, RZ, 0xc0, !PT ;  /* 0x0000ffff12127812 */ /* 0x000fe200078ec0ff */
[----:B------:R-:W-:Y:S01]  /*41b90*/  STL [R1+0x1570], R22 ;  /* 0x0015701601007387 */ /* 0x000fe20000100800 */
[----:B------:R-:W-:-:S03]  /*41ba0*/  LOP3.LUT R24, R24, 0xffff, RZ, 0xc0, !PT ;  /* 0x0000ffff18187812 */ /* 0x000fc600078ec0ff */
[----:B------:R-:W-:Y:S04]  /*41bb0*/  STL [R1+0x156c], R23 ;  /* 0x00156c1701007387 */ /* 0x000fe80000100800 */
[----:B------:R0:W-:Y:S02]  /*41bc0*/  STL [R1+0x20], R10 ;  /* 0x0000200a01007387 */ /* 0x0001e40000100800 */
[----:B0-----:R-:W-:-:S05]  /*41bd0*/  PRMT R10, R24, 0x3340, R18 ;  /* 0x00003340180a7816 */ /* 0x001fca0000000012 */
[----:B------:R-:W-:Y:S01]  /*41be0*/  STL [R1+0x1c], R10 ;  /* 0x00001c0a01007387 */ /* 0x000fe20000100800 */
[----:B------:R-:W-:-:S04]  /*41bf0*/  SHF.R.U32.HI R27, RZ, 0x8, R6 ;  /* 0x00000008ff1b7819 */ /* 0x000fc80000011606 */
[----:B------:R-:W-:Y:S02]  /*41c00*/  LOP3.LUT R27, R27, 0xffff, RZ, 0xc0, !PT ;  /* 0x0000ffff1b1b7812 */ /* 0x000fe400078ec0ff */
[----:B------:R-:W-:Y:S02]  /*41c10*/  SHF.R.U32.HI R25, RZ, 0x8, R4 ;  /* 0x00000008ff197819 */ /* 0x000fe40000011604 */
[----:B------:R-:W-:Y:S02]  /*41c20*/  SHF.R.U32.HI R28, RZ, 0x8, R29 ;  /* 0x00000008ff1c7819 */ /* 0x000fe4000001161d */
[----:B------:R-:W-:Y:S02]  /*41c30*/  LOP3.LUT R25, R25, 0xffff, RZ, 0xc0, !PT ;  /* 0x0000ffff19197812 */ /* 0x000fe400078ec0ff */
[----:B------:R-:W-:Y:S02]  /*41c40*/  LOP3.LUT R28, R28, 0xffff, RZ, 0xc0, !PT ;  /* 0x0000ffff1c1c7812 */ /* 0x000fe400078ec0ff */
[----:B------:R-:W-:-:S02]  /*41c50*/  PRMT R4, R27, 0x3340, R25 ;  /* 0x000033401b047816 */ /* 0x000fc40000000019 */
[----:B------:R-:W-:Y:S02]  /*41c60*/  SHF.R.U32.HI R24, RZ, 0x8, R8 ;  /* 0x00000008ff187819 */ /* 0x000fe40000011608 */
[----:B------:R-:W-:Y:S02]  /*41c70*/  PRMT R25, R28, 0x3340, R1 ;  /* 0x000033401c197816 */ /* 0x000fe40000000001 */
[----:B------:R-:W-:Y:S02]  /*41c80*/  LOP3.LUT R24, R24, 0xffff, RZ, 0xc0, !PT ;  /* 0x0000ffff18187812 */ /* 0x000fe400078ec0ff */
[----:B------:R-:W-:Y:S02]  /*41c90*/  SHF.R.U32.HI R26, RZ, 0x8, R13 ;  /* 0x00000008ff1a7819 */ /* 0x000fe4000001160d */
[----:B------:R-:W-:Y:S02]  /*41ca0*/  SHF.R.U32.HI R18, RZ, 0x8, R12 ;  /* 0x00000008ff127819 */ /* 0x000fe4000001160c */
[----:B------:R-:W-:-:S02]  /*41cb0*/  PRMT R24, R24, 0x3340, R1 ;  /* 0x0000334018187816 */ /* 0x000fc40000000001 */
[----:B------:R-:W-:Y:S02]  /*41cc0*/  LOP3.LUT R18, R18, 0xffff, RZ, 0xc0, !PT ;  /* 0x0000ffff12127812 */ /* 0x000fe400078ec0ff */
[----:B------:R-:W-:Y:S01]  /*41cd0*/  LOP3.LUT R26, R26, 0xffff, RZ, 0xc0, !PT ;  /* 0x0000ffff1a1a7812 */ /* 0x000fe200078ec0ff */
[----:B------:R-:W-:Y:S04]  /*41ce0*/  STL [R1+0x1568], R24 ;  /* 0x0015681801007387 */ /* 0x000fe80000100800 */
[----:B------:R-:W-:Y:S04]  /*41cf0*/  STL [R1+0x1588], R25 ;  /* 0x0015881901007387 */ /* 0x000fe80000100800 */
[----:B------:R0:W-:Y:S02]  /*41d00*/  STL [R1+0x8], R4 ;  /* 0x0000080401007387 */ /* 0x0001e40000100800 */
[----:B0-----:R-:W-:-:S05]  /*41d10*/  PRMT R4, R26, 0x3340, R18 ;  /* 0x000033401a047816 */ /* 0x001fca0000000012 */
[----:B------:R-:W-:Y:S01]  /*41d20*/  STL [R1+0x4], R4 ;  /* 0x0000040401007387 */ /* 0x000fe20000100800 */
[----:B--2---:R-:W-:Y:S02]  /*41d30*/  SHF.R.U32.HI R26, RZ, 0x8, R0 ;  /* 0x00000008ff1a7819 */ /* 0x004fe40000011600 */
[----:B-----5:R-:W-:Y:S02]  /*41d40*/  SHF.R.U32.HI R28, RZ, 0x8, R15 ;  /* 0x00000008ff1c7819 */ /* 0x020fe4000001160f */
[----:B------:R-:W0:Y:S01]  /*41d50*/  S2R R15, SR_TID.X ;  /* 0x00000000000f7919 */ /* 0x000e220000002100 */
[----:B---3--:R-:W-:Y:S02]  /*41d60*/  SHF.R.U32.HI R18, RZ, 0x8, R2 ;  /* 0x00000008ff127819 */ /* 0x008fe40000011602 */
[----:B----4-:R-:W-:Y:S02]  /*41d70*/  SHF.R.U32.HI R27, RZ, 0x8, R14 ;  /* 0x00000008ff1b7819 */ /* 0x010fe4000001160e */
[----:B------:R-:W-:-:S02]  /*41d80*/  LOP3.LUT R26, R26, 0xffff, RZ, 0xc0, !PT ;  /* 0x0000ffff1a1a7812 */ /* 0x000fc400078ec0ff */
[----:B------:R-:W-:Y:S02]  /*41d90*/  LOP3.LUT R18, R18, 0xffff, RZ, 0xc0, !PT ;  /* 0x0000ffff12127812 */ /* 0x000fe400078ec0ff */
[----:B------:R-:W-:Y:S02]  /*41da0*/  LOP3.LUT R27, R27, 0xffff, RZ, 0xc0, !PT ;  /* 0x0000ffff1b1b7812 */ /* 0x000fe400078ec0ff */
[----:B------:R-:W-:Y:S02]  /*41db0*/  PRMT R26, R26, 0x3340, R1 ;  /* 0x000033401a1a7816 */ /* 0x000fe40000000001 */
[----:B------:R-:W-:-:S03]  /*41dc0*/  PRMT R27, R27, 0x3340, R18 ;  /* 0x000033401b1b7816 */ /* 0x000fc60000000012 */
[----:B------:R-:W-:Y:S04]  /*41dd0*/  STL [R1+0x158c], R26 ;  /* 0x00158c1a01007387 */ /* 0x000fe80000100800 */
[----:B------:R-:W-:Y:S04]  /*41de0*/  STL [R1+0x1590], R27 ;  /* 0x0015901b01007387 */ /* 0x000fe80000100800 */
[----:B------:R-:W2:Y:S04]  /*41df0*/  LDL.LU R19, [R1+0x9c] ;  /* 0x00009c0001137983 */ /* 0x000ea80000300800 */
[----:B------:R-:W3:Y:S01]  /*41e00*/  LDL.LU R20, [R1+0x88] ;  /* 0x0000880001147983 */ /* 0x000ee20000300800 */
[----:B0-----:R-:W-:-:S03]  /*41e10*/  IMAD.SHL.U32 R0, R15, 0x10, RZ ;  /* 0x000000100f007824 */ /* 0x001fc600078e00ff */
[----:B------:R-:W4:Y:S04]  /*41e20*/  LDL.LU R22, [R1+0x90] ;  /* 0x0000900001167983 */ /* 0x000f280000300800 */
[----:B------:R-:W5:Y:S01]  /*41e30*/  LDL.LU R23, [R1+0x7c] ;  /* 0x00007c0001177983 */ /* 0x000f620000300800 */
[----:B------:R-:W-:-:S03]  /*41e40*/  LOP3.LUT R21, R0, 0x70, RZ, 0xc0, !PT ;  /* 0x0000007000157812 */ /* 0x000fc600078ec0ff */
[----:B------:R-:W2:Y:S04]  /*41e50*/  LDL.LU R24, [R1+0x84] ;  /* 0x0000840001187983 */ /* 0x000ea80000300800 */
[----:B------:R-:W2:Y:S04]  /*41e60*/  LDL.LU R15, [R1+0x78] ;  /* 0x00007800010f7983 */ /* 0x000ea80000300800 */
[----:B------:R-:W2:Y:S04]  /*41e70*/  LDL.LU R14, [R1+0x80] ;  /* 0x00008000010e7983 */ /* 0x000ea80000300800 */
[----:B------:R-:W2:Y:S04]  /*41e80*/  LDL.LU R2, [R1+0x54] ;  /* 0x0000540001027983 */ /* 0x000ea80000300800 */
[----:B------:R-:W2:Y:S04]  /*41e90*/  LDL.LU R0, [R1+0x74] ;  /* 0x0000740001007983 */ /* 0x000ea80000300800 */
[----:B------:R-:W2:Y:S04]  /*41ea0*/  LDL.LU R12, [R1+0x2c] ;  /* 0x00002c00010c7983 */ /* 0x000ea80000300800 */
[----:B------:R-:W2:Y:S04]  /*41eb0*/  LDL.LU R13, [R1+0x68] ;  /* 0x00006800010d7983 */ /* 0x000ea80000300800 */
[----:B------:R-:W2:Y:S04]  /*41ec0*/  LDL.LU R29, [R1] ;  /* 0x00000000011d7983 */ /* 0x000ea80000300800 */
[----:B--2---:R0:W-:Y:S04]  /*41ed0*/  STL [R1+0x15bc], R29 ;  /* 0x0015bc1d01007387 */ /* 0x0041e80000100800 */
[----:B0-----:R-:W2:Y:S04]  /*41ee0*/  LDL.LU R29, [R1+0x14] ;  /* 0x00001400011d7983 */ /* 0x001ea80000300800 */
        /* <DEDUP_REMOVED lines=13> */
[----:B0-----:R-:W2:Y:S01]  /*41fc0*/  LDL.LU R26, [R1+0x18] ;  /* 0x00001800011a7983 */ /* 0x001ea20000300800 */
[----:B------:R-:W-:-:S03]  /*41fd0*/  SHF.R.U32.HI R17, RZ, 0x8, R17 ;  /* 0x00000008ff117819 */ /* 0x000fc60000011611 */
[----:B--2---:R0:W-:Y:S04]  /*41fe0*/  STL [R1+0x15a0], R26 ;  /* 0x0015a01a01007387 */ /* 0x0041e80000100800 */
[----:B0-----:R-:W2:Y:S01]  /*41ff0*/  LDL.LU R26, [R1+0x24] ;  /* 0x00002400011a7983 */ /* 0x001ea20000300800 */
[----:B------:R-:W-:Y:S02]  /*42000*/  LOP3.LUT R28, R28, 0xffff, RZ, 0xc0, !PT ;  /* 0x0000ffff1c1c7812 */ /* 0x000fe400078ec0ff */
[----:B------:R-:W-:Y:S02]  /*42010*/  LOP3.LUT R17, R17, 0xffff, RZ, 0xc0, !PT ;  /* 0x0000ffff11117812 */ /* 0x000fe400078ec0ff */
[----:B------:R-:W-:Y:S02]  /*42020*/  PRMT R18, R28, 0x3340, R1 ;  /* 0x000033401c127816 */ /* 0x000fe40000000001 */
[----:B------:R-:W-:Y:S01]  /*42030*/  PRMT R5, R19, 0x5410, R5 ;  /* 0x0000541013057816 */ /* 0x000fe20000000005 */
[----:B------:R-:W-:Y:S01]  /*42040*/  IMAD.IADD R3, R21, 0x1, R3 ;  /* 0x0000000115037824 */ /* 0x000fe200078e0203 */
[----:B------:R-:W-:-:S02]  /*42050*/  PRMT R17, R17, 0x3340, R1 ;  /* 0x0000334011117816 */ /* 0x000fc40000000001 */
[----:B---3--:R-:W-:Y:S02]  /*42060*/  PRMT R7, R20, 0x5410, R7 ;  /* 0x0000541014077816 */ /* 0x008fe40000000007 */
[----:B------:R-:W-:Y:S02]  /*42070*/  PRMT R16, R16, 0x3340, R1 ;  /* 0x0000334010107816 */ /* 0x000fe40000000001 */
[----:B----4-:R-:W-:Y:S02]  /*42080*/  PRMT R9, R22, 0x5410, R9 ;  /* 0x0000541016097816 */ /* 0x010fe40000000009 */
[----:B-----5:R-:W-:Y:S02]  /*42090*/  PRMT R11, R23, 0x5410, R11 ;  /* 0x00005410170b7816 */ /* 0x020fe4000000000b */
[----:B------:R-:W-:Y:S02]  /*420a0*/  PRMT R17, R24, 0x5410, R17 ;  /* 0x0000541018117816 */ /* 0x000fe40000000011 */
[----:B------:R-:W-:Y:S01]  /*420b0*/  PRMT R16, R15, 0x5410, R16 ;  /* 0x000054100f107816 */ /* 0x000fe20000000010 */
[----:B--2---:R0:W-:Y:S04]  /*420c0*/  STL [R1+0x15a8], R26 ;  /* 0x0015a81a01007387 */ /* 0x0041e80000100800 */
[----:B0-----:R-:W2:Y:S04]  /*420d0*/  LDL.LU R26, [R1+0x28] ;  /* 0x00002800011a7983 */ /* 0x001ea80000300800 */
[----:B------:R-:W3:Y:S04]  /*420e0*/  LDL.LU R25, [R1+0xc] ;  /* 0x00000c0001197983 */ /* 0x000ee80000300800 */
[----:B------:R-:W3:Y:S04]  /*420f0*/  LDL.LU R8, [R1+0x50] ;  /* 0x0000500001087983 */ /* 0x000ee80000300800 */
[----:B------:R-:W4:Y:S04]  /*42100*/  LDL.LU R10, [R1+0x44] ;  /* 0x00004400010a7983 */ /* 0x000f280000300800 */
[----:B------:R-:W5:Y:S04]  /*42110*/  LDL.LU R28, [R1+0x64] ;  /* 0x00006400011c7983 */ /* 0x000f680000300800 */
[----:B------:R-:W2:Y:S04]  /*42120*/  LDL.LU R19, [R1+0x48] ;  /* 0x0000480001137983 */ /* 0x000ea80000300800 */
[----:B------:R-:W2:Y:S04]  /*42130*/  LDL.LU R20, [R1+0x40] ;  /* 0x0000400001147983 */ /* 0x000ea80000300800 */
[----:B------:R-:W2:Y:S04]  /*42140*/  LDL.LU R21, [R1+0x3c] ;  /* 0x00003c0001157983 */ /* 0x000ea80000300800 */
[----:B------:R-:W2:Y:S04]  /*42150*/  LDL.LU R22, [R1+0x38] ;  /* 0x0000380001167983 */ /* 0x000ea80000300800 */
[----:B------:R-:W2:Y:S04]  /*42160*/  LDL.LU R23, [R1+0x30] ;  /* 0x0000300001177983 */ /* 0x000ea80000300800 */
[----:B------:R-:W2:Y:S04]  /*42170*/  LDL.LU R24, [R1+0x20] ;  /* 0x0000200001187983 */ /* 0x000ea80000300800 */
[----:B------:R-:W2:Y:S02]  /*42180*/  LDL.LU R15, [R1+0x15d4] ;  /* 0x0015d400010f7983 */ /* 0x000ea40000300800 */
[----:B--2---:R-:W-:-:S02]  /*42190*/  PRMT R15, R14, 0x5410, R15 ;  /* 0x000054100e0f7816 */ /* 0x004fc4000000000f */
[----:B------:R-:W2:Y:S02]  /*421a0*/  LDL.LU R14, [R1+0x15d0] ;  /* 0x0015d000010e7983 */ /* 0x000ea40000300800 */
[----:B--2---:R-:W-:Y:S02]  /*421b0*/  PRMT R14, R2, 0x5410, R14 ;  /* 0x00005410020e7816 */ /* 0x004fe4000000000e */
[----:B------:R-:W2:Y:S02]  /*421c0*/  LDL.LU R2, [R1+0x15cc] ;  /* 0x0015cc0001027983 */ /* 0x000ea40000300800 */
[----:B--2---:R-:W-:Y:S02]  /*421d0*/  PRMT R2, R0, 0x5410, R2 ;  /* 0x0000541000027816 */ /* 0x004fe40000000002 */
[----:B------:R-:W2:Y:S02]  /*421e0*/  LDL.LU R0, [R1+0x15c8] ;  /* 0x0015c80001007983 */ /* 0x000ea40000300800 */
[----:B--2---:R-:W-:-:S02]  /*421f0*/  PRMT R0, R12, 0x5410, R0 ;  /* 0x000054100c007816 */ /* 0x004fc40000000000 */
[----:B------:R-:W2:Y:S02]  /*42200*/  LDL.LU R12, [R1+0x15c4] ;  /* 0x0015c400010c7983 */ /* 0x000ea40000300800 */
[----:B--2---:R-:W-:Y:S02]  /*42210*/  PRMT R12, R13, 0x5410, R12 ;  /* 0x000054100d0c7816 */ /* 0x004fe4000000000c */
[----:B------:R-:W2:Y:S02]  /*42220*/  LDL.LU R13, [R1+0x15c0] ;  /* 0x0015c000010d7983 */ /* 0x000ea40000300800 */
[----:B--2---:R-:W-:Y:S02]  /*42230*/  PRMT R13, R29, 0x5410, R13 ;  /* 0x000054101d0d7816 */ /* 0x004fe4000000000d */
[----:B------:R-:W5:Y:S02]  /*42240*/  LDL.LU R29, [R1+0x15bc] ;  /* 0x0015bc00011d7983 */ /* 0x000f640000300800 */
[----:B-----5:R-:W-:-:S02]  /*42250*/  PRMT R28, R28, 0x5410, R29 ;  /* 0x000054101c1c7816 */ /* 0x020fc4000000001d */
[----:B------:R-:W2:Y:S02]  /*42260*/  LDL.LU R29, [R1+0x15b8] ;  /* 0x0015b800011d7983 */ /* 0x000ea40000300800 */
[----:B--2---:R-:W-:Y:S02]  /*42270*/  PRMT R29, R4, 0x5410, R29 ;  /* 0x00005410041d7816 */ /* 0x004fe4000000001d */
[----:B------:R-:W2:Y:S02]  /*42280*/  LDL.LU R4, [R1+0x15b4] ;  /* 0x0015b40001047983 */ /* 0x000ea40000300800 */
[----:B--2---:R-:W-:Y:S02]  /*42290*/  PRMT R4, R6, 0x5410, R4 ;  /* 0x0000541006047816 */ /* 0x004fe40000000004 */
[----:B------:R-:W2:Y:S04]  /*422a0*/  LDL.LU R6, [R1+0x15b0] ;  /* 0x0015b00001067983 */ /* 0x000ea80000300800 */
[----:B------:R0:W-:Y:S04]  /*422b0*/  STL [R1+0x10], R4 ;  /* 0x0000100401007387 */ /* 0x0001e80000100800 */
[----:B0-----:R-:W5:Y:S01]  /*422c0*/  LDL.LU R4, [R1+0x218] ;  /* 0x0002180001047983 */ /* 0x001f620000300800 */
[----:B--2---:R-:W-:-:S03]  /*422d0*/  PRMT R6, R27, 0x5410, R6 ;  /* 0x000054101b067816 */ /* 0x004fc60000000006 */
[----:B------:R-:W2:Y:S04]  /*422e0*/  LDL.LU R27, [R1+0x15ac] ;  /* 0x0015ac00011b7983 */ /* 0x000ea80000300800 */
[----:B------:R0:W-:Y:S04]  /*422f0*/  STL [R1+0x14], R6 ;  /* 0x0000140601007387 */ /* 0x0001e80000100800 */
[----:B0-----:R-:W3:Y:S01]  /*42300*/  LDL.LU R6, [R1+0x430] ;  /* 0x0004300001067983 */ /* 0x001ee20000300800 */
[----:B--2---:R-:W-:-:S03]  /*42310*/  PRMT R27, R27, 0x5410, R26 ;  /* 0x000054101b1b7816 */ /* 0x004fc6000000001a */
[----:B------:R-:W2:Y:S04]  /*42320*/  LDL.LU R26, [R1+0x15a8] ;  /* 0x0015a800011a7983 */ /* 0x000ea80000300800 */
[----:B------:R0:W-:Y:S04]  /*42330*/  STL [R1+0x2c], R27 ;  /* 0x00002c1b01007387 */ /* 0x0001e80000100800 */
[----:B0-----:R-:W2:Y:S02]  /*42340*/  LDL.LU R27, [R1+0x15a4] ;  /* 0x0015a400011b7983 */ /* 0x001ea40000300800 */
[----:B--2---:R-:W-:-:S02]  /*42350*/  PRMT R27, R27, 0x5410, R26 ;  /* 0x000054101b1b7816 */ /* 0x004fc4000000001a */
[----:B------:R-:W2:Y:S04]  /*42360*/  LDL.LU R26, [R1+0x15a0] ;  /* 0x0015a000011a7983 */ /* 0x000ea80000300800 */
[----:B------:R0:W-:Y:S04]  /*42370*/  STL [R1+0x24], R27 ;  /* 0x0000241b01007387 */ /* 0x0001e80000100800 */
[----:B0-----:R-:W2:Y:S02]  /*42380*/  LDL.LU R27, [R1+0x159c] ;  /* 0x00159c00011b7983 */ /* 0x001ea40000300800 */
[----:B--2---:R-:W-:-:S02]  /*42390*/  PRMT R27, R27, 0x5410, R26 ;  /* 0x000054101b1b7816 */ /* 0x004fc4000000001a */
[----:B------:R-:W2:Y:S04]  /*423a0*/  LDL.LU R26, [R1+0x1598] ;  /* 0x00159800011a7983 */ /* 0x000ea80000300800 */
[----:B------:R0:W-:Y:S04]  /*423b0*/  STL [R1+0x18], R27 ;  /* 0x0000181b01007387 */ /* 0x0001e80000100800 */
[----:B0-----:R-:W2:Y:S01]  /*423c0*/  LDL.LU R27, [R1+0x1594] ;  /* 0x00159400011b7983 */ /* 0x001ea20000300800 */
[----:B---3--:R-:W-:Y:S02]  /*423d0*/  PRMT R8, R8, 0x5410, R25 ;  /* 0x0000541008087816 */ /* 0x008fe40000000019 */
[----:B--2---:R-:W-:-:S02]  /*423e0*/  PRMT R26, R26, 0x5410, R27 ;  /* 0x000054101a1a7816 */ /* 0x004fc4000000001b */
[----:B------:R-:W2:Y:S04]  /*423f0*/  LDL.LU R27, [R1+0x1590] ;  /* 0x00159000011b7983 */ /* 0x000ea80000300800 */
[----:B------:R0:W-:Y:S04]  /*42400*/  STL [R1+0x60], R26 ;  /* 0x0000601a01007387 */ /* 0x0001e80000100800 */
[----:B0-----:R-:W3:Y:S04]  /*42410*/  LDL.LU R26, [R1+0x158c] ;  /* 0x00158c00011a7983 */ /* 0x001ee80000300800 */
[----:B------:R-:W2:Y:S04]  /*42420*/  LDL.LU R25, [R1+0x1588] ;  /* 0x0015880001197983 */ /* 0x000ea80000300800 */
[----:B------:R0:W-:Y:S04]  /*42430*/  STL [R1+0x80], R8 ;  /* 0x0000800801007387 */ /* 0x0001e80000100800 */
[----:B0-----:R-:W4:Y:S02]  /*42440*/  LDL.LU R8, [R1+0x1584] ;  /* 0x0015840001087983 */ /* 0x001f240000300800 */
[----:B----4-:R-:W-:-:S02]  /*42450*/  PRMT R8, R10, 0x5410, R8 ;  /* 0x000054100a087816 */ /* 0x010fc40000000008 */
[----:B------:R-:W4:Y:S04]  /*42460*/  LDL.LU R10, [R1+0x1580] ;  /* 0x00158000010a7983 */ /* 0x000f280000300800 */
[----:B------:R0:W-:Y:S04]  /*42470*/  STL [R1+0x84], R8 ;  /* 0x0000840801007387 */ /* 0x0001e80000100800 */
[----:B0-----:R-:W2:Y:S01]  /*42480*/  LDL.LU R8, [R1+0x434] ;  /* 0x0004340001087983 */ /* 0x001ea20000300800 */
[----:B----4-:R-:W-:-:S03]  /*42490*/  PRMT R10, R19, 0x5410, R10 ;  /* 0x00005410130a7816 */ /* 0x010fc6000000000a */
        /* <DEDUP_REMOVED lines=20> */
[----:B------:R-:W2:Y:S04]  /*425e0*/  LDL.LU R24, [R1+0x1568] ;  /* 0x0015680001187983 */ /* 0x000ea80000300800 */
[----:B------:R0:W-:Y:S04]  /*425f0*/  STL [R1+0x20], R23 ;  /* 0x0000201701007387 */ /* 0x0001e80000100800 */
[----:B0-----:R-:W4:Y:S01]  /*42600*/  LDL.LU R23, [R1+0x1cc] ;  /* 0x0001cc0001177983 */ /* 0x001f220000300800 */
[----:B--2---:R-:W-:-:S03]  /*42610*/  PRMT R21, R21, 0x5410, R24 ;  /* 0x0000541015157816 */ /* 0x004fc60000000018 */
[----:B------:R-:W3:Y:S01]  /*42620*/  LDL.LU R24, [R1+0x4] ;  /* 0x0000040001187983 */ /* 0x000ee20000300800 */
[----:B------:R-:W-:Y:S02]  /*42630*/  PRMT R25, R20, 0x5410, R25 ;  /* 0x0000541014197816 */ /* 0x000fe40000000019 */
[----:B------:R-:W-:Y:S01]  /*42640*/  LOP3.LUT R6, R6, 0xffff, RZ, 0xc0, !PT ;  /* 0x0000ffff06067812 */ /* 0x000fe200078ec0ff */
[----:B------:R0:W-:Y:S03]  /*42650*/  STL [R1+0xac], R21 ;  /* 0x0000ac1501007387 */ /* 0x0001e60000100800 */
[--C-:B-----5:R-:W-:Y:S02]  /*42660*/  PRMT R4, R4, 0x4210, R6.reuse ;  /* 0x0000421004047816 */ /* 0x120fe40000000006 */
[----:B------:R-:W-:Y:S01]  /*42670*/  PRMT R5, R5, 0x5210, R6 ;  /* 0x0000521005057816 */ /* 0x000fe20000000006 */
[----:B0-----:R-:W2:Y:S04]  /*42680*/  LDL.LU R21, [R1+0x1e0] ;  /* 0x0001e00001157983 */ /* 0x001ea80000300800 */
[----:B------:R-:W5:Y:S04]  /*42690*/  LDL.LU R20, [R1+0x1bc] ;  /* 0x0001bc0001147983 */ /* 0x000f680000300800 */
[----:B------:R0:W-:Y:S01]  /*426a0*/  STL [R1+0x1c], R25 ;  /* 0x00001c1901007387 */ /* 0x0001e20000100800 */
[----:B---3--:R-:W-:-:S03]  /*426b0*/  PRMT R24, R24, 0x5410, R26 ;  /* 0x0000541018187816 */ /* 0x008fc6000000001a */
[----:B------:R-:W3:Y:S04]  /*426c0*/  LDL.LU R26, [R1+0x1f8] ;  /* 0x0001f800011a7983 */ /* 0x000ee80000300800 */
[----:B------:R1:W-:Y:S04]  /*426d0*/  STL [R1+0xb4], R24 ;  /* 0x0000b41801007387 */ /* 0x0003e80000100800 */
[----:B0-----:R-:W2:Y:S04]  /*426e0*/  LDL.LU R25, [R1+0x1c0] ;  /* 0x0001c00001197983 */ /* 0x001ea80000300800 */
[----:B------:R-:W2:Y:S01]  /*426f0*/  LDL.LU R6, [R1+0x22c] ;  /* 0x00022c0001067983 */ /* 0x000ea20000300800 */
[----:B------:R-:W-:-:S03]  /*42700*/  LOP3.LUT R8, R8, 0xffff, RZ, 0xc0, !PT ;  /* 0x0000ffff08087812 */ /* 0x000fc600078ec0ff */
[----:B-1----:R-:W3:Y:S01]  /*42710*/  LDL.LU R24, [R1+0x240] ;  /* 0x0002400001187983 */ /* 0x002ee20000300800 */
[--C-:B------:R-:W-:Y:S02]  /*42720*/  PRMT R7, R7, 0x5210, R8.reuse ;  /* 0x0000521007077816 */ /* 0x100fe40000000008 */
[----:B--2---:R-:W-:Y:S02]  /*42730*/  PRMT R6, R6, 0x4210, R8 ;  /* 0x0000421006067816 */ /* 0x004fe40000000008 */
[----:B------:R-:W2:Y:S01]  /*42740*/  LDL.LU R8, [R1+0x1f0] ;  /* 0x0001f00001087983 */ /* 0x000ea20000300800 */
[----:B------:R-:W-:-:S04]  /*42750*/  LOP3.LUT R10, R10, 0xffff, RZ, 0xc0, !PT ;  /* 0x0000ffff0a0a7812 */ /* 0x000fc800078ec0ff */
[--C-:B------:R-:W-:Y:S02]  /*42760*/  PRMT R9, R9, 0x5210, R10.reuse ;  /* 0x0000521009097816 */ /* 0x100fe4000000000a */
[----:B--2---:R-:W-:Y:S02]  /*42770*/  PRMT R8, R8, 0x4210, R10 ;  /* 0x0000421008087816 */ /* 0x004fe4000000000a */
[----:B------:R-:W2:Y:S01]  /*42780*/  LDL.LU R10, [R1+0x1dc] ;  /* 0x0001dc00010a7983 */ /* 0x000ea20000300800 */
[----:B------:R-:W-:-:S04]  /*42790*/  LOP3.LUT R19, R19, 0xffff, RZ, 0xc0, !PT ;  /* 0x0000ffff13137812 */ /* 0x000fc800078ec0ff */
[--C-:B------:R-:W-:Y:S02]  /*427a0*/  PRMT R11, R11, 0x5210, R19.reuse ;  /* 0x000052100b0b7816 */ /* 0x100fe40000000013 */
[----:B------:R-:W-:Y:S02]  /*427b0*/  PRMT R27, R27, 0x5410, R18 ;  /* 0x000054101b1b7816 */ /* 0x000fe40000000012 */
[----:B--2---:R-:W-:Y:S02]  /*427c0*/  PRMT R10, R10, 0x4210, R19 ;  /* 0x000042100a0a7816 */ /* 0x004fe40000000013 */
[----:B------:R-:W2:Y:S04]  /*427d0*/  LDL.LU R19, [R1+0x244] ;  /* 0x0002440001137983 */ /* 0x000ea80000300800 */
[----:B------:R-:W3:Y:S04]  /*427e0*/  LDL.LU R18, [R1+0x248] ;  /* 0x0002480001127983 */ /* 0x000ee80000300800 */
[----:B------:R-:W-:Y:S04]  /*427f0*/  STSM.16.M88.4 [R3], R4 ;  /* 0x0000000403007844 */ /* 0x000fe80000000200 */
[----:B------:R4:W-:Y:S04]  /*42800*/  STSM.16.M88.4 [R3+0x100], R8 ;  /* 0x0001000803007844 */ /* 0x0009e80000000200 */
[----:B------:R-:W-:Y:S01]  /*42810*/  STL [R1+0xb0], R27 ;  /* 0x0000b01b01007387 */ /* 0x000fe20000100800 */
[----:B----4-:R-:W-:-:S02]  /*42820*/  LOP3.LUT R9, R23, 0xffff, RZ, 0xc0, !PT ;  /* 0x0000ffff17097812 */ /* 0x010fc400078ec0ff */
[----:B------:R-:W-:Y:S02]  /*42830*/  LOP3.LUT R11, R21, 0xffff, RZ, 0xc0, !PT ;  /* 0x0000ffff150b7812 */ /* 0x000fe400078ec0ff */
[--C-:B-----5:R-:W-:Y:S02]  /*42840*/  PRMT R8, R20, 0x4210, R9.reuse ;  /* 0x0000421014087816 */ /* 0x120fe40000000009 */
[----:B------:R-:W-:Y:S01]  /*42850*/  PRMT R9, R15, 0x5210, R9 ;  /* 0x000052100f097816 */ /* 0x000fe20000000009 */
[----:B------:R-:W-:Y:S01]  /*42860*/  BAR.SYNC.DEFER_BLOCKING 0x0 ;  /* 0x0000000000007b1d */ /* 0x000fe20000010000 */
[----:B--2---:R-:W-:-:S04]  /*42870*/  LOP3.LUT R7, R19, 0xffff, RZ, 0xc0, !PT ;  /* 0x0000ffff13077812 */ /* 0x004fc800078ec0ff */
[----:B------:R-:W-:Y:S02]  /*42880*/  PRMT R6, R22, 0x4210, R7 ;  /* 0x0000421016067816 */ /* 0x000fe40000000007 */
[----:B------:R-:W0:Y:S01]  /*42890*/  S2R R22, SR_TID.X ;  /* 0x0000000000167919 */ /* 0x000e220000002100 */
[----:B---3--:R-:W-:-:S04]  /*428a0*/  LOP3.LUT R18, R18, 0xffff, RZ, 0xc0, !PT ;  /* 0x0000ffff12127812 */ /* 0x008fc800078ec0ff */
[----:B------:R-:W-:Y:S02]  /*428b0*/  PRMT R4, R26, 0x4210, R18 ;  /* 0x000042101a047816 */ /* 0x000fe40000000012 */
[----:B0-----:R-:W-:-:S04]  /*428c0*/  LOP3.LUT R10, R22, 0x3f, RZ, 0xc0, !PT ;  /* 0x0000003f160a7812 */ /* 0x001fc800078ec0ff */
[----:B------:R-:W-:Y:S01]  /*428d0*/  LEA R20, R10, UR4, 0x4 ;  /* 0x000000040a147c11 */ /* 0x000fe2000f8e20ff */
[----:B------:R-:W0:Y:S01]  /*428e0*/  LDCU UR4, c[0x0][0x3b4] ;  /* 0x00007680ff0477ac */ /* 0x000e220008000800 */
[--C-:B------:R-:W-:Y:S02]  /*428f0*/  PRMT R10, R25, 0x4210, R11.reuse ;  /* 0x00004210190a7816 */ /* 0x100fe4000000000b */
[----:B------:R-:W-:Y:S02]  /*42900*/  PRMT R11, R14, 0x5210, R11 ;  /* 0x000052100e0b7816 */ /* 0x000fe4000000000b */
[----:B------:R-:W-:Y:S02]  /*42910*/  LOP3.LUT R14, R24, 0xffff, RZ, 0xc0, !PT ;  /* 0x0000ffff180e7812 */ /* 0x000fe400078ec0ff */
[----:B------:R-:W1:Y:S01]  /*42920*/  LDS.128 R24, [R20] ;  /* 0x0000000014187984 */ /* 0x000e620000000c00 */
[----:B------:R-:W-:-:S03]  /*42930*/  PRMT R5, R17, 0x5210, R18 ;  /* 0x0000521011057816 */ /* 0x000fc60000000012 */
[----:B------:R-:W2:Y:S04]  /*42940*/  LDL.LU R18, [R1+0x200] ;  /* 0x0002000001127983 */ /* 0x000ea80000300800 */
[----:B------:R-:W3:Y:S04]  /*42950*/  LDL.LU R19, [R1+0x1ec] ;  /* 0x0001ec0001137983 */ /* 0x000ee80000300800 */
[----:B------:R-:W4:Y:S01]  /*42960*/  LDL.LU R23, [R1+0x1f4] ;  /* 0x0001f40001177983 */ /* 0x000f220000300800 */
[----:B------:R-:W-:-:S03]  /*42970*/  PRMT R7, R16, 0x5210, R7 ;  /* 0x0000521010077816 */ /* 0x000fc60000000007 */
[----:B------:R-:W5:Y:S04]  /*42980*/  LDL.LU R22, [R1+0x1b0] ;  /* 0x0001b00001167983 */ /* 0x000f680000300800 */
[----:B------:R-:W4:Y:S04]  /*42990*/  LDL.LU R21, [R1+0x1ac] ;  /* 0x0001ac0001157983 */ /* 0x000f280000300800 */
[----:B------:R-:W-:Y:S04]  /*429a0*/  STL [R1+0x28], R20 ;  /* 0x0000281401007387 */ /* 0x000fe80000100800 */
[----:B------:R-:W4:Y:S04]  /*429b0*/  LDL.LU R15, [R1+0x1d0] ;  /* 0x0001d000010f7983 */ /* 0x000f280000300800 */
[----:B------:R-:W4:Y:S04]  /*429c0*/  LDL.LU R16, [R1+0x204] ;  /* 0x0002040001107983 */ /* 0x000f280000300800 */
[----:B-1----:R-:W-:Y:S04]  /*429d0*/  STL.64 [R1], R24 ;  /* 0x0000001801007387 */ /* 0x002fe80000100a00 */
[----:B------:R-:W-:Y:S04]  /*429e0*/  STL.64 [R1+0x8], R26 ;  /* 0x0000081a01007387 */ /* 0x000fe80000100a00 */
[----:B------:R-:W1:Y:S04]  /*429f0*/  LDS.128 R24, [R20+0x400] ;  /* 0x0004000014187984 */ /* 0x000e680000000c00 */
[----:B------:R-:W4:Y:S01]  /*42a00*/  LDL.LU R17, [R1+0x1d4] ;  /* 0x0001d40001117983 */ /* 0x000f220000300800 */
[----:B------:R-:W-:Y:S06]  /*42a10*/  BAR.SYNC.DEFER_BLOCKING 0x0 ;  /* 0x0000000000007b1d */ /* 0x000fec0000010000 */
[----:B-1----:R1:W-:Y:S04]  /*42a20*/  STL.64 [R1+0x1540], R26 ;  /* 0x0015401a01007387 */ /* 0x0023e80000100a00 */
[----:B-1----:R-:W4:Y:S04]  /*42a30*/  LDL.LU R26, [R1+0x264] ;  /* 0x00026400011a7983 */ /* 0x002f280000300800 */
[----:B------:R-:W4:Y:S04]  /*42a40*/  LDL.LU R27, [R1+0x260] ;  /* 0x00026000011b7983 */ /* 0x000f280000300800 */
[----:B------:R1:W-:Y:S04]  /*42a50*/  STL.64 [R1+0x1538], R24 ;  /* 0x0015381801007387 */ /* 0x0003e80000100a00 */
[----:B-1----:R-:W4:Y:S04]  /*42a60*/  LDL.LU R24, [R1+0x24c] ;  /* 0x00024c0001187983 */ /* 0x002f280000300800 */
[----:B------:R-:W4:Y:S04]  /*42a70*/  LDL.LU R25, [R1+0x1d8] ;  /* 0x0001d80001197983 */ /* 0x000f280000300800 */
[----:B------:R-:W-:Y:S04]  /*42a80*/  STSM.16.M88.4 [R3], R4 ;  /* 0x0000000403007844 */ /* 0x000fe80000000200 */
[----:B------:R2:W-:Y:S01]  /*42a90*/  STSM.16.M88.4 [R3+0x100], R8 ;  /* 0x0001000803007844 */ /* 0x0005e20000000200 */
[----:B------:R-:W-:Y:S01]  /*42aa0*/  BAR.SYNC.DEFER_BLOCKING 0x0 ;  /* 0x0000000000007b1d */ /* 0x000fe20000010000 */
[----:B--2---:R-:W-:-:S02]  /*42ab0*/  LOP3.LUT R9, R18, 0xffff, RZ, 0xc0, !PT ;  /* 0x0000ffff12097812 */ /* 0x004fc400078ec0ff */
[----:B---3--:R-:W-:Y:S02]  /*42ac0*/  LOP3.LUT R11, R19, 0xffff, RZ, 0xc0, !PT ;  /* 0x0000ffff130b7812 */ /* 0x008fe400078ec0ff */
[----:B-----5:R-:W-:Y:S02]  /*42ad0*/  PRMT R8, R22, 0x4210, R9 ;  /* 0x0000421016087816 */ /* 0x020fe40000000009 */
[----:B----4-:R-:W-:Y:S01]  /*42ae0*/  PRMT R10, R21, 0x4210, R11 ;  /* 0x00004210150a7816 */ /* 0x010fe2000000000b */
[----:B------:R-:W-:Y:S04]  /*42af0*/  STL.64 [R1+0x1560], R26 ;  /* 0x0015601a01007387 */ /* 0x000fe80000100a00 */
[----:B------:R-:W2:Y:S04]  /*42b00*/  LDL.LU R18, [R1+0x208] ;  /* 0x0002080001127983 */ /* 0x000ea80000300800 */
[----:B------:R-:W3:Y:S01]  /*42b10*/  LDL.LU R19, [R1+0x1a0] ;  /* 0x0001a00001137983 */ /* 0x000ee20000300800 */
[----:B------:R-:W-:-:S02]  /*42b20*/  LOP3.LUT R7, R24, 0xffff, RZ, 0xc0, !PT ;  /* 0x0000ffff18077812 */ /* 0x000fc400078ec0ff */
[----:B------:R-:W-:Y:S02]  /*42b30*/  PRMT R4, R25, 0x4210, R14 ;  /* 0x0000421019047816 */ /* 0x000fe4000000000e */
[----:B------:R-:W1:Y:S01]  /*42b40*/  LDS.128 R24, [R20] ;  /* 0x0000000014187984 */ /* 0x000e620000000c00 */
[----:B------:R-:W-:-:S03]  /*42b50*/  PRMT R6, R23, 0x4210, R7 ;  /* 0x0000421017067816 */ /* 0x000fc60000000007 */
[----:B------:R-:W4:Y:S04]  /*42b60*/  LDL.LU R23, [R1+0x10] ;  /* 0x0000100001177983 */ /* 0x000f280000300800 */
[----:B------:R-:W5:Y:S04]  /*42b70*/  LDL.LU R22, [R1+0x19c] ;  /* 0x00019c0001167983 */ /* 0x000f680000300800 */
[----:B------:R-:W5:Y:S04]  /*42b80*/  LDL.LU R21, [R1+0x14] ;  /* 0x0000140001157983 */ /* 0x000f680000300800 */
[----:B-1----:R-:W-:Y:S04]  /*42b90*/  STL.64 [R1+0x30], R24 ;  /* 0x0000301801007387 */ /* 0x002fe80000100a00 */
[----:B------:R-:W-:Y:S04]  /*42ba0*/  STL.64 [R1+0x38], R26 ;  /* 0x0000381a01007387 */ /* 0x000fe80000100a00 */
[----:B------:R-:W1:Y:S04]  /*42bb0*/  LDS.128 R24, [R20+0x400] ;  /* 0x0004000014187984 */ /* 0x000e680000000c00 */
[----:B-1----:R-:W-:Y:S04]  /*42bc0*/  STL.64 [R1+0x40], R24 ;  /* 0x0000401801007387 */ /* 0x002fe80000100a00 */
[----:B------:R1:W-:Y:S04]  /*42bd0*/  STL.64 [R1+0x48], R26 ;  /* 0x0000481a01007387 */ /* 0x0003e80000100a00 */
[----:B-1----:R-:W5:Y:S01]  /*42be0*/  LDL.LU.64 R26, [R1+0x1560] ;  /* 0x00156000011a7983 */ /* 0x002f620000300a00 */
[----:B------:R-:W-:-:S02]  /*42bf0*/  PRMT R5, R2, 0x5210, R14 ;  /* 0x0000521002057816 */ /* 0x000fc4000000000e */
[----:B------:R-:W-:Y:S01]  /*42c00*/  PRMT R7, R0, 0x5210, R7 ;  /* 0x0000521000077816 */ /* 0x000fe20000000007 */
[----:B------:R-:W-:Y:S01]  /*42c10*/  BAR.SYNC.DEFER_BLOCKING 0x0 ;  /* 0x0000000000007b1d */ /* 0x000fe20000010000 */
[----:B------:R-:W-:Y:S02]  /*42c20*/  PRMT R9, R12, 0x5210, R9 ;  /* 0x000052100c097816 */ /* 0x000fe40000000009 */
[----:B------:R-:W-:-:S03]  /*42c30*/  PRMT R11, R13, 0x5210, R11 ;  /* 0x000052100d0b7816 */ /* 0x000fc6000000000b */
[----:B------:R-:W-:Y:S04]  /*42c40*/  STSM.16.M88.4 [R3], R4 ;  /* 0x0000000403007844 */ /* 0x000fe80000000200 */
[----:B------:R1:W-:Y:S02]  /*42c50*/  STSM.16.M88.4 [R3+0x100], R8 ;  /* 0x0001000803007844 */ /* 0x0003e40000000200 */
[----:B-1----:R-:W-:Y:S02]  /*42c60*/  LOP3.LUT R9, R16, 0xffff, RZ, 0xc0, !PT ;  /* 0x0000ffff10097812 */ /* 0x002fe400078ec0ff */
[----:B--2---:R-:W-:Y:S02]  /*42c70*/  LOP3.LUT R11, R18, 0xffff, RZ, 0xc0, !PT ;  /* 0x0000ffff120b7812 */ /* 0x004fe400078ec0ff */
[----:B---3--:R-:W-:-:S02]  /*42c80*/  PRMT R8, R19, 0x4210, R9 ;  /* 0x0000421013087816 */ /* 0x008fc40000000009 */
[----:B----4-:R-:W-:Y:S02]  /*42c90*/  PRMT R9, R23, 0x5210, R9 ;  /* 0x0000521017097816 */ /* 0x010fe40000000009 */
[--C-:B-----5:R-:W-:Y:S02]  /*42ca0*/  PRMT R10, R22, 0x4210, R11.reuse ;  /* 0x00004210160a7816 */ /* 0x120fe4000000000b */
[----:B------:R-:W-:Y:S01]  /*42cb0*/  PRMT R11, R21, 0x5210, R11 ;  /* 0x00005210150b7816 */ /* 0x000fe2000000000b */
[----:B------:R-:W-:Y:S06]  /*42cc0*/  BAR.SYNC.DEFER_BLOCKING 0x0 ;  /* 0x0000000000007b1d */ /* 0x000fec0000010000 */
[----:B------:R-:W1:Y:S01]  /*42cd0*/  LDS.128 R20, [R20] ;  /* 0x0000000014147984 */ /* 0x000e620000000c00 */
[----:B------:R-:W-:-:S02]  /*42ce0*/  LOP3.LUT R7, R27, 0xffff, RZ, 0xc0, !PT ;  /* 0x0000ffff1b077812 */ /* 0x000fc400078ec0ff */
[----:B------:R-:W-:Y:S02]  /*42cf0*/  LOP3.LUT R5, R26, 0xffff, RZ, 0xc0, !PT ;  /* 0x0000ffff1a057812 */ /* 0x000fe400078ec0ff */
[----:B------:R-:W-:Y:S01]  /*42d00*/  PRMT R6, R17, 0x4210, R7 ;  /* 0x0000421011067816 */ /* 0x000fe20000000007 */
[----:B------:R-:W2:Y:S01]  /*42d10*/  LDL.LU R26, [R1+0x26c] ;  /* 0x00026c00011a7983 */ /* 0x000ea20000300800 */
[----:B------:R-:W-:Y:S02]  /*42d20*/  PRMT R4, R15, 0x4210, R5 ;  /* 0x000042100f047816 */ /* 0x000fe40000000005 */
[----:B------:R-:W-:Y:S01]  /*42d30*/  PRMT R7, R29, 0x5210, R7 ;  /* 0x000052101d077816 */ /* 0x000fe20000000007 */
[----:B------:R-:W3:Y:S01]  /*42d40*/  LDL.LU R2, [R1+0x268] ;  /* 0x0002680001027983 */ /* 0x000ee20000300800 */
[----:B------:R-:W-:-:S03]  /*42d50*/  PRMT R5, R28, 0x5210, R5 ;  /* 0x000052101c057816 */ /* 0x000fc60000000005 */
[----:B------:R-:W4:Y:S04]  /*42d60*/  LDL.LU R27, [R1+0x1c4] ;  /* 0x0001c400011b7983 */ /* 0x000f280000300800 */
[----:B------:R-:W5:Y:S04]  /*42d70*/  LDL.LU R16, [R1+0x2c] ;  /* 0x00002c0001107983 */ /* 0x000f680000300800 */
[----:B------:R-:W-:Y:S04]  /*42d80*/  STL.64 [R1+0x1558], R6 ;  /* 0x0015580601007387 */ /* 0x000fe80000100a00 */
[----:B------:R-:W-:Y:S04]  /*42d90*/  STL.64 [R1+0x1550], R4 ;  /* 0x0015500401007387 */ /* 0x000fe80000100a00 */
        /* <DEDUP_REMOVED lines=8> */
[----:B-1----:R1:W-:Y:S04]  /*42e20*/  STL.64 [R1+0x1528], R20 ;  /* 0x0015281401007387 */ /* 0x0023e80000100a00 */
[----:B-1----:R-:W2:Y:S04]  /*42e30*/  LDL R20, [R1+0x28] ;  /* 0x0000280001147983 */ /* 0x002ea80000100800 */
[----:B------:R-:W-:Y:S04]  /*42e40*/  STL [R1+0x1520], R23 ;  /* 0x0015201701007387 */ /* 0x000fe80000100800 */
[----:B--2---:R-:W1:Y:S04]  /*42e50*/  LDS.128 R4, [R20+0x400] ;  /* 0x0004000014047984 */ /* 0x004e680000000c00 */
[----:B-1----:R-:W-:Y:S04]  /*42e60*/  STL.64 [R1+0x50], R4 ;  /* 0x0000500401007387 */ /* 0x002fe80000100a00 */
[----:B------:R1:W-:Y:S04]  /*42e70*/  STL.64 [R1+0x58], R6 ;  /* 0x0000580601007387 */ /* 0x0003e80000100a00 */
[----:B-1----:R-:W2:Y:S04]  /*42e80*/  LDL.LU.64 R6, [R1+0x1558] ;  /* 0x0015580001067983 */ /* 0x002ea80000300a00 */
[----:B------:R-:W2:Y:S01]  /*42e90*/  LDL.LU.64 R4, [R1+0x1550] ;  /* 0x0015500001047983 */ /* 0x000ea20000300a00 */
[----:B------:R-:W-:Y:S01]  /*42ea0*/  BAR.SYNC.DEFER_BLOCKING 0x0 ;  /* 0x0000000000007b1d */ /* 0x000fe20000010000 */
[----:B------:R-:W-:-:S05]  /*42eb0*/  LOP3.LUT R0, R26, 0xffff, RZ, 0xc0, !PT ;  /* 0x0000ffff1a007812 */ /* 0x000fca00078ec0ff */
[----:B------:R-:W3:Y:S04]  /*42ec0*/  LDL.LU R26, [R1+0x284] ;  /* 0x00028400011a7983 */ /* 0x000ee80000300800 */
[----:B--2---:R4:W-:Y:S02]  /*42ed0*/  STSM.16.M88.4 [R3], R4 ;  /* 0x0000000403007844 */ /* 0x0049e40000000200 */
[----:B----4-:R-:W-:Y:S02]  /*42ee0*/  PRMT R4, R27, 0x4210, R0 ;  /* 0x000042101b047816 */ /* 0x010fe40000000000 */
[----:B------:R-:W2:Y:S04]  /*42ef0*/  LDL.LU R27, [R1+0x280] ;  /* 0x00028000011b7983 */ /* 0x000ea80000300800 */
[----:B------:R1:W-:Y:S01]  /*42f00*/  STSM.16.M88.4 [R3+0x100], R8 ;  /* 0x0001000803007844 */ /* 0x0003e20000000200 */
[----:B---3--:R-:W-:-:S02]  /*42f10*/  LOP3.LUT R2, R2, 0xffff, RZ, 0xc0, !PT ;  /* 0x0000ffff02027812 */ /* 0x008fc400078ec0ff */
[----:B-----5:R-:W-:Y:S02]  /*42f20*/  PRMT R5, R16, 0x5210, R0 ;  /* 0x0000521010057816 */ /* 0x020fe40000000000 */
[----:B------:R-:W-:Y:S02]  /*42f30*/  LOP3.LUT R0, R12, 0xffff, RZ, 0xc0, !PT ;  /* 0x0000ffff0c007812 */ /* 0x000fe400078ec0ff */
[--C-:B------:R-:W-:Y:S02]  /*42f40*/  PRMT R6, R17, 0x4210, R2.reuse ;  /* 0x0000421011067816 */ /* 0x100fe40000000002 */
[----:B------:R-:W-:Y:S01]  /*42f50*/  PRMT R7, R14, 0x5210, R2 ;  /* 0x000052100e077816 */ /* 0x000fe20000000002 */
[----:B------:R-:W-:Y:S01]  /*42f60*/  BAR.SYNC.DEFER_BLOCKING 0x0 ;  /* 0x0000000000007b1d */ /* 0x000fe20000010000 */
[----:B------:R-:W-:Y:S02]  /*42f70*/  LOP3.LUT R2, R24, 0xffff, RZ, 0xc0, !PT ;  /* 0x0000ffff18027812 */ /* 0x000fe400078ec0ff */
[----:B-1----:R-:W-:-:S02]  /*42f80*/  PRMT R8, R25, 0x4210, R0 ;  /* 0x0000421019087816 */ /* 0x002fc40000000000 */
[----:B------:R-:W-:Y:S02]  /*42f90*/  PRMT R9, R18, 0x5210, R0 ;  /* 0x0000521012097816 */ /* 0x000fe40000000000 */
[--C-:B------:R-:W-:Y:S02]  /*42fa0*/  PRMT R11, R19, 0x5210, R2.reuse ;  /* 0x00005210130b7816 */ /* 0x100fe40000000002 */
[----:B------:R-:W-:Y:S01]  /*42fb0*/  PRMT R10, R15, 0x4210, R2 ;  /* 0x000042100f0a7816 */ /* 0x000fe20000000002 */
[----:B--2---:R-:W-:Y:S04]  /*42fc0*/  STL.64 [R1+0x1548], R26 ;  /* 0x0015481a01007387 */ /* 0x004fe80000100a00 */
[----:B------:R-:W1:Y:S04]  /*42fd0*/  LDS.128 R24, [R20] ;  /* 0x0000000014187984 */ /* 0x000e680000000c00 */
[----:B------:R-:W2:Y:S04]  /*42fe0*/  LDL.LU R16, [R1+0x1b4] ;  /* 0x0001b40001107983 */ /* 0x000ea80000300800 */
[----:B------:R-:W3:Y:S04]  /*42ff0*/  LDL.LU R17, [R1+0x80] ;  /* 0x0000800001117983 */ /* 0x000ee80000300800 */
[----:B------:R-:W4:Y:S04]  /*43000*/  LDL.LU R18, [R1+0x224] ;  /* 0x0002240001127983 */ /* 0x000f280000300800 */
[----:B------:R-:W5:Y:S04]  /*43010*/  LDL.LU R19, [R1+0x1b8] ;  /* 0x0001b80001137983 */ /* 0x000f680000300800 */
[----:B------:R-:W2:Y:S04]  /*43020*/  LDL.LU R15, [R1+0x84] ;  /* 0x00008400010f7983 */ /* 0x000ea80000300800 */
[----:B-1----:R-:W-:Y:S04]  /*43030*/  STL.64 [R1+0x60], R24 ;  /* 0x0000601801007387 */ /* 0x002fe80000100a00 */
[----:B------:R-:W-:Y:S04]  /*43040*/  STL.64 [R1+0x68], R26 ;  /* 0x0000681a01007387 */ /* 0x000fe80000100a00 */
[----:B------:R-:W1:Y:S01]  /*43050*/  LDS.128 R24, [R20+0x400] ;  /* 0x0004000014187984 */ /* 0x000e620000000c00 */
[----:B------:R-:W-:Y:S06]  /*43060*/  BAR.SYNC.DEFER_BLOCKING 0x0 ;  /* 0x0000000000007b1d */ /* 0x000fec0000010000 */
[----:B-1----:R-:W-:Y:S04]  /*43070*/  STL.64 [R1+0x70], R24 ;  /* 0x0000701801007387 */ /* 0x002fe80000100a00 */
[----:B------:R1:W-:Y:S04]  /*43080*/  STL.64 [R1+0x78], R26 ;  /* 0x0000781a01007387 */ /* 0x0003e80000100a00 */
[----:B-1----:R-:W2:Y:S04]  /*43090*/  LDL.LU.64 R26, [R1+0x1548] ;  /* 0x00154800011a7983 */ /* 0x002ea80000300a00 */
[----:B------:R1:W-:Y:S04]  /*430a0*/  STSM.16.M88.4 [R3], R4 ;  /* 0x0000000403007844 */ /* 0x0003e80000000200 */
[----:B------:R0:W-:Y:S04]  /*430b0*/  STSM.16.M88.4 [R3+0x100], R8 ;  /* 0x0001000803007844 */ /* 0x0001e80000000200 */
[----:B-1----:R-:W5:Y:S04]  /*430c0*/  LDL.LU R4, [R1+0x180] ;  /* 0x0001800001047983 */ /* 0x002f680000300800 */
[----:B------:R-:W5:Y:S04]  /*430d0*/  LDL.LU R5, [R1+0x88] ;  /* 0x0000880001057983 */ /* 0x000f680000300800 */
[----:B------:R-:W5:Y:S04]  /*430e0*/  LDL.LU R6, [R1+0x17c] ;  /* 0x00017c0001067983 */ /* 0x000f680000300800 */
[----:B------:R-:W5:Y:S04]  /*430f0*/  LDL.LU R7, [R1+0x8c] ;  /* 0x00008c0001077983 */ /* 0x000f680000300800 */
[----:B------:R-:W5:Y:S04]  /*43100*/  LDL.LU R23, [R1+0x28c] ;  /* 0x00028c0001177983 */ /* 0x000f680000300800 */
[----:B0-----:R-:W5:Y:S04]  /*43110*/  LDL.LU R11, [R1+0x228] ;  /* 0x00022800010b7983 */ /* 0x001f680000300800 */
[----:B------:R-:W5:Y:S04]  /*43120*/  LDL.LU R21, [R1+0x288] ;  /* 0x0002880001157983 */ /* 0x000f680000300800 */
[----:B------:R-:W5:Y:S04]  /*43130*/  LDL.LU R29, [R1+0x1a4] ;  /* 0x0001a400011d7983 */ /* 0x000f680000300800 */
[----:B------:R-:W5:Y:S04]  /*43140*/  LDL.LU R28, [R1+0xa0] ;  /* 0x0000a000011c7983 */ /* 0x000f680000300800 */
[----:B------:R-:W5:Y:S04]  /*43150*/  LDL.LU R24, [R1+0x210] ;  /* 0x0002100001187983 */ /* 0x000f680000300800 */
[----:B------:R-:W5:Y:S01]  /*43160*/  LDL.LU R25, [R1+0x1a8] ;  /* 0x0001a80001197983 */ /* 0x000f620000300800 */
[----:B------:R-:W-:Y:S01]  /*43170*/  BAR.SYNC.DEFER_BLOCKING 0x0 ;  /* 0x0000000000007b1d */ /* 0x000fe20000010000 */
[----:B--2---:R-:W-:-:S02]  /*43180*/  LOP3.LUT R0, R26, 0xffff, RZ, 0xc0, !PT ;  /* 0x0000ffff1a007812 */ /* 0x004fc400078ec0ff */
[----:B------:R-:W-:-:S03]  /*43190*/  LOP3.LUT R2, R27, 0xffff, RZ, 0xc0, !PT ;  /* 0x0000ffff1b027812 */ /* 0x000fc600078ec0ff */
[----:B------:R-:W2:Y:S01]  /*431a0*/  LDL.LU R26, [R1+0xa4] ;  /* 0x0000a400011a7983 */ /* 0x000ea20000300800 */
[--C-:B------:R-:W-:Y:S02]  /*431b0*/  PRMT R12, R16, 0x4210, R0.reuse ;  /* 0x00004210100c7816 */ /* 0x100fe40000000000 */
[----:B---3--:R-:W-:Y:S01]  /*431c0*/  PRMT R13, R17, 0x5210, R0 ;  /* 0x00005210110d7816 */ /* 0x008fe20000000000 */
[----:B------:R-:W3:Y:S01]  /*431d0*/  LDL.LU R27, [R1+0x214] ;  /* 0x00021400011b7983 */ /* 0x000ee20000300800 */
[----:B----4-:R-:W-:-:S03]  /*431e0*/  LOP3.LUT R0, R18, 0xffff, RZ, 0xc0, !PT ;  /* 0x0000ffff12007812 */ /* 0x010fc600078ec0ff */
[----:B------:R-:W4:Y:S01]  /*431f0*/  LDL.LU R16, [R1+0x178] ;  /* 0x0001780001107983 */ /* 0x000f220000300800 */
[----:B-----5:R-:W-:-:S03]  /*43200*/  PRMT R14, R19, 0x4210, R2 ;  /* 0x00004210130e7816 */ /* 0x020fc60000000002 */
[----:B------:R-:W5:Y:S04]  /*43210*/  LDL.LU R17, [R1+0xa8] ;  /* 0x0000a80001117983 */ /* 0x000f680000300800 */
[----:B------:R-:W5:Y:S04]  /*43220*/  LDL.LU R18, [R1+0x174] ;  /* 0x0001740001127983 */ /* 0x000f680000300800 */
[----:B------:R-:W5:Y:S01]  /*43230*/  LDL.LU R19, [R1+0x20] ;  /* 0x0000200001137983 */ /* 0x000f620000300800 */
[----:B------:R-:W-:Y:S02]  /*43240*/  PRMT R15, R15, 0x5210, R2 ;  /* 0x000052100f0f7816 */ /* 0x000fe40000000002 */
[----:B------:R-:W-:-:S02]  /*43250*/  LOP3.LUT R2, R11, 0xffff, RZ, 0xc0, !PT ;  /* 0x0000ffff0b027812 */ /* 0x000fc400078ec0ff */
[----:B------:R-:W0:Y:S01]  /*43260*/  LDS.128 R8, [R20] ;  /* 0x0000000014087984 */ /* 0x000e220000000c00 */
[--C-:B------:R-:W-:Y:S02]  /*43270*/  PRMT R4, R4, 0x4210, R0.reuse ;  /* 0x0000421004047816 */ /* 0x100fe40000000000 */
[----:B------:R-:W-:Y:S02]  /*43280*/  PRMT R5, R5, 0x5210, R0 ;  /* 0x0000521005057816 */ /* 0x000fe40000000000 */
[--C-:B------:R-:W-:Y:S02]  /*43290*/  PRMT R6, R6, 0x4210, R2.reuse ;  /* 0x0000421006067816 */ /* 0x100fe40000000002 */
[----:B------:R-:W-:Y:S01]  /*432a0*/  PRMT R7, R7, 0x5210, R2 ;  /* 0x0000521007077816 */ /* 0x000fe20000000002 */
[----:B0-----:R-:W-:Y:S04]  /*432b0*/  STL.64 [R1+0x80], R8 ;  /* 0x0000800801007387 */ /* 0x001fe80000100a00 */
[----:B------:R-:W-:Y:S04]  /*432c0*/  STL.64 [R1+0x88], R10 ;  /* 0x0000880a01007387 */ /* 0x000fe80000100a00 */
[----:B------:R-:W0:Y:S01]  /*432d0*/  LDS.128 R8, [R20+0x400] ;  /* 0x0004000014087984 */ /* 0x000e220000000c00 */
[----:B------:R-:W-:Y:S01]  /*432e0*/  BAR.SYNC.DEFER_BLOCKING 0x0 ;  /* 0x0000000000007b1d */ /* 0x000fe20000010000 */
[----:B------:R-:W-:-:S02]  /*432f0*/  LOP3.LUT R0, R23, 0xffff, RZ, 0xc0, !PT ;  /* 0x0000ffff17007812 */ /* 0x000fc400078ec0ff */
[----:B------:R-:W-:-:S03]  /*43300*/  LOP3.LUT R2, R21, 0xffff, RZ, 0xc0, !PT ;  /* 0x0000ffff15027812 */ /* 0x000fc600078ec0ff */
[----:B------:R-:W-:Y:S04]  /*43310*/  STSM.16.M88.4 [R3], R12 ;  /* 0x0000000c03007844 */ /* 0x000fe80000000200 */
[----:B------:R-:W-:Y:S01]  /*43320*/  STSM.16.M88.4 [R3+0x100], R4 ;  /* 0x0001000403007844 */ /* 0x000fe20000000200 */
[----:B------:R-:W-:Y:S06]  /*43330*/  BAR.SYNC.DEFER_BLOCKING 0x0 ;  /* 0x0000000000007b1d */ /* 0x000fec0000010000 */
[----:B0-----:R0:W-:Y:S04]  /*43340*/  STL.64 [R1+0x90], R8 ;  /* 0x0000900801007387 */ /* 0x0011e80000100a00 */
[----:B------:R1:W-:Y:S01]  /*43350*/  STL.64 [R1+0x98], R10 ;  /* 0x0000980a01007387 */ /* 0x0003e20000100a00 */
[----:B0-----:R-:W-:-:S02]  /*43360*/  PRMT R8, R29, 0x4210, R0 ;  /* 0x000042101d087816 */ /* 0x001fc40000000000 */
[----:B------:R-:W-:Y:S02]  /*43370*/  PRMT R9, R28, 0x5210, R0 ;  /* 0x000052101c097816 */ /* 0x000fe40000000000 */
[--C-:B-1----:R-:W-:Y:S01]  /*43380*/  PRMT R10, R25, 0x4210, R2.reuse ;  /* 0x00004210190a7816 */ /* 0x102fe20000000002 */
[----:B------:R-:W-:Y:S01]  /*43390*/  LDS.128 R12, [R20+0x400] ;  /* 0x00040000140c7984 */ /* 0x000fe20000000c00 */
[----:B------:R-:W-:Y:S02]  /*433a0*/  LOP3.LUT R0, R24, 0xffff, RZ, 0xc0, !PT ;  /* 0x0000ffff18007812 */ /* 0x000fe400078ec0ff */
[----:B--2---:R-:W-:Y:S02]  /*433b0*/  PRMT R11, R26, 0x5210, R2 ;  /* 0x000052101a0b7816 */ /* 0x004fe40000000002 */
[----:B---3--:R-:W-:Y:S02]  /*433c0*/  LOP3.LUT R2, R27, 0xffff, RZ, 0xc0, !PT ;  /* 0x0000ffff1b027812 */ /* 0x008fe400078ec0ff */
[----:B------:R-:W2:Y:S01]  /*433d0*/  LDL.LU R27, [R1+0x2a4] ;  /* 0x0002a400011b7983 */ /* 0x000ea20000300800 */
[----:B----4-:R-:W-:-:S02]  /*433e0*/  PRMT R4, R16, 0x4210, R0 ;  /* 0x0000421010047816 */ /* 0x010fc40000000000 */
[----:B-----5:R-:W-:Y:S02]  /*433f0*/  PRMT R5, R17, 0x5210, R0 ;  /* 0x0000521011057816 */ /* 0x020fe40000000000 */
[----:B------:R-:W3:Y:S01]  /*43400*/  LDL.LU R0, [R1+0x2a0] ;  /* 0x0002a00001007983 */ /* 0x000ee20000300800 */
[----:B------:R-:W-:-:S03]  /*43410*/  PRMT R6, R18, 0x4210, R2 ;  /* 0x0000421012067816 */ /* 0x000fc60000000002 */
[----:B------:R-:W4:Y:S01]  /*43420*/  LDL.LU R23, [R1+0x1c] ;  /* 0x00001c0001177983 */ /* 0x000f220000300800 */
[----:B------:R-:W-:-:S03]  /*43430*/  PRMT R7, R19, 0x5210, R2 ;  /* 0x0000521013077816 */ /* 0x000fc60000000002 */
[----:B------:R-:W0:Y:S04]  /*43440*/  LDS.128 R16, [R20] ;  /* 0x0000000014107984 */ /* 0x000e280000000c00 */
[----:B------:R-:W5:Y:S04]  /*43450*/  LDL.LU R21, [R1+0x230] ;  /* 0x0002300001157983 */ /* 0x000f680000300800 */
[----:B------:R-:W4:Y:S04]  /*43460*/  LDL.LU R28, [R1+0x21c] ;  /* 0x00021c00011c7983 */ /* 0x000f280000300800 */
[----:B------:R-:W4:Y:S04]  /*43470*/  LDL.LU R24, [R1+0x184] ;  /* 0x0001840001187983 */ /* 0x000f280000300800 */
[----:B------:R-:W4:Y:S04]  /*43480*/  LDL.LU R25, [R1+0xb4] ;  /* 0x0000b40001197983 */ /* 0x000f280000300800 */
[----:B------:R-:W4:Y:S01]  /*43490*/  LDL.LU R29, [R1+0x10f8] ;  /* 0x0010f800011d7983 */ /* 0x000f220000300800 */
[----:B------:R-:W-:Y:S06]  /*434a0*/  BAR.SYNC.DEFER_BLOCKING 0x0 ;  /* 0x0000000000007b1d */ /* 0x000fec0000010000 */
[----:B0-----:R0:W-:Y:S04]  /*434b0*/  STL [R1+0x1504], R16 ;  /* 0x0015041001007387 */ /* 0x0011e80000100800 */
[----:B0-----:R-:W4:Y:S04]  /*434c0*/  LDL.LU R16, [R1+0x194] ;  /* 0x0001940001107983 */ /* 0x001f280000300800 */
[----:B------:R0:W-:Y:S04]  /*434d0*/  STL [R1+0x1500], R17 ;  /* 0x0015001101007387 */ /* 0x0001e80000100800 */
[----:B0-----:R-:W5:Y:S04]  /*434e0*/  LDL.LU R17, [R1+0xac] ;  /* 0x0000ac0001117983 */ /* 0x001f680000300800 */
[----:B------:R0:W-:Y:S04]  /*434f0*/  STL [R1+0x14fc], R18 ;  /* 0x0014fc1201007387 */ /* 0x0001e80000100800 */
[----:B0-----:R-:W5:Y:S04]  /*43500*/  LDL.LU R18, [R1+0x198] ;  /* 0x0001980001127983 */ /* 0x001f680000300800 */
[----:B------:R-:W-:Y:S04]  /*43510*/  STSM.16.M88.4 [R3], R8 ;  /* 0x0000000803007844 */ /* 0x000fe80000000200 */
[----:B------:R-:W-:Y:S01]  /*43520*/  STSM.16.M88.4 [R3+0x100], R4 ;  /* 0x0001000403007844 */ /* 0x000fe20000000200 */
[----:B------:R-:W-:Y:S06]  /*43530*/  BAR.SYNC.DEFER_BLOCKING 0x0 ;  /* 0x0000000000007b1d */ /* 0x000fec0000010000 */
[----:B------:R-:W0:Y:S04]  /*43540*/  LDS.128 R8, [R20] ;  /* 0x0000000014087984 */ /* 0x000e280000000c00 */
[----:B------:R1:W-:Y:S04]  /*43550*/  STL [R1+0x14f8], R19 ;  /* 0x0014f81301007387 */ /* 0x0003e80000100800 */
[----:B------:R0:W-:Y:S04]  /*43560*/  STL [R1+0x1514], R12 ;  /* 0x0015140c01007387 */ /* 0x0001e80000100800 */
[----:B------:R-:W-:Y:S01]  /*43570*/  STL [R1+0x1510], R13 ;  /* 0x0015100d01007387 */ /* 0x000fe20000100800 */
[----:B-1----:R-:W1:Y:S03]  /*43580*/  LDC R19, c[0x0][0x3b8] ;  /* 0x0000ee00ff137b82 */ /* 0x002e660000000800 */
[----:B------:R-:W-:Y:S04]  /*43590*/  STL [R1+0x150c], R14 ;  /* 0x00150c0e01007387 */ /* 0x000fe80000100800 */
[----:B------:R0:W-:Y:S04]  /*435a0*/  STL [R1+0x1508], R15 ;  /* 0x0015080f01007387 */ /* 0x0001e80000100800 */
[----:B------:R-:W5:Y:S01]  /*435b0*/  LDL.LU R26, [R1+0x188] ;  /* 0x00018800011a7983 */ /* 0x000f620000300800 */
[----:B--2---:R-:W-:-:S03]  /*435c0*/  LOP3.LUT R2, R27, 0xffff, RZ, 0xc0, !PT ;  /* 0x0000ffff1b027812 */ /* 0x004fc600078ec0ff */
[----:B------:R-:W2:Y:S04]  /*435d0*/  LDL.LU R27, [R1+0xb0] ;  /* 0x0000b000011b7983 */ /* 0x000ea80000300800 */
[----:B0-----:R-:W2:Y:S01]  /*435e0*/  LDL.LU R12, [R1+0x438] ;  /* 0x00043800010c7983 */ /* 0x001ea20000300800 */
[----:B---3--:R-:W-:-:S04]  /*435f0*/  LOP3.LUT R0, R0, 0xffff, RZ, 0xc0, !PT ;  /* 0x0000ffff00007812 */ /* 0x008fc800078ec0ff */
[----:B----4-:R-:W-:Y:S02]  /*43600*/  PRMT R4, R16, 0x4210, R0 ;  /* 0x0000421010047816 */ /* 0x010fe40000000000 */
[--C-:B-----5:R-:W-:Y:S02]  /*43610*/  PRMT R5, R17, 0x5210, R2.reuse ;  /* 0x0000521011057816 */ /* 0x120fe40000000002 */
[----:B------:R-:W-:Y:S02]  /*43620*/  PRMT R6, R18, 0x4210, R2 ;  /* 0x0000421012067816 */ /* 0x000fe40000000002 */
[----:B------:R-:W3:Y:S04]  /*43630*/  LDL.LU R18, [R1] ;  /* 0x0000000001127983 */ /* 0x000ee80000300800 */
[----:B------:R-:W4:Y:S04]  /*43640*/  LDL.LU R15, [R1+0x4] ;  /* 0x00000400010f7983 */ /* 0x000f280000300800 */
[----:B------:R0:W-:Y:S04]  /*43650*/  STL.64 [R1+0x1530], R8 ;  /* 0x0015300801007387 */ /* 0x0001e80000100a00 */
[----:B------:R5:W-:Y:S01]  /*43660*/  STL [R1+0x151c], R10 ;  /* 0x00151c0a01007387 */ /* 0x000be20000100800 */
[----:B0-----:R-:W-:-:S02]  /*43670*/  IMAD.MOV.U32 R8, RZ, RZ, R6 ;  /* 0x000000ffff087224 */ /* 0x001fc400078e0006 */
[----:B------:R-:W-:Y:S02]  /*43680*/  IMAD.MOV.U32 R9, RZ, RZ, R5 ;  /* 0x000000ffff097224 */ /* 0x000fe400078e0005 */
[----:B-----5:R-:W-:Y:S02]  /*43690*/  IMAD.MOV.U32 R10, RZ, RZ, R4 ;  /* 0x000000ffff0a7224 */ /* 0x020fe400078e0004 */
[----:B------:R-:W0:Y:S01]  /*436a0*/  LDS.128 R4, [R20+0x400] ;  /* 0x0004000014047984 */ /* 0x000e220000000c00 */
[----:B------:R-:W-:-:S03]  /*436b0*/  PRMT R2, R23, 0x5210, R0 ;  /* 0x0000521017027816 */ /* 0x000fc60000000000 */
[----:B------:R5:W-:Y:S02]  /*436c0*/  STL [R1+0x1518], R11 ;  /* 0x0015180b01007387 */ /* 0x000be40000100800 */
[----:B-----5:R-:W-:Y:S01]  /*436d0*/  IMAD.MOV.U32 R11, RZ, RZ, R2 ;  /* 0x000000ffff0b7224 */ /* 0x020fe200078e0002 */
[----:B------:R-:W-:Y:S06]  /*436e0*/  BAR.SYNC.DEFER_BLOCKING 0x0 ;  /* 0x0000000000007b1d */ /* 0x000fec0000010000 */
[----:B------:R5:W-:Y:S04]  /*436f0*/  STSM.16.M88.4 [R3], R8 ;  /* 0x0000000803007844 */ /* 0x000be80000000200 */
[----:B-----5:R-:W5:Y:S01]  /*43700*/  LDL.LU R9, [R1+0x10fc] ;  /* 0x0010fc0001097983 */ /* 0x020f620000300800 */
[----:B------:R-:W-:-:S02]  /*43710*/  LOP3.LUT R0, R21, 0xffff, RZ, 0xc0, !PT ;  /* 0x0000ffff15007812 */ /* 0x000fc400078ec0ff */
[----:B------:R-:W-:Y:S01]  /*43720*/  LOP3.LUT R28, R28, 0xffff, RZ, 0xc0, !PT ;  /* 0x0000ffff1c1c7812 */ /* 0x000fe200078ec0ff */
[----:B------:R-:W3:Y:S01]  /*43730*/  LDL.LU R17, [R1+0x8] ;  /* 0x0000080001117983 */ /* 0x000ee20000300800 */
[----:B------:R-:W-:-:S03]  /*43740*/  PRMT R24, R24, 0x4210, R0 ;  /* 0x0000421018187816 */ /* 0x000fc60000000000 */
[----:B------:R-:W3:Y:S01]  /*43750*/  LDL.LU R8, [R1+0x1100] ;  /* 0x0011000001087983 */ /* 0x000ee20000300800 */
[----:B------:R-:W-:Y:S02]  /*43760*/  PRMT R25, R25, 0x5210, R0 ;  /* 0x0000521019197816 */ /* 0x000fe40000000000 */
[--C-:B------:R-:W-:Y:S01]  /*43770*/  PRMT R26, R26, 0x4210, R28.reuse ;  /* 0x000042101a1a7816 */ /* 0x100fe2000000001c */
[----:B------:R-:W4:Y:S01]  /*43780*/  LDL.LU R23, [R1+0xc] ;  /* 0x00000c0001177983 */ /* 0x000f220000300800 */
[----:B------:R-:W-:Y:S01]  /*43790*/  IMAD R2, R29, UR4, RZ ;  /* 0x000000041d027c24 */ /* 0x000fe2000f8e02ff */
[----:B------:R-:W0:Y:S01]  /*437a0*/  LDCU UR4, c[0x0][0x3b8] ;  /* 0x00007700ff0477ac */ /* 0x000e220008000800 */
[----:B--2---:R-:W-:-:S05]  /*437b0*/  PRMT R27, R27, 0x5210, R28 ;  /* 0x000052101b1b7816 */ /* 0x004fca000000001c */
[----:B------:R2:W-:Y:S04]  /*437c0*/  STSM.16.M88.4 [R3+0x100], R24 ;  /* 0x0001001803007844 */ /* 0x0005e80000000200 */
[----:B--2---:R-:W2:Y:S04]  /*437d0*/  LDL.LU.64 R26, [R1+0x1540] ;  /* 0x00154000011a7983 */ /* 0x004ea80000300a00 */
[----:B------:R-:W2:Y:S01]  /*437e0*/  LDL.LU.64 R24, [R1+0x1538] ;  /* 0x0015380001187983 */ /* 0x000ea20000300a00 */
[----:B------:R-:W-:Y:S01]  /*437f0*/  BAR.SYNC.DEFER_BLOCKING 0x0 ;  /* 0x0000000000007b1d */ /* 0x000fe20000010000 */
[C---:B-----5:R-:W-:Y:S01]  /*43800*/  ISETP.LT.AND P4, PT, R9.reuse, UR20, !P0 ;  /* 0x0000001409007c0c */ /* 0x060fe2000c781270 */
[----:B------:R-:W-:Y:S01]  /*43810*/  IMAD R29, R9, UR8, RZ ;  /* 0x00000008091d7c24 */ /* 0x000fe2000f8e02ff */
[----:B------:R-:W-:-:S03]  /*43820*/  IADD3 R0, P5, PT, R2, UR6, RZ ;  /* 0x0000000602007c10 */ /* 0x000fc6000ffbe0ff */
[----:B------:R-:W5:Y:S01]  /*43830*/  LDL.LU R9, [R1+0x1104] ;  /* 0x0011040001097983 */ /* 0x000f620000300800 */
[C---:B------:R-:W-:Y:S01]  /*43840*/  IMAD R14, R12.reuse, UR5, RZ ;  /* 0x000000050c0e7c24 */ /* 0x040fe2000f8e02ff */
[----:B------:R-:W-:Y:S01]  /*43850*/  ISETP.LT.AND P3, PT, R12, UR19, !P0 ;  /* 0x000000130c007c0c */ /* 0x000fe2000c761270 */
[----:B------:R-:W0:Y:S01]  /*43860*/  LDCU UR19, c[0x0][0x3b8] ;  /* 0x00007700ff1377ac */ /* 0x000e220008000800 */
[----:B------:R-:W2:Y:S01]  /*43870*/  LDL.LU R10, [R1+0x1108] ;  /* 0x00110800010a7983 */ /* 0x000ea20000300800 */
[----:B------:R-:W-:Y:S02]  /*43880*/  LEA.HI.X.SX32 R2, R2, UR7, 0x1, P5 ;  /* 0x0000000702027c11 */ /* 0x000fe4000a8f0eff */
[-C--:B------:R-:W-:Y:S01]  /*43890*/  IADD3 R12, P6, PT, R14, R0.reuse, RZ ;  /* 0x000000000e0c7210 */ /* 0x080fe20007fde0ff */
[----:B---3--:R-:W-:Y:S01]  /*438a0*/  IMAD R3, R8, UR9, RZ ;  /* 0x0000000908037c24 */ /* 0x008fe2000f8e02ff */
[----:B------:R-:W-:Y:S01]  /*438b0*/  IADD3 R28, P5, PT, R29, R0, RZ ;  /* 0x000000001d1c7210 */ /* 0x000fe20007fbe0ff */
[----:B------:R-:W3:Y:S01]  /*438c0*/  LDCU UR20, c[0x0][0x39c] ;  /* 0x00007380ff1477ac */ /* 0x000ee20008000800 */
[----:B------:R-:W-:-:S02]  /*438d0*/  LEA.HI.X.SX32 R13, R14, R2, 0x1, P6 ;  /* 0x000000020e0d7211 */ /* 0x000fc400030f0eff */
[----:B------:R-:W-:Y:S01]  /*438e0*/  ISETP.LT.AND P6, PT, R8, UR21, !P0 ;  /* 0x0000001508007c0c */ /* 0x000fe2000c7c1270 */
[----:B------:R-:W0:Y:S01]  /*438f0*/  LDCU UR5, c[0x0][0x3b8] ;  /* 0x00007700ff0577ac */ /* 0x000e220008000800 */
[----:B------:R-:W-:Y:S02]  /*43900*/  PRMT R11, R18, 0x7770, RZ ;  /* 0x00007770120b7816 */ /* 0x000fe400000000ff */
[----:B------:R-:W-:Y:S01]  /*43910*/  LEA.HI.X.SX32 R29, R29, R2, 0x1, P5 ;  /* 0x000000021d1d7211 */ /* 0x000fe200028f0eff */
[----:B------:R-:W0:Y:S01]  /*43920*/  LDCU UR9, c[0x0][0x39c] ;  /* 0x00007380ff0977ac */ /* 0x000e220008000800 */
[----:B----4-:R-:W-:Y:S01]  /*43930*/  PRMT R8, R15, 0x7770, RZ ;  /* 0x000077700f087816 */ /* 0x010fe200000000ff */
[----:B------:R-:W-:Y:S01]  /*43940*/  @P3 STG.E.U8 desc[UR10][R12.64], R11 ;  /* 0x0000000b0c003986 */ /* 0x000fe2000c10110a */
[----:B------:R-:W4:Y:S03]  /*43950*/  LDCU UR6, c[0x0][0x3b8] ;  /* 0x00007700ff0677ac */ /* 0x000f260008000800 */
[----:B------:R0:W-:Y:S01]  /*43960*/  @P4 STG.E.U8 desc[UR10][R28.64], R8 ;  /* 0x000000081c004986 */ /* 0x0001e2000c10110a */
[----:B------:R-:W1:Y:S01]  /*43970*/  LDCU UR7, c[0x0][0x3b8] ;  /* 0x00007700ff0777ac */ /* 0x000e620008000800 */
[----:B------:R-:W1:Y:S02]  /*43980*/  LDCU UR8, c[0x0][0x3b8] ;  /* 0x00007700ff0877ac */ /* 0x000e640008000800 */
[----:B0-----:R-:W3:Y:S01]  /*43990*/  LDL.LU R8, [R1+0x110c] ;  /* 0x00110c0001087983 */ /* 0x001ee20000300800 */
[----:B------:R-:W-:-:S04]  /*439a0*/  IADD3 R28, P3, PT, R3, R0, RZ ;  /* 0x00000000031c7210 */ /* 0x000fc80007f7e0ff */
[----:B------:R-:W-:Y:S02]  /*439b0*/  LEA.HI.X.SX32 R29, R3, R2, 0x1, P3 ;  /* 0x00000002031d7211 */ /* 0x000fe400018f0eff */
[C---:B-----5:R-:W-:Y:S01]  /*439c0*/  ISETP.LT.AND P4, PT, R9.reuse, UR22, !P0 ;  /* 0x0000001609007c0c */ /* 0x060fe2000c781270 */
[----:B------:R-:W-:Y:S01]  /*439d0*/  IMAD R11, R9, UR13, RZ ;  /* 0x0000000d090b7c24 */ /* 0x000fe2000f8e02ff */
[----:B------:R-:W-:Y:S01]  /*439e0*/  PRMT R9, R17, 0x7770, RZ ;  /* 0x0000777011097816 */ /* 0x000fe200000000ff */
[----:B------:R-:W0:Y:S01]  /*439f0*/  LDCU UR13, c[0x0][0x39c] ;  /* 0x00007380ff0d77ac */ /* 0x000e220008000800 */
[C---:B--2---:R-:W-:Y:S01]  /*43a00*/  ISETP.LT.AND P3, PT, R10.reuse, UR23, !P0 ;  /* 0x000000170a007c0c */ /* 0x044fe2000c761270 */
[----:B------:R-:W-:Y:S02]  /*43a10*/  IMAD R3, R10, UR14, RZ ;  /* 0x0000000e0a037c24 */ /* 0x000fe4000f8e02ff */
[----:B------:R-:W2:Y:S01]  /*43a20*/  LDL.LU R10, [R1+0x1110] ;  /* 0x00111000010a7983 */ /* 0x000ea20000300800 */
[-C--:B------:R-:W-:Y:S01]  /*43a30*/  IADD3 R12, P5, PT, R11, R0.reuse, RZ ;  /* 0x000000000b0c7210 */ /* 0x080fe20007fbe0ff */
[----:B------:R-:W5:Y:S02]  /*43a40*/  LDCU UR14, c[0x0][0x39c] ;  /* 0x00007380ff0e77ac */ /* 0x000f640008000800 */
[----:B------:R0:W-:Y:S04]  /*43a50*/  @P6 STG.E.U8 desc[UR10][R28.64], R9 ;  /* 0x000000091c006986 */ /* 0x0001e8000c10110a */
[----:B0-----:R-:W4:Y:S01]  /*43a60*/  LDL.LU R9, [R1+0x1114] ;  /* 0x0011140001097983 */ /* 0x001f220000300800 */
[----:B------:R-:W-:-:S02]  /*43a70*/  IADD3 R28, P6, PT, R3, R0, RZ ;  /* 0x00000000031c7210 */ /* 0x000fc40007fde0ff */
[-C--:B------:R-:W-:Y:S01]  /*43a80*/  LEA.HI.X.SX32 R13, R11, R2.reuse, 0x1, P5 ;  /* 0x000000020b0d7211 */ /* 0x080fe200028f0eff */
[----:B------:R-:W5:Y:S01]  /*43a90*/  LDL.LU R16, [R1+0x1118] ;  /* 0x0011180001107983 */ /* 0x000f620000300800 */
[----:B------:R-:W-:Y:S02]  /*43aa0*/  PRMT R11, R23, 0x7770, RZ ;  /* 0x00007770170b7816 */ /* 0x000fe400000000ff */
[----:B------:R-:W-:Y:S02]  /*43ab0*/  LEA.HI.X.SX32 R29, R3, R2, 0x1, P6 ;  /* 0x00000002031d7211 */ /* 0x000fe400030f0eff */
[----:B------:R-:W-:Y:S02]  /*43ac0*/  PRMT R3, R24, 0x7770, RZ ;  /* 0x0000777018037816 */ /* 0x000fe400000000ff */
[C---:B---3--:R-:W-:Y:S01]  /*43ad0*/  ISETP.LT.AND P5, PT, R8.reuse, UR24, !P0 ;  /* 0x0000001808007c0c */ /* 0x048fe2000c7a1270 */
[----:B------:R-:W-:Y:S01]  /*43ae0*/  IMAD R8, R8, UR15, RZ ;  /* 0x0000000f08087c24 */ /* 0x000fe2000f8e02ff */
[----:B------:R-:W-:Y:S01]  /*43af0*/  @P4 STG.E.U8 desc[UR10][R12.64], R11 ;  /* 0x0000000b0c004986 */ /* 0x000fe2000c10110a */
[----:B------:R-:W0:Y:S03]  /*43b00*/  LDCU UR15, c[0x0][0x39c] ;  /* 0x00007380ff0f77ac */ /* 0x000e260008000800 */
[----:B------:R3:W-:Y:S02]  /*43b10*/  @P3 STG.E.U8 desc[UR10][R28.64], R3 ;  /* 0x000000031c003986 */ /* 0x0007e4000c10110a */
[----:B---3--:R-:W-:-:S04]  /*43b20*/  IADD3 R28, P3, PT, R8, R0, RZ ;  /* 0x00000000081c7210 */ /* 0x008fc80007f7e0ff */
[----:B------:R-:W-:Y:S02]  /*43b30*/  LEA.HI.X.SX32 R29, R8, R2, 0x1, P3 ;  /* 0x00000002081d7211 */ /* 0x000fe400018f0eff */
[C---:B--2---:R-:W-:Y:S01]  /*43b40*/  ISETP.LT.AND P4, PT, R10.reuse, UR25, !P0 ;  /* 0x000000190a007c0c */ /* 0x044fe2000c781270 */
[----:B------:R-:W-:Y:S01]  /*43b50*/  IMAD R3, R10, UR16, RZ ;  /* 0x000000100a037c24 */ /* 0x000fe2000f8e02ff */
[C---:B----4-:R-:W-:Y:S01]  /*43b60*/  ISETP.LT.AND P3, PT, R9.reuse, UR26, !P0 ;  /* 0x0000001a09007c0c */ /* 0x050fe2000c761270 */
[----:B------:R-:W-:Y:S02]  /*43b70*/  IMAD R10, R9, UR17, RZ ;  /* 0x00000011090a7c24 */ /* 0x000fe4000f8e02ff */
[----:B------:R-:W2:Y:S01]  /*43b80*/  LDL.LU R9, [R1+0x111c] ;  /* 0x00111c0001097983 */ /* 0x000ea20000300800 */
[----:B------:R-:W-:Y:S02]  /*43b90*/  PRMT R8, R25, 0x7770, RZ ;  /* 0x0000777019087816 */ /* 0x000fe400000000ff */
[----:B------:R-:W-:-:S02]  /*43ba0*/  IADD3 R12, P6, PT, R3, R0, RZ ;  /* 0x00000000030c7210 */ /* 0x000fc40007fde0ff */
[----:B------:R-:W-:Y:S01]  /*43bb0*/  PRMT R11, R26, 0x7770, RZ ;  /* 0x000077701a0b7816 */ /* 0x000fe200000000ff */
[----:B------:R3:W-:Y:S01]  /*43bc0*/  @P5 STG.E.U8 desc[UR10][R28.64], R8 ;  /* 0x000000081c005986 */ /* 0x0007e2000c10110a */
[----:B------:R-:W-:-:S05]  /*43bd0*/  LEA.HI.X.SX32 R13, R3, R2, 0x1, P6 ;  /* 0x00000002030d7211 */ /* 0x000fca00030f0eff */
[----:B------:R4:W-:Y:S04]  /*43be0*/  @P4 STG.E.U8 desc[UR10][R12.64], R11 ;  /* 0x0000000b0c004986 */ /* 0x0009e8000c10110a */
[----:B---3--:R-:W3:Y:S01]  /*43bf0*/  LDL.LU R8, [R1+0x1120] ;  /* 0x0011200001087983 */ /* 0x008ee20000300800 */
[----:B------:R-:W-:-:S03]  /*43c00*/  IADD3 R28, P5, PT, R10, R0, RZ ;  /* 0x000000000a1c7210 */ /* 0x000fc60007fbe0ff */
[----:B----4-:R-:W4:Y:S01]  /*43c10*/  LDL.LU R11, [R1+0x1124] ;  /* 0x00112400010b7983 */ /* 0x010f220000300800 */
[----:B------:R-:W-:Y:S02]  /*43c20*/  LEA.HI.X.SX32 R29, R10, R2, 0x1, P5 ;  /* 0x000000020a1d7211 */ /* 0x000fe400028f0eff */
[----:B------:R-:W-:-:S05]  /*43c30*/  PRMT R10, R27, 0x7770, RZ ;  /* 0x000077701b0a7816 */ /* 0x000fca00000000ff */
[----:B------:R0:W-:Y:S04]  /*43c40*/  @P3 STG.E.U8 desc[UR10][R28.64], R10 ;  /* 0x0000000a1c003986 */ /* 0x0001e8000c10110a */
[----:B0-----:R-:W4:Y:S01]  /*43c50*/  LDL.LU R10, [R1+0x1128] ;  /* 0x00112800010a7983 */ /* 0x001f220000300800 */
[C---:B-----5:R-:W-:Y:S01]  /*43c60*/  ISETP.LT.AND P6, PT, R16.reuse, UR27, !P0 ;  /* 0x0000001b10007c0c */ /* 0x060fe2000c7c1270 */
[----:B------:R-:W-:Y:S01]  /*43c70*/  IMAD R3, R16, UR18, RZ ;  /* 0x0000001210037c24 */ /* 0x000fe2000f8e02ff */
[C---:B--2---:R-:W-:Y:S01]  /*43c80*/  ISETP.LT.AND P4, PT, R9.reuse, UR28, !P0 ;  /* 0x0000001c09007c0c */ /* 0x044fe2000c781270 */
[----:B------:R-:W-:-:S05]  /*43c90*/  IMAD R9, R9, UR19, RZ ;  /* 0x0000001309097c24 */ /* 0x000fca000f8e02ff */
[----:B------:R-:W-:-:S04]  /*43ca0*/  IADD3 R20, P5, PT, R9, R0, RZ ;  /* 0x0000000009147210 */ /* 0x000fc80007fbe0ff */
[----:B------:R-:W-:Y:S02]  /*43cb0*/  LEA.HI.X.SX32 R21, R9, R2, 0x1, P5 ;  /* 0x0000000209157211 */ /* 0x000fe400028f0eff */
[----:B------:R-:W1:Y:S04]  /*43cc0*/  LDL.LU R9, [R1+0x112c] ;  /* 0x00112c0001097983 */ /* 0x000e680000300800 */
[----:B------:R-:W2:Y:S01]  /*43cd0*/  LDL.LU R16, [R1+0x1130] ;  /* 0x0011300001107983 */ /* 0x000ea20000300800 */
[----:B------:R-:W-:-:S04]  /*43ce0*/  IADD3 R28, P3, PT, R3, R0, RZ ;  /* 0x00000000031c7210 */ /* 0x000fc80007f7e0ff */
[----:B------:R-:W-:Y:S02]  /*43cf0*/  LEA.HI.X.SX32 R29, R3, R2, 0x1, P3 ;  /* 0x00000002031d7211 */ /* 0x000fe400018f0eff */
[----:B------:R-:W-:Y:S02]  /*43d00*/  PRMT R3, R18, 0x7771, RZ ;  /* 0x0000777112037816 */ /* 0x000fe400000000ff */
[C---:B---3--:R-:W-:Y:S01]  /*43d10*/  ISETP.LT.AND P3, PT, R8.reuse, UR20, !P0 ;  /* 0x0000001408007c0c */ /* 0x048fe2000c761270 */
[----:B------:R-:W-:Y:S01]  /*43d20*/  IMAD R8, R8, UR4, RZ ;  /* 0x0000000408087c24 */ /* 0x000fe2000f8e02ff */
[----:B----4-:R-:W-:Y:S01]  /*43d30*/  ISETP.LT.AND P5, PT, R11, UR9, !P0 ;  /* 0x000000090b007c0c */ /* 0x010fe2000c7a1270 */
[----:B------:R0:W-:Y:S01]  /*43d40*/  @P6 STG.E.U8 desc[UR10][R28.64], R3 ;  /* 0x000000031c006986 */ /* 0x0001e2000c10110a */
[----:B------:R-:W3:Y:S02]  /*43d50*/  LDCU UR4, c[0x0][0x3b8] ;  /* 0x00007700ff0477ac */ /* 0x000ee40008000800 */
[C---:B------:R-:W-:Y:S01]  /*43d60*/  IADD3 R12, P6, PT, R8.reuse, R0, RZ ;  /* 0x00000000080c7210 */ /* 0x040fe20007fde0ff */
[----:B------:R-:W4:Y:S03]  /*43d70*/  LDCU UR9, c[0x0][0x39c] ;  /* 0x00007380ff0977ac */ /* 0x000f260008000800 */
[----:B------:R-:W-:-:S02]  /*43d80*/  LEA.HI.X.SX32 R13, R8, R2, 0x1, P6 ;  /* 0x00000002080d7211 */ /* 0x000fc400030f0eff */
[----:B0-----:R-:W-:Y:S01]  /*43d90*/  PRMT R28, R15, 0x7771, RZ ;  /* 0x000077710f1c7816 */ /* 0x001fe200000000ff */
[----:B------:R-:W-:Y:S01]  /*43da0*/  IMAD R3, R11, UR5, RZ ;  /* 0x000000050b037c24 */ /* 0x000fe2000f8e02ff */
[----:B------:R-:W-:Y:S01]  /*43db0*/  PRMT R29, R17, 0x7771, RZ ;  /* 0x00007771111d7816 */ /* 0x000fe200000000ff */
[----:B------:R-:W5:Y:S01]  /*43dc0*/  LDL.LU R11, [R1+0x1134] ;  /* 0x00113400010b7983 */ /* 0x000f620000300800 */
[----:B------:R-:W-:Y:S01]  /*43dd0*/  PRMT R8, R23, 0x7771, RZ ;  /* 0x0000777117087816 */ /* 0x000fe200000000ff */
[----:B------:R-:W5:Y:S02]  /*43de0*/  LDCU UR5, c[0x0][0x39c] ;  /* 0x00007380ff0577ac */ /* 0x000f640008000800 */
[----:B------:R0:W-:Y:S01]  /*43df0*/  @P4 STG.E.U8 desc[UR10][R20.64], R28 ;  /* 0x0000001c14004986 */ /* 0x0001e2000c10110a */
[----:B------:R-:W-:-:S03]  /*43e00*/  ISETP.LT.AND P4, PT, R10, UR13, !P0 ;  /* 0x0000000d0a007c0c */ /* 0x000fc6000c781270 */
[----:B------:R3:W-:Y:S01]  /*43e10*/  @P3 STG.E.U8 desc[UR10][R12.64], R29 ;  /* 0x0000001d0c003986 */ /* 0x0007e2000c10110a */
[----:B0-----:R-:W-:-:S03]  /*43e20*/  IADD3 R28, P6, PT, R3, R0, RZ ;  /* 0x00000000031c7210 */ /* 0x001fc60007fde0ff */
[----:B------:R-:W4:Y:S01]  /*43e30*/  LDL.LU R20, [R1+0x1140] ;  /* 0x0011400001147983 */ /* 0x000f220000300800 */
[----:B---3--:R-:W-:Y:S01]  /*43e40*/  LEA.HI.X.SX32 R29, R3, R2, 0x1, P6 ;  /* 0x00000002031d7211 */ /* 0x008fe200030f0eff */
[----:B------:R-:W-:Y:S01]  /*43e50*/  IMAD R3, R10, UR6, RZ ;  /* 0x000000060a037c24 */ /* 0x000fe2000f8e02ff */
[----:B------:R-:W0:Y:S03]  /*43e60*/  LDC R13, c[0x0][0x3b8] ;  /* 0x0000ee00ff0d7b82 */ /* 0x000e260000000800 */
[----:B------:R3:W-:Y:S01]  /*43e70*/  @P5 STG.E.U8 desc[UR10][R28.64], R8 ;  /* 0x000000081c005986 */ /* 0x0007e2000c10110a */
[----:B------:R-:W-:Y:S01]  /*43e80*/  PRMT R10, R24, 0x7771, RZ ;  /* 0x00007771180a7816 */ /* 0x000fe200000000ff */
[----:B------:R-:W0:Y:S01]  /*43e90*/  LDCU UR6, c[0x0][0x39c] ;  /* 0x00007380ff0677ac */ /* 0x000e220008000800 */
[-C--:B---3--:R-:W-:Y:S01]  /*43ea0*/  IADD3 R8, P5, PT, R3, R0.reuse, RZ ;  /* 0x0000000003087210 */ /* 0x088fe20007fbe0ff */
[C---:B-1----:R-:W-:Y:S01]  /*43eb0*/  IMAD R12, R9.reuse, UR7, RZ ;  /* 0x00000007090c7c24 */ /* 0x042fe2000f8e02ff */
[----:B------:R-:W-:Y:S01]  /*43ec0*/  ISETP.LT.AND P3, PT, R9, UR14, !P0 ;  /* 0x0000000e09007c0c */ /* 0x000fe2000c761270 */
[----:B------:R-:W1:Y:S03]  /*43ed0*/  LDCU UR7, c[0x0][0x39c] ;  /* 0x00007380ff0777ac */ /* 0x000e660008000800 */
[----:B------:R-:W-:-:S02]  /*43ee0*/  IADD3 R28, P6, PT, R12, R0, RZ ;  /* 0x000000000c1c7210 */ /* 0x000fc40007fde0ff */
[-C--:B------:R-:W-:Y:S02]  /*43ef0*/  LEA.HI.X.SX32 R9, R3, R2.reuse, 0x1, P5 ;  /* 0x0000000203097211 */ /* 0x080fe400028f0eff */
[----:B------:R-:W-:Y:S02]  /*43f00*/  LEA.HI.X.SX32 R29, R12, R2, 0x1, P6 ;  /* 0x000000020c1d7211 */ /* 0x000fe400030f0eff */
[----:B------:R-:W-:Y:S01]  /*43f10*/  PRMT R12, R25, 0x7771, RZ ;  /* 0x00007771190c7816 */ /* 0x000fe200000000ff */
[C---:B--2---:R-:W-:Y:S01]  /*43f20*/  IMAD R3, R16.reuse, UR8, RZ ;  /* 0x0000000810037c24 */ /* 0x044fe2000f8e02ff */
[----:B------:R-:W-:Y:S01]  /*43f30*/  ISETP.LT.AND P5, PT, R16, UR15, !P0 ;  /* 0x0000000f10007c0c */ /* 0x000fe2000c7a1270 */
[----:B------:R2:W-:Y:S04]  /*43f40*/  @P4 STG.E.U8 desc[UR10][R8.64], R10 ;  /* 0x0000000a08004986 */ /* 0x0005e8000c10110a */
[----:B------:R-:W3:Y:S04]  /*43f50*/  LDL.LU R16, [R1+0x1144] ;  /* 0x0011440001107983 */ /* 0x000ee80000300800 */
[----:B------:R0:W-:Y:S04]  /*43f60*/  @P3 STG.E.U8 desc[UR10][R28.64], R12 ;  /* 0x0000000c1c003986 */ /* 0x0001e8000c10110a */
[----:B--2---:R-:W2:Y:S01]  /*43f70*/  LDL.LU.64 R8, [R1+0x1530] ;  /* 0x0015300001087983 */ /* 0x004ea20000300a00 */
[----:B------:R-:W1:Y:S03]  /*43f80*/  LDC R10, c[0x0][0x3b8] ;  /* 0x0000ee00ff0a7b82 */ /* 0x000e660000000800 */
[----:B0-----:R-:W2:Y:S01]  /*43f90*/  LDL.LU R12, [R1+0x1148] ;  /* 0x00114800010c7983 */ /* 0x001ea20000300800 */
[----:B------:R-:W-:-:S04]  /*43fa0*/  IADD3 R28, P3, PT, R3, R0, RZ ;  /* 0x00000000031c7210 */ /* 0x000fc80007f7e0ff */
[----:B------:R-:W-:Y:S02]  /*43fb0*/  LEA.HI.X.SX32 R29, R3, R2, 0x1, P3 ;  /* 0x00000002031d7211 */ /* 0x000fe400018f0eff */
[----:B------:R-:W-:-:S05]  /*43fc0*/  PRMT R3, R26, 0x7771, RZ ;  /* 0x000077711a037816 */ /* 0x000fca00000000ff */
[----:B------:R0:W-:Y:S02]  /*43fd0*/  @P5 STG.E.U8 desc[UR10][R28.64], R3 ;  /* 0x000000031c005986 */ /* 0x0001e4000c10110a */
[----:B0-----:R-:W-:Y:S02]  /*43fe0*/  IMAD R3, R13, 0x20, R14 ;  /* 0x000000200d037824 */ /* 0x001fe400078e020e */
[----:B------:R-:W2:Y:S01]  /*43ff0*/  LDL.LU R13, [R1+0x114c] ;  /* 0x00114c00010d7983 */ /* 0x000ea20000300800 */
[C---:B-----5:R-:W-:Y:S01]  /*44000*/  ISETP.LT.AND P4, PT, R11.reuse, UR5, !P0 ;  /* 0x000000050b007c0c */ /* 0x060fe2000c781270 */
[----:B------:R-:W-:Y:S01]  /*44010*/  IMAD R11, R11, UR4, RZ ;  /* 0x000000040b0b7c24 */ /* 0x000fe2000f8e02ff */
[----:B----4-:R-:W-:Y:S02]  /*44020*/  ISETP.LT.AND P6, PT, R20, UR9, !P0 ;  /* 0x0000000914007c0c */ /* 0x010fe4000c7c1270 */
[----:B------:R-:W-:Y:S01]  /*44030*/  PRMT R29, R27, 0x7771, RZ ;  /* 0x000077711b1d7816 */ /* 0x000fe200000000ff */
[----:B-1----:R-:W-:Y:S01]  /*44040*/  IMAD R10, R10, 0x2, R3 ;  /* 0x000000020a0a7824 */ /* 0x002fe200078e0203 */
[C---:B------:R-:W-:Y:S01]  /*44050*/  IADD3 R20, P3, PT, R11.reuse, R0, RZ ;  /* 0x000000000b147210 */ /* 0x040fe20007f7e0ff */
[----:B------:R-:W0:Y:S03]  /*44060*/  LDCU UR4, c[0x0][0x39c] ;  /* 0x00007380ff0477ac */ /* 0x000e260008000800 */
[----:B------:R-:W-:Y:S01]  /*44070*/  LEA.HI.X.SX32 R21, R11, R2, 0x1, P3 ;  /* 0x000000020b157211 */ /* 0x000fe200018f0eff */
[----:B------:R-:W1:Y:S01]  /*44080*/  LDCU UR5, c[0x0][0x39c] ;  /* 0x00007380ff0577ac */ /* 0x000e620008000800 */
[----:B------:R-:W4:Y:S01]  /*44090*/  LDC R11, c[0x0][0x3b8] ;  /* 0x0000ee00ff0b7b82 */ /* 0x000f220000000800 */
[----:B------:R-:W-:-:S02]  /*440a0*/  IADD3 R28, P3, PT, R3, R0, RZ ;  /* 0x00000000031c7210 */ /* 0x000fc40007f7e0ff */
[----:B------:R5:W-:Y:S02]  /*440b0*/  @P4 STG.E.U8 desc[UR10][R20.64], R29 ;  /* 0x0000001d14004986 */ /* 0x000be4000c10110a */
[----:B-----5:R-:W-:Y:S02]  /*440c0*/  LEA.HI.X.SX32 R29, R3, R2, 0x1, P3 ;  /* 0x00000002031d7211 */ /* 0x020fe400018f0eff */
[----:B------:R-:W-:Y:S02]  /*440d0*/  PRMT R3, R18, 0x7772, RZ ;  /* 0x0000777212037816 */ /* 0x000fe400000000ff */
[----:B------:R-:W-:-:S03]  /*440e0*/  IADD3 R20, P3, PT, R10, R0, RZ ;  /* 0x000000000a147210 */ /* 0x000fc60007f7e0ff */
[----:B------:R5:W-:Y:S01]  /*440f0*/  @P2 STG.E.U8 desc[UR10][R28.64], R3 ;  /* 0x000000031c002986 */ /* 0x000be2000c10110a */
[----:B------:R-:W-:Y:S01]  /*44100*/  LEA.HI.X.SX32 R21, R10, R2, 0x1, P3 ;  /* 0x000000020a157211 */ /* 0x000fe200018f0eff */
[----:B-----5:R-:W-:Y:S01]  /*44110*/  IMAD R3, R19, 0x2, R10 ;  /* 0x0000000213037824 */ /* 0x020fe200078e020a */
[----:B------:R-:W-:Y:S01]  /*44120*/  PRMT R29, R15, 0x7772, RZ ;  /* 0x000077720f1d7816 */ /* 0x000fe200000000ff */
[----:B------:R-:W5:Y:S03]  /*44130*/  LDC R10, c[0x0][0x3b8] ;  /* 0x0000ee00ff0a7b82 */ /* 0x000f660000000800 */
[----:B------:R-:W-:Y:S01]  /*44140*/  IADD3 R28, P2, PT, R3, R0, RZ ;  /* 0x00000000031c7210 */ /* 0x000fe20007f5e0ff */
[----:B----4-:R-:W-:Y:S01]  /*44150*/  IMAD R11, R11, 0x2, R3 ;  /* 0x000000020b0b7824 */ /* 0x010fe200078e0203 */
[----:B------:R4:W-:Y:S03]  /*44160*/  @P6 STG.E.U8 desc[UR10][R20.64], R29 ;  /* 0x0000001d14006986 */ /* 0x0009e6000c10110a */
[----:B------:R-:W0:Y:S01]  /*44170*/  LDC R19, c[0x0][0x3b8] ;  /* 0x0000ee00ff137b82 */ /* 0x000e220000000800 */
[----:B----4-:R-:W-:-:S02]  /*44180*/  LEA.HI.X.SX32 R29, R3, R2, 0x1, P2 ;  /* 0x00000002031d7211 */ /* 0x010fc400010f0eff */
[----:B------:R-:W-:Y:S02]  /*44190*/  PRMT R3, R17, 0x7772, RZ ;  /* 0x0000777211037816 */ /* 0x000fe400000000ff */
[----:B------:R-:W-:-:S04]  /*441a0*/  IADD3 R20, P6, PT, R11, R0, RZ ;  /* 0x000000000b147210 */ /* 0x000fc80007fde0ff */
[----:B------:R-:W-:Y:S02]  /*441b0*/  LEA.HI.X.SX32 R21, R11, R2, 0x1, P6 ;  /* 0x000000020b157211 */ /* 0x000fe400030f0eff */
[----:B---3--:R-:W-:Y:S01]  /*441c0*/  ISETP.LT.AND P5, PT, R16, UR6, !P0 ;  /* 0x0000000610007c0c */ /* 0x008fe2000c7a1270 */
[----:B------:R-:W3:Y:S01]  /*441d0*/  LDCU UR6, c[0x0][0x39c] ;  /* 0x00007380ff0677ac */ /* 0x000ee20008000800 */
[----:B------:R-:W1:Y:S04]  /*441e0*/  LDL.LU R16, [R1+0x1150] ;  /* 0x0011500001107983 */ /* 0x000e680000300800 */
[----:B------:R-:W3:Y:S01]  /*441f0*/  LDL.LU R14, [R1+0x1154] ;  /* 0x00115400010e7983 */ /* 0x000ee20000300800 */
[----:B--2---:R-:W-:-:S06]  /*44200*/  ISETP.LT.AND P4, PT, R12, UR7, !P0 ;  /* 0x000000070c007c0c */ /* 0x004fcc000c781270 */
[----:B------:R2:W-:Y:S01]  /*44210*/  @P5 STG.E.U8 desc[UR10][R28.64], R3 ;  /* 0x000000031c005986 */ /* 0x0005e2000c10110a */
[----:B------:R-:W2:Y:S01]  /*44220*/  LDC R12, c[0x0][0x3b8] ;  /* 0x0000ee00ff0c7b82 */ /* 0x000ea20000000800 */
[----:B------:R-:W4:Y:S01]  /*44230*/  LDCU UR7, c[0x0][0x39c] ;  /* 0x00007380ff0777ac */ /* 0x000f220008000800 */
[----:B0-----:R-:W-:Y:S01]  /*44240*/  ISETP.LT.AND P3, PT, R13, UR4, !P0 ;  /* 0x000000040d007c0c */ /* 0x001fe2000c761270 */
[----:B--2---:R-:W-:Y:S01]  /*44250*/  IMAD R3, R12, 0x2, R11 ;  /* 0x000000020c037824 */ /* 0x004fe200078e020b */
[----:B------:R-:W2:Y:S01]  /*44260*/  LDL.LU R13, [R1+0x1158] ;  /* 0x00115800010d7983 */ /* 0x000ea20000300800 */
[----:B------:R-:W2:Y:S01]  /*44270*/  LDCU UR4, c[0x0][0x39c] ;  /* 0x00007380ff0477ac */ /* 0x000ea20008000800 */
[----:B------:R-:W-:Y:S02]  /*44280*/  PRMT R29, R23, 0x7772, RZ ;  /* 0x00007772171d7816 */ /* 0x000fe400000000ff */
[----:B------:R-:W0:Y:S01]  /*44290*/  LDC R12, c[0x0][0x3b8] ;  /* 0x0000ee00ff0c7b82 */ /* 0x000e220000000800 */
[----:B------:R-:W4:Y:S01]  /*442a0*/  LDL.LU R11, [R1+0x115c] ;  /* 0x00115c00010b7983 */ /* 0x000f220000300800 */
[----:B------:R-:W-:Y:S01]  /*442b0*/  IADD3 R28, P6, PT, R3, R0, RZ ;  /* 0x00000000031c7210 */ /* 0x000fe20007fde0ff */
[----:B-----5:R-:W-:-:S02]  /*442c0*/  IMAD R10, R10, 0x2, R3 ;  /* 0x000000020a0a7824 */ /* 0x020fc400078e0203 */
[----:B------:R5:W-:Y:S02]  /*442d0*/  @P4 STG.E.U8 desc[UR10][R20.64], R29 ;  /* 0x0000001d14004986 */ /* 0x000be4000c10110a */
[----:B-----5:R-:W-:Y:S02]  /*442e0*/  LEA.HI.X.SX32 R29, R3, R2, 0x1, P6 ;  /* 0x00000002031d7211 */ /* 0x020fe400030f0eff */
[----:B------:R-:W-:-:S05]  /*442f0*/  PRMT R3, R24, 0x7772, RZ ;  /* 0x0000777218037816 */ /* 0x000fca00000000ff */
[----:B------:R5:W-:Y:S01]  /*44300*/  @P3 STG.E.U8 desc[UR10][R28.64], R3 ;  /* 0x000000031c003986 */ /* 0x000be2000c10110a */
[----:B------:R-:W-:-:S04]  /*44310*/  IADD3 R20, P6, PT, R10, R0, RZ ;  /* 0x000000000a147210 */ /* 0x000fc80007fde0ff */
[----:B------:R-:W-:Y:S01]  /*44320*/  LEA.HI.X.SX32 R21, R10, R2, 0x1, P6 ;  /* 0x000000020a157211 */ /* 0x000fe200030f0eff */
[----:B-----5:R-:W-:Y:S01]  /*44330*/  IMAD R3, R19, 0x2, R10 ;  /* 0x0000000213037824 */ /* 0x020fe200078e020a */
[----:B------:R-:W-:Y:S01]  /*44340*/  PRMT R29, R25, 0x7772, RZ ;  /* 0x00007772191d7816 */ /* 0x000fe200000000ff */
[----:B------:R-:W5:Y:S03]  /*44350*/  LDC R10, c[0x0][0x3b8] ;  /* 0x0000ee00ff0a7b82 */ /* 0x000f660000000800 */
[----:B------:R-:W-:Y:S01]  /*44360*/  IADD3 R28, P6, PT, R3, R0, RZ ;  /* 0x00000000031c7210 */ /* 0x000fe20007fde0ff */
[----:B0-----:R-:W-:-:S04]  /*44370*/  IMAD R12, R12, 0x2, R3 ;  /* 0x000000020c0c7824 */ /* 0x001fc800078e0203 */
[----:B------:R-:W0:Y:S01]  /*44380*/  LDC R19, c[0x0][0x3b8] ;  /* 0x0000ee00ff137b82 */ /* 0x000e220000000800 */
[----:B-1----:R-:W-:Y:S01]  /*44390*/  ISETP.LT.AND P2, PT, R16, UR5, !P0 ;  /* 0x0000000510007c0c */ /* 0x002fe2000c741270 */
[----:B------:R-:W4:Y:S01]  /*443a0*/  LDCU UR5, c[0x0][0x39c] ;  /* 0x00007380ff0577ac */ /* 0x000f220008000800 */
[----:B------:R-:W5:Y:S01]  /*443b0*/  LDL.LU R16, [R1+0x1160] ;  /* 0x0011600001107983 */ /* 0x000f620000300800 */
[----:B---3--:R-:W-:Y:S01]  /*443c0*/  ISETP.LT.AND P5, PT, R14, UR6, !P0 ;  /* 0x000000060e007c0c */ /* 0x008fe2000c7a1270 */
[----:B------:R-:W1:Y:S02]  /*443d0*/  LDCU UR6, c[0x0][0x39c] ;  /* 0x00007380ff0677ac */ /* 0x000e640008000800 */
[----:B------:R-:W1:Y:S07]  /*443e0*/  LDL.LU R14, [R1+0x1164] ;  /* 0x00116400010e7983 */ /* 0x000e6e0000300800 */
[----:B------:R3:W-:Y:S01]  /*443f0*/  @P2 STG.E.U8 desc[UR10][R20.64], R29 ;  /* 0x0000001d14002986 */ /* 0x0007e2000c10110a */
[----:B--2---:R-:W-:Y:S01]  /*44400*/  ISETP.LT.AND P4, PT, R13, UR4, !P0 ;  /* 0x000000040d007c0c */ /* 0x004fe2000c781270 */
[----:B------:R-:W2:Y:S01]  /*44410*/  LDCU UR4, c[0x0][0x39c] ;  /* 0x00007380ff0477ac */ /* 0x000ea20008000800 */
[----:B------:R-:W0:Y:S01]  /*44420*/  LDC R13, c[0x0][0x3b8] ;  /* 0x0000ee00ff0d7b82 */ /* 0x000e220000000800 */
[----:B----4-:R-:W-:Y:S01]  /*44430*/  ISETP.LT.AND P3, PT, R11, UR5, !P0 ;  /* 0x000000050b007c0c */ /* 0x010fe2000c761270 */
[----:B------:R-:W4:Y:S01]  /*44440*/  LDCU UR5, c[0x0][0x39c] ;  /* 0x00007380ff0577ac */ /* 0x000f220008000800 */
[----:B------:R-:W4:Y:S01]  /*44450*/  LDL.LU R11, [R1+0x1168] ;  /* 0x00116800010b7983 */ /* 0x000f220000300800 */
[----:B---3--:R-:W-:-:S02]  /*44460*/  LEA.HI.X.SX32 R29, R3, R2, 0x1, P6 ;  /* 0x00000002031d7211 */ /* 0x008fc400030f0eff */
[----:B------:R-:W-:-:S05]  /*44470*/  PRMT R3, R26, 0x7772, RZ ;  /* 0x000077721a037816 */ /* 0x000fca00000000ff */
[----:B------:R0:W-:Y:S02]  /*44480*/  @P5 STG.E.U8 desc[UR10][R28.64], R3 ;  /* 0x000000031c005986 */ /* 0x0001e4000c10110a */
[----:B0-----:R-:W-:Y:S02]  /*44490*/  IMAD R3, R13, 0x2, R12 ;  /* 0x000000020d037824 */ /* 0x001fe400078e020c */
[----:B------:R-:W3:Y:S01]  /*444a0*/  LDL.LU R13, [R1+0x116c] ;  /* 0x00116c00010d7983 */ /* 0x000ee20000300800 */
[C---:B------:R-:W-:Y:S02]  /*444b0*/  IADD3 R20, P6, PT, R12.reuse, R0, RZ ;  /* 0x000000000c147210 */ /* 0x040fe40007fde0ff */
[----:B------:R-:W-:Y:S02]  /*444c0*/  PRMT R29, R27, 0x7772, RZ ;  /* 0x000077721b1d7816 */ /* 0x000fe400000000ff */
[----:B------:R-:W-:Y:S02]  /*444d0*/  LEA.HI.X.SX32 R21, R12, R2, 0x1, P6 ;  /* 0x000000020c157211 */ /* 0x000fe400030f0eff */
[----:B------:R-:W-:-:S03]  /*444e0*/  IADD3 R28, P6, PT, R3, R0, RZ ;  /* 0x00000000031c7210 */ /* 0x000fc60007fde0ff */
[----:B------:R0:W-:Y:S01]  /*444f0*/  @P4 STG.E.U8 desc[UR10][R20.64], R29 ;  /* 0x0000001d14004986 */ /* 0x0001e2000c10110a */
[----:B-----5:R-:W-:Y:S01]  /*44500*/  IMAD R10, R10, 0x2, R3 ;  /* 0x000000020a0a7824 */ /* 0x020fe200078e0203 */
[----:B0-----:R-:W-:Y:S02]  /*44510*/  LEA.HI.X.SX32 R29, R3, R2, 0x1, P6 ;  /* 0x00000002031d7211 */ /* 0x001fe400030f0eff */
[----:B------:R-:W5:Y:S01]  /*44520*/  LDL.LU.64 R20, [R1+0x1528] ;  /* 0x0015280001147983 */ /* 0x000f620000300a00 */
[----:B------:R-:W-:Y:S02]  /*44530*/  PRMT R3, R18, 0x7773, RZ ;  /* 0x0000777312037816 */ /* 0x000fe400000000ff */
[----:B------:R-:W-:-:S03]  /*44540*/  IADD3 R18, P6, PT, R10, R0, RZ ;  /* 0x000000000a127210 */ /* 0x000fc60007fde0ff */
[----:B------:R0:W-:Y:S02]  /*44550*/  @P3 STG.E.U8 desc[UR10][R28.64], R3 ;  /* 0x000000031c003986 */ /* 0x0001e4000c10110a */
[----:B0-----:R-:W-:Y:S01]  /*44560*/  IMAD R29, R19, 0x2, R10 ;  /* 0x00000002131d7824 */ /* 0x001fe200078e020a */
[----:B------:R-:W-:Y:S02]  /*44570*/  LEA.HI.X.SX32 R19, R10, R2, 0x1, P6 ;  /* 0x000000020a137211 */ /* 0x000fe400030f0eff */
[----:B------:R-:W-:Y:S01]  /*44580*/  PRMT R3, R15, 0x7773, RZ ;  /* 0x000077730f037816 */ /* 0x000fe200000000ff */
[----:B------:R-:W0:Y:S01]  /*44590*/  LDC R10, c[0x0][0x3b8] ;  /* 0x0000ee00ff0a7b82 */ /* 0x000e220000000800 */
[----:B------:R-:W-:Y:S02]  /*445a0*/  IADD3 R28, P6, PT, R29, R0, RZ ;  /* 0x000000001d1c7210 */ /* 0x000fe40007fde0ff */
[----:B------:R-:W-:Y:S02]  /*445b0*/  PRMT R15, R17, 0x7773, RZ ;  /* 0x00007773110f7816 */ /* 0x000fe400000000ff */
[----:B-1----:R-:W-:Y:S01]  /*445c0*/  ISETP.LT.AND P5, PT, R14, UR6, !P0 ;  /* 0x000000060e007c0c */ /* 0x002fe2000c7a1270 */
[----:B------:R-:W1:Y:S02]  /*445d0*/  LDCU UR6, c[0x0][0x39c] ;  /* 0x00007380ff0677ac */ /* 0x000e640008000800 */
[----:B------:R-:W0:Y:S01]  /*445e0*/  LDC R14, c[0x0][0x3b8] ;  /* 0x0000ee00ff0e7b82 */ /* 0x000e220000000800 */
[----:B--2---:R-:W-:Y:S01]  /*445f0*/  ISETP.LT.AND P2, PT, R16, UR4, !P0 ;  /* 0x0000000410007c0c */ /* 0x004fe2000c741270 */
[----:B------:R-:W3:Y:S01]  /*44600*/  LDCU UR4, c[0x0][0x39c] ;  /* 0x00007380ff0477ac */ /* 0x000ee20008000800 */
[----:B------:R-:W2:Y:S04]  /*44610*/  LDL.LU R16, [R1+0x1170] ;  /* 0x0011700001107983 */ /* 0x000ea80000300800 */
[----:B------:R-:W1:Y:S07]  /*44620*/  LDL.LU R12, [R1+0x1174] ;  /* 0x00117400010c7983 */ /* 0x000e6e0000300800 */
[----:B------:R0:W-:Y:S01]  /*44630*/  @P2 STG.E.U8 desc[UR10][R18.64], R3 ;  /* 0x0000000312002986 */ /* 0x0001e2000c10110a */
[----:B----4-:R-:W-:Y:S01]  /*44640*/  ISETP.LT.AND P4, PT, R11, UR5, !P0 ;  /* 0x000000050b007c0c */ /* 0x010fe2000c781270 */
[----:B0-----:R-:W-:Y:S01]  /*44650*/  IMAD R3, R14, 0x2, R29 ;  /* 0x000000020e037824 */ /* 0x001fe200078e021d */
[----:B------:R-:W0:Y:S01]  /*44660*/  LDC R11, c[0x0][0x3b8] ;  /* 0x0000ee00ff0b7b82 */ /* 0x000e220000000800 */
[----:B------:R-:W-:Y:S01]  /*44670*/  LEA.HI.X.SX32 R29, R29, R2, 0x1, P6 ;  /* 0x000000021d1d7211 */ /* 0x000fe200030f0eff */
[----:B------:R-:W2:Y:S04]  /*44680*/  LDCU UR5, c[0x0][0x39c] ;  /* 0x00007380ff0577ac */ /* 0x000ea80008000800 */
[----:B------:R0:W-:Y:S01]  /*44690*/  @P5 STG.E.U8 desc[UR10][R28.64], R15 ;  /* 0x0000000f1c005986 */ /* 0x0001e2000c10110a */
[----:B------:R-:W-:Y:S01]  /*446a0*/  PRMT R24, R24, 0x7773, RZ ;  /* 0x0000777318187816 */ /* 0x000fe200000000ff */
[----:B------:R-:W4:Y:S01]  /*446b0*/  LDC R14, c[0x0][0x3b8] ;  /* 0x0000ee00ff0e7b82 */ /* 0x000f220000000800 */
[----:B---3--:R-:W-:Y:S01]  /*446c0*/  ISETP.LT.AND P3, PT, R13, UR4, !P0 ;  /* 0x000000040d007c0c */ /* 0x008fe2000c761270 */
[----:B------:R-:W3:Y:S01]  /*446d0*/  LDCU UR4, c[0x0][0x39c] ;  /* 0x00007380ff0477ac */ /* 0x000ee20008000800 */
[----:B------:R-:W3:Y:S01]  /*446e0*/  LDL.LU R13, [R1+0x1178] ;  /* 0x00117800010d7983 */ /* 0x000ee20000300800 */
[----:B0-----:R-:W-:-:S03]  /*446f0*/  IMAD R29, R11, 0x2, R3 ;  /* 0x000000020b1d7824 */ /* 0x001fc600078e0203 */
[----:B------:R-:W3:Y:S04]  /*44700*/  LDL.LU R11, [R1+0x117c] ;  /* 0x00117c00010b7983 */ /* 0x000ee80000300800 */
[----:B------:R-:W4:Y:S01]  /*44710*/  LDL.LU R15, [R1+0x1180] ;  /* 0x00118000010f7983 */ /* 0x000f220000300800 */
[----:B--2---:R-:W-:Y:S01]  /*44720*/  ISETP.LT.AND P2, PT, R16, UR5, !P0 ;  /* 0x0000000510007c0c */ /* 0x004fe2000c741270 */
[----:B------:R-:W3:Y:S01]  /*44730*/  LDCU UR5, c[0x0][0x39c] ;  /* 0x00007380ff0577ac */ /* 0x000ee20008000800 */
[----:B------:R-:W-:-:S04]  /*44740*/  IADD3 R16, P6, PT, R3, R0, RZ ;  /* 0x0000000003107210 */ /* 0x000fc80007fde0ff */
[----:B------:R-:W-:Y:S02]  /*44750*/  LEA.HI.X.SX32 R17, R3, R2, 0x1, P6 ;  /* 0x0000000203117211 */ /* 0x000fe400030f0eff */
[----:B------:R-:W-:Y:S02]  /*44760*/  PRMT R3, R23, 0x7773, RZ ;  /* 0x0000777317037816 */ /* 0x000fe400000000ff */
[----:B------:R-:W-:-:S03]  /*44770*/  IADD3 R28, P6, PT, R29, R0, RZ ;  /* 0x000000001d1c7210 */ /* 0x000fc60007fde0ff */
[----:B------:R0:W-:Y:S02]  /*44780*/  @P4 STG.E.U8 desc[UR10][R16.64], R3 ;  /* 0x0000000310004986 */ /* 0x0001e4000c10110a */
[----:B0-----:R-:W-:Y:S01]  /*44790*/  IMAD R3, R10, 0x2, R29 ;  /* 0x000000020a037824 */ /* 0x001fe200078e021d */
[----:B------:R-:W-:Y:S01]  /*447a0*/  LEA.HI.X.SX32 R29, R29, R2, 0x1, P6 ;  /* 0x000000021d1d7211 */ /* 0x000fe200030f0eff */
[----:B------:R-:W2:Y:S04]  /*447b0*/  LDL.LU R10, [R1+0x30] ;  /* 0x00003000010a7983 */ /* 0x000ea80000300800 */
[----:B------:R4:W-:Y:S04]  /*447c0*/  @P3 STG.E.U8 desc[UR10][R28.64], R24 ;  /* 0x000000181c003986 */ /* 0x0009e8000c10110a */
[----:B------:R-:W5:Y:S01]  /*447d0*/  LDL.LU R16, [R1+0x1184] ;  /* 0x0011840001107983 */ /* 0x000f620000300800 */
[----:B---3--:R-:W-:-:S02]  /*447e0*/  ISETP.LT.AND P3, PT, R11, UR5, !P0 ;  /* 0x000000050b007c0c */ /* 0x008fc4000c761270 */
[----:B-1----:R-:W-:Y:S01]  /*447f0*/  ISETP.LT.AND P5, PT, R12, UR6, !P0 ;  /* 0x000000060c007c0c */ /* 0x002fe2000c7a1270 */
[----:B------:R-:W3:Y:S01]  /*44800*/  LDL.LU R11, [R1+0x1188] ;  /* 0x00118800010b7983 */ /* 0x000ee20000300800 */
[----:B------:R-:W0:Y:S01]  /*44810*/  LDC R12, c[0x0][0x3b8] ;  /* 0x0000ee00ff0c7b82 */ /* 0x000e220000000800 */
[----:B------:R-:W-:Y:S02]  /*44820*/  ISETP.LT.AND P4, PT, R13, UR4, !P0 ;  /* 0x000000040d007c0c */ /* 0x000fe4000c781270 */
[C---:B------:R-:W-:Y:S01]  /*44830*/  IADD3 R18, P6, PT, R3.reuse, R0, RZ ;  /* 0x0000000003127210 */ /* 0x040fe20007fde0ff */
[----:B----4-:R-:W-:Y:S01]  /*44840*/  IMAD R24, R14, 0x2, R3 ;  /* 0x000000020e187824 */ /* 0x010fe200078e0203 */
[----:B------:R-:W1:Y:S01]  /*44850*/  LDCU UR4, c[0x0][0x39c] ;  /* 0x00007380ff0477ac */ /* 0x000e620008000800 */
[----:B------:R-:W-:Y:S01]  /*44860*/  PRMT R26, R26, 0x7773, RZ ;  /* 0x000077731a1a7816 */ /* 0x000fe200000000ff */
[----:B------:R-:W4:Y:S01]  /*44870*/  LDL.LU R23, [R1+0x34] ;  /* 0x0000340001177983 */ /* 0x000f220000300800 */
[----:B------:R-:W1:Y:S01]  /*44880*/  LDC R13, c[0x0][0x3b8] ;  /* 0x0000ee00ff0d7b82 */ /* 0x000e620000000800 */
[----:B------:R-:W-:Y:S01]  /*44890*/  LEA.HI.X.SX32 R19, R3, R2, 0x1, P6 ;  /* 0x0000000203137211 */ /* 0x000fe200030f0eff */
[----:B------:R-:W3:Y:S01]  /*448a0*/  LDCU UR5, c[0x0][0x39c] ;  /* 0x00007380ff0577ac */ /* 0x000ee20008000800 */
[----:B------:R-:W-:-:S02]  /*448b0*/  PRMT R3, R25, 0x7773, RZ ;  /* 0x0000777319037816 */ /* 0x000fc400000000ff */
[C---:B------:R-:W-:Y:S01]  /*448c0*/  IADD3 R28, P6, PT, R24.reuse, R0, RZ ;  /* 0x00000000181c7210 */ /* 0x040fe20007fde0ff */
[----:B------:R-:W5:Y:S02]  /*448d0*/  LDCU UR6, c[0x0][0x39c] ;  /* 0x00007380ff0677ac */ /* 0x000f640008000800 */
[----:B------:R-:W1:Y:S01]  /*448e0*/  LDC R14, c[0x0][0x3b8] ;  /* 0x0000ee00ff0e7b82 */ /* 0x000e620000000800 */
[----:B------:R0:W-:Y:S01]  /*448f0*/  @P2 STG.E.U8 desc[UR10][R18.64], R3 ;  /* 0x0000000312002986 */ /* 0x0001e2000c10110a */
[----:B------:R-:W-:Y:S01]  /*44900*/  LEA.HI.X.SX32 R29, R24, R2, 0x1, P6 ;  /* 0x00000002181d7211 */ /* 0x000fe200030f0eff */
[----:B0-----:R-:W-:-:S05]  /*44910*/  IMAD R3, R12, 0x2, R24 ;  /* 0x000000020c037824 */ /* 0x001fca00078e0218 */
[----:B------:R-:W0:Y:S01]  /*44920*/  LDC R12, c[0x0][0x3b8] ;  /* 0x0000ee00ff0c7b82 */ /* 0x000e220000000800 */
[C---:B------:R-:W-:Y:S01]  /*44930*/  IADD3 R24, P6, PT, R3.reuse, R0, RZ ;  /* 0x0000000003187210 */ /* 0x040fe20007fde0ff */
[----:B------:R1:W-:Y:S03]  /*44940*/  @P5 STG.E.U8 desc[UR10][R28.64], R26 ;  /* 0x0000001a1c005986 */ /* 0x0003e6000c10110a */
[----:B------:R-:W-:Y:S02]  /*44950*/  LEA.HI.X.SX32 R25, R3, R2, 0x1, P6 ;  /* 0x0000000203197211 */ /* 0x000fe400030f0eff */
[----:B-1----:R-:W-:Y:S01]  /*44960*/  ISETP.LT.AND P2, PT, R15, UR4, !P0 ;  /* 0x000000040f007c0c */ /* 0x002fe2000c741270 */
[----:B------:R-:W1:Y:S01]  /*44970*/  LDCU UR4, c[0x0][0x39c] ;  /* 0x00007380ff0477ac */ /* 0x000e620008000800 */
[----:B------:R-:W4:Y:S01]  /*44980*/  LDL.LU R15, [R1+0x38] ;  /* 0x00003800010f7983 */ /* 0x000f220000300800 */
[----:B------:R-:W-:Y:S01]  /*44990*/  IMAD R28, R13, 0x2, R3 ;  /* 0x000000020d1c7824 */ /* 0x000fe200078e0203 */
[----:B------:R-:W-:Y:S01]  /*449a0*/  PRMT R3, R27, 0x7773, RZ ;  /* 0x000077731b037816 */ /* 0x000fe200000000ff */
[----:B------:R-:W0:Y:S03]  /*449b0*/  LDC R29, c[0x0][0x3b8] ;  /* 0x0000ee00ff1d7b82 */ /* 0x000e260000000800 */
[C---:B------:R-:W-:Y:S01]  /*449c0*/  IADD3 R26, P6, PT, R28.reuse, R0, RZ ;  /* 0x000000001c1a7210 */ /* 0x040fe20007fde0ff */
[----:B------:R1:W-:Y:S03]  /*449d0*/  @P4 STG.E.U8 desc[UR10][R24.64], R3 ;  /* 0x0000000318004986 */ /* 0x0003e6000c10110a */
[----:B------:R-:W-:Y:S01]  /*449e0*/  LEA.HI.X.SX32 R27, R28, R2, 0x1, P6 ;  /* 0x000000021c1b7211 */ /* 0x000fe200030f0eff */
[----:B-1----:R-:W-:-:S02]  /*449f0*/  IMAD R3, R14, 0x2, R28 ;  /* 0x000000020e037824 */ /* 0x002fc400078e021c */
[----:B------:R-:W1:Y:S01]  /*44a00*/  LDC R28, c[0x0][0x3b8] ;  /* 0x0000ee00ff1c7b82 */ /* 0x000e620000000800 */
[----:B--2---:R-:W-:-:S07]  /*44a10*/  PRMT R25, R10, 0x7770, RZ ;  /* 0x000077700a197816 */ /* 0x004fce00000000ff */
[----:B------:R-:W2:Y:S01]  /*44a20*/  LDC R14, c[0x0][0x3b8] ;  /* 0x0000ee00ff0e7b82 */ /* 0x000ea20000000800 */
[----:B------:R0:W-:Y:S01]  /*44a30*/  @P3 STG.E.U8 desc[UR10][R26.64], R25 ;  /* 0x000000191a003986 */ /* 0x0001e2000c10110a */
[----:B-----5:R-:W-:Y:S01]  /*44a40*/  ISETP.LT.AND P5, PT, R16, UR6, !P0 ;  /* 0x0000000610007c0c */ /* 0x020fe2000c7a1270 */
[----:B------:R-:W5:Y:S01]  /*44a50*/  LDCU UR6, c[0x0][0x39c] ;  /* 0x00007380ff0677ac */ /* 0x000f620008000800 */
[----:B0-----:R-:W-:Y:S01]  /*44a60*/  IMAD R27, R12, 0x2, R3 ;  /* 0x000000020c1b7824 */ /* 0x001fe200078e0203 */
[----:B---3--:R-:W-:Y:S01]  /*44a70*/  ISETP.LT.AND P4, PT, R11, UR5, !P0 ;  /* 0x000000050b007c0c */ /* 0x008fe2000c781270 */
[----:B------:R-:W0:Y:S01]  /*44a80*/  LDCU UR5, c[0x0][0x39c] ;  /* 0x00007380ff0577ac */ /* 0x000e220008000800 */
[----:B------:R-:W3:Y:S04]  /*44a90*/  LDL.LU R11, [R1+0x118c] ;  /* 0x00118c00010b7983 */ /* 0x000ee80000300800 */
[----:B------:R-:W2:Y:S04]  /*44aa0*/  LDL.LU R13, [R1+0x3c] ;  /* 0x00003c00010d7983 */ /* 0x000ea80000300800 */
[----:B------:R-:W0:Y:S04]  /*44ab0*/  LDL.LU R16, [R1+0x1190] ;  /* 0x0011900001107983 */ /* 0x000e280000300800 */
[----:B------:R-:W5:Y:S04]  /*44ac0*/  LDL.LU R19, [R1+0x40] ;  /* 0x0000400001137983 */ /* 0x000f680000300800 */
[----:B------:R-:W5:Y:S04]  /*44ad0*/  LDL.LU R12, [R1+0x1194] ;  /* 0x00119400010c7983 */ /* 0x000f680000300800 */
[----:B------:R-:W5:Y:S01]  /*44ae0*/  LDL.LU R18, [R1+0x44] ;  /* 0x0000440001127983 */ /* 0x000f620000300800 */
[----:B------:R-:W-:-:S03]  /*44af0*/  IADD3 R24, P6, PT, R3, R0, RZ ;  /* 0x0000000003187210 */ /* 0x000fc60007fde0ff */
[----:B------:R-:W5:Y:S01]  /*44b00*/  LDL.LU R17, [R1+0x48] ;  /* 0x0000480001117983 */ /* 0x000f620000300800 */
[----:B------:R-:W-:Y:S02]  /*44b10*/  LEA.HI.X.SX32 R25, R3, R2, 0x1, P6 ;  /* 0x0000000203197211 */ /* 0x000fe400030f0eff */
[----:B----4-:R-:W-:Y:S02]  /*44b20*/  PRMT R3, R23, 0x7770, RZ ;  /* 0x0000777017037816 */ /* 0x010fe400000000ff */
[----:B------:R-:W-:-:S03]  /*44b30*/  IADD3 R26, P6, PT, R27, R0, RZ ;  /* 0x000000001b1a7210 */ /* 0x000fc60007fde0ff */
[----:B------:R4:W-:Y:S02]  /*44b40*/  @P2 STG.E.U8 desc[UR10][R24.64], R3 ;  /* 0x0000000318002986 */ /* 0x0009e4000c10110a */
[----:B----4-:R-:W-:Y:S01]  /*44b50*/  IMAD R3, R29, 0x2, R27 ;  /* 0x000000021d037824 */ /* 0x010fe200078e021b */
[----:B------:R-:W-:Y:S01]  /*44b60*/  LEA.HI.X.SX32 R27, R27, R2, 0x1, P6 ;  /* 0x000000021b1b7211 */ /* 0x000fe200030f0eff */
[----:B------:R-:W4:Y:S01]  /*44b70*/  LDC R29, c[0x0][0x3b8] ;  /* 0x0000ee00ff1d7b82 */ /* 0x000f220000000800 */
[----:B------:R-:W-:Y:S02]  /*44b80*/  PRMT R25, R15, 0x7770, RZ ;  /* 0x000077700f197816 */ /* 0x000fe400000000ff */
[----:B------:R-:W-:-:S03]  /*44b90*/  IADD3 R24, P6, PT, R3, R0, RZ ;  /* 0x0000000003187210 */ /* 0x000fc60007fde0ff */
[----:B------:R1:W-:Y:S02]  /*44ba0*/  @P5 STG.E.U8 desc[UR10][R26.64], R25 ;  /* 0x000000191a005986 */ /* 0x0003e4000c10110a */
[----:B-1----:R-:W-:Y:S01]  /*44bb0*/  IMAD R27, R28, 0x2, R3 ;  /* 0x000000021c1b7824 */ /* 0x002fe200078e0203 */
[----:B------:R-:W-:-:S04]  /*44bc0*/  LEA.HI.X.SX32 R25, R3, R2, 0x1, P6 ;  /* 0x0000000203197211 */ /* 0x000fc800030f0eff */
[----:B------:R-:W-:Y:S02]  /*44bd0*/  IADD3 R26, P6, PT, R27, R0, RZ ;  /* 0x000000001b1a7210 */ /* 0x000fe40007fde0ff */
[----:B---3--:R-:W-:Y:S01]  /*44be0*/  ISETP.LT.AND P3, PT, R11, UR4, !P0 ;  /* 0x000000040b007c0c */ /* 0x008fe2000c761270 */
[----:B------:R-:W1:Y:S01]  /*44bf0*/  LDCU UR4, c[0x0][0x39c] ;  /* 0x00007380ff0477ac */ /* 0x000e620008000800 */
[----:B------:R-:W3:Y:S01]  /*44c00*/  LDC R11, c[0x0][0x3b8] ;  /* 0x0000ee00ff0b7b82 */ /* 0x000ee20000000800 */
[----:B--2---:R-:W-:Y:S02]  /*44c10*/  PRMT R3, R13, 0x7770, RZ ;  /* 0x000077700d037816 */ /* 0x004fe400000000ff */
[----:B0-----:R-:W-:-:S03]  /*44c20*/  ISETP.LT.AND P2, PT, R16, UR5, !P0 ;  /* 0x0000000510007c0c */ /* 0x001fc6000c741270 */
[----:B------:R0:W-:Y:S01]  /*44c30*/  @P4 STG.E.U8 desc[UR10][R24.64], R3 ;  /* 0x0000000318004986 */ /* 0x0001e2000c10110a */
[----:B------:R-:W2:Y:S01]  /*44c40*/  LDCU UR5, c[0x0][0x39c] ;  /* 0x00007380ff0577ac */ /* 0x000ea20008000800 */
[----:B-----5:R-:W-:Y:S01]  /*44c50*/  ISETP.LT.AND P5, PT, R12, UR6, !P0 ;  /* 0x000000060c007c0c */ /* 0x020fe2000c7a1270 */
[----:B------:R-:W5:Y:S01]  /*44c60*/  LDCU UR6, c[0x0][0x39c] ;  /* 0x00007380ff0677ac */ /* 0x000f620008000800 */
[----:B------:R-:W2:Y:S04]  /*44c70*/  LDL.LU R12, [R1+0x119c] ;  /* 0x00119c00010c7983 */ /* 0x000ea80000300800 */
[----:B------:R-:W2:Y:S04]  /*44c80*/  LDL.LU R16, [R1+0x4c] ;  /* 0x00004c0001107983 */ /* 0x000ea80000300800 */
[----:B------:R-:W1:Y:S01]  /*44c90*/  LDL.LU R28, [R1+0x1198] ;  /* 0x00119800011c7983 */ /* 0x000e620000300800 */
[----:B0-----:R-:W-:Y:S01]  /*44ca0*/  IMAD R3, R14, 0x2, R27 ;  /* 0x000000020e037824 */ /* 0x001fe200078e021b */
[----:B------:R-:W-:-:S02]  /*44cb0*/  LEA.HI.X.SX32 R27, R27, R2, 0x1, P6 ;  /* 0x000000021b1b7211 */ /* 0x000fc400030f0eff */
[----:B------:R-:W-:Y:S01]  /*44cc0*/  PRMT R25, R19, 0x7770, RZ ;  /* 0x0000777013197816 */ /* 0x000fe200000000ff */
[----:B------:R-:W5:Y:S01]  /*44cd0*/  LDL.LU R14, [R1+0x11a4] ;  /* 0x0011a400010e7983 */ /* 0x000f620000300800 */
[----:B------:R-:W-:-:S03]  /*44ce0*/  IADD3 R24, P6, PT, R3, R0, RZ ;  /* 0x0000000003187210 */ /* 0x000fc60007fde0ff */
[----:B------:R3:W-:Y:S02]  /*44cf0*/  @P3 STG.E.U8 desc[UR10][R26.64], R25 ;  /* 0x000000191a003986 */ /* 0x0007e4000c10110a */
[----:B---3--:R-:W-:Y:S01]  /*44d00*/  IMAD R27, R11, 0x2, R3 ;  /* 0x000000020b1b7824 */ /* 0x008fe200078e0203 */
[----:B------:R-:W-:Y:S01]  /*44d10*/  LEA.HI.X.SX32 R25, R3, R2, 0x1, P6 ;  /* 0x0000000203197211 */ /* 0x000fe200030f0eff */
[----:B------:R-:W0:Y:S01]  /*44d20*/  LDC R11, c[0x0][0x3b8] ;  /* 0x0000ee00ff0b7b82 */ /* 0x000e220000000800 */
[----:B------:R-:W-:-:S05]  /*44d30*/  PRMT R3, R18, 0x7770, RZ ;  /* 0x0000777012037816 */ /* 0x000fca00000000ff */
[----:B------:R3:W-:Y:S04]  /*44d40*/  @P2 STG.E.U8 desc[UR10][R24.64], R3 ;  /* 0x0000000318002986 */ /* 0x0007e8000c10110a */
[----:B---3--:R-:W3:Y:S01]  /*44d50*/  LDL.LU R24, [R1+0x11a0] ;  /* 0x0011a00001187983 */ /* 0x008ee20000300800 */
[----:B------:R-:W-:Y:S01]  /*44d60*/  IADD3 R26, P6, PT, R27, R0, RZ ;  /* 0x000000001b1a7210 */ /* 0x000fe20007fde0ff */
[----:B----4-:R-:W-:Y:S01]  /*44d70*/  IMAD R3, R29, 0x2, R27 ;  /* 0x000000021d037824 */ /* 0x010fe200078e021b */
[----:B------:R-:W-:Y:S01]  /*44d80*/  PRMT R25, R17, 0x7770, RZ ;  /* 0x0000777011197816 */ /* 0x000fe200000000ff */
[----:B------:R-:W4:Y:S01]  /*44d90*/  LDC R29, c[0x0][0x3b8] ;  /* 0x0000ee00ff1d7b82 */ /* 0x000f220000000800 */
[----:B------:R-:W-:-:S05]  /*44da0*/  LEA.HI.X.SX32 R27, R27, R2, 0x1, P6 ;  /* 0x000000021b1b7211 */ /* 0x000fca00030f0eff */
[----:B------:R0:W-:Y:S01]  /*44db0*/  @P5 STG.E.U8 desc[UR10][R26.64], R25 ;  /* 0x000000191a005986 */ /* 0x0001e2000c10110a */
[----:B-1----:R-:W-:Y:S01]  /*44dc0*/  ISETP.LT.AND P4, PT, R28, UR4, !P0 ;  /* 0x000000041c007c0c */ /* 0x002fe2000c781270 */
[----:B------:R-:W3:Y:S01]  /*44dd0*/  LDCU UR4, c[0x0][0x39c] ;  /* 0x00007380ff0477ac */ /* 0x000ee20008000800 */
[----:B------:R-:W0:Y:S01]  /*44de0*/  LDC R28, c[0x0][0x3b8] ;  /* 0x0000ee00ff1c7b82 */ /* 0x000e220000000800 */
[----:B--2---:R-:W-:Y:S02]  /*44df0*/  ISETP.LT.AND P3, PT, R12, UR5, !P0 ;  /* 0x000000050c007c0c */ /* 0x004fe4000c761270 */
[----:B-----5:R-:W-:Y:S01]  /*44e00*/  ISETP.LT.AND P5, PT, R14, UR6, !P0 ;  /* 0x000000060e007c0c */ /* 0x020fe2000c7a1270 */
[----:B------:R-:W1:Y:S01]  /*44e10*/  LDCU UR5, c[0x0][0x39c] ;  /* 0x00007380ff0577ac */ /* 0x000e620008000800 */
[----:B------:R-:W2:Y:S03]  /*44e20*/  LDL.LU R14, [R1+0x11ac] ;  /* 0x0011ac00010e7983 */ /* 0x000ea60000300800 */
[----:B------:R-:W5:Y:S01]  /*44e30*/  LDC R12, c[0x0][0x3b8] ;  /* 0x0000ee00ff0c7b82 */ /* 0x000f620000000800 */
[----:B------:R-:W0:Y:S02]  /*44e40*/  LDCU UR6, c[0x0][0x39c] ;  /* 0x00007380ff0677ac */ /* 0x000e240008000800 */
[----:B0-----:R-:W-:-:S02]  /*44e50*/  IMAD R27, R28, 0x2, R3 ;  /* 0x000000021c1b7824 */ /* 0x001fc400078e0203 */
[----:B------:R-:W1:Y:S01]  /*44e60*/  LDL.LU R28, [R1+0x11a8] ;  /* 0x0011a800011c7983 */ /* 0x000e620000300800 */
[----:B---3--:R-:W-:Y:S01]  /*44e70*/  ISETP.LT.AND P2, PT, R24, UR4, !P0 ;  /* 0x0000000418007c0c */ /* 0x008fe2000c741270 */
[----:B------:R-:W2:Y:S01]  /*44e80*/  LDCU UR4, c[0x0][0x39c] ;  /* 0x00007380ff0477ac */ /* 0x000ea20008000800 */
[----:B------:R-:W-:-:S04]  /*44e90*/  IADD3 R24, P6, PT, R3, R0, RZ ;  /* 0x0000000003187210 */ /* 0x000fc80007fde0ff */
[----:B------:R-:W-:Y:S02]  /*44ea0*/  LEA.HI.X.SX32 R25, R3, R2, 0x1, P6 ;  /* 0x0000000203197211 */ /* 0x000fe400030f0eff */
[----:B------:R-:W-:Y:S02]  /*44eb0*/  PRMT R3, R16, 0x7770, RZ ;  /* 0x0000777010037816 */ /* 0x000fe400000000ff */
[----:B------:R-:W-:-:S03]  /*44ec0*/  IADD3 R26, P6, PT, R27, R0, RZ ;  /* 0x000000001b1a7210 */ /* 0x000fc60007fde0ff */
[----:B------:R0:W-:Y:S02]  /*44ed0*/  @P4 STG.E.U8 desc[UR10][R24.64], R3 ;  /* 0x0000000318004986 */ /* 0x0001e4000c10110a */
[----:B0-----:R-:W-:Y:S01]  /*44ee0*/  IMAD R3, R11, 0x2, R27 ;  /* 0x000000020b037824 */ /* 0x001fe200078e021b */
[----:B------:R-:W-:Y:S01]  /*44ef0*/  LEA.HI.X.SX32 R27, R27, R2, 0x1, P6 ;  /* 0x000000021b1b7211 */ /* 0x000fe200030f0eff */
[----:B------:R-:W3:Y:S01]  /*44f00*/  LDL.LU R11, [R1+0x11b4] ;  /* 0x0011b400010b7983 */ /* 0x000ee20000300800 */
[----:B------:R-:W-:Y:S02]  /*44f10*/  PRMT R25, R10, 0x7771, RZ ;  /* 0x000077710a197816 */ /* 0x000fe400000000ff */
[----:B------:R-:W-:-:S03]  /*44f20*/  IADD3 R24, P6, PT, R3, R0, RZ ;  /* 0x0000000003187210 */ /* 0x000fc60007fde0ff */
[----:B------:R5:W-:Y:S02]  /*44f30*/  @P3 STG.E.U8 desc[UR10][R26.64], R25 ;  /* 0x000000191a003986 */ /* 0x000be4000c10110a */
[----:B-----5:R-:W-:Y:S01]  /*44f40*/  IMAD R27, R12, 0x2, R3 ;  /* 0x000000020c1b7824 */ /* 0x020fe200078e0203 */
[----:B------:R-:W-:Y:S01]  /*44f50*/  LEA.HI.X.SX32 R25, R3, R2, 0x1, P6 ;  /* 0x0000000203197211 */ /* 0x000fe200030f0eff */
[----:B------:R-:W0:Y:S01]  /*44f60*/  LDC R12, c[0x0][0x3b8] ;  /* 0x0000ee00ff0c7b82 */ /* 0x000e220000000800 */
[----:B------:R-:W-:-:S05]  /*44f70*/  PRMT R3, R23, 0x7771, RZ ;  /* 0x0000777117037816 */ /* 0x000fca00000000ff */
[----:B------:R5:W-:Y:S04]  /*44f80*/  @P2 STG.E.U8 desc[UR10][R24.64], R3 ;  /* 0x0000000318002986 */ /* 0x000be8000c10110a */
[----:B-----5:R-:W5:Y:S01]  /*44f90*/  LDL.LU R24, [R1+0x11b0] ;  /* 0x0011b00001187983 */ /* 0x020f620000300800 */
[----:B------:R-:W-:Y:S01]  /*44fa0*/  IADD3 R26, P6, PT, R27, R0, RZ ;  /* 0x000000001b1a7210 */ /* 0x000fe20007fde0ff */
[----:B----4-:R-:W-:Y:S01]  /*44fb0*/  IMAD R3, R29, 0x2, R27 ;  /* 0x000000021d037824 */ /* 0x010fe200078e021b */
[----:B------:R-:W-:Y:S01]  /*44fc0*/  PRMT R25, R15, 0x7771, RZ ;  /* 0x000077710f197816 */ /* 0x000fe200000000ff */
[----:B------:R-:W4:Y:S01]  /*44fd0*/  LDC R29, c[0x0][0x3b8] ;  /* 0x0000ee00ff1d7b82 */ /* 0x000f220000000800 */
[----:B------:R-:W-:-:S05]  /*44fe0*/  LEA.HI.X.SX32 R27, R27, R2, 0x1, P6 ;  /* 0x000000021b1b7211 */ /* 0x000fca00030f0eff */
[----:B------:R0:W-:Y:S01]  /*44ff0*/  @P5 STG.E.U8 desc[UR10][R26.64], R25 ;  /* 0x000000191a005986 */ /* 0x0001e2000c10110a */
[----:B--2---:R-:W-:Y:S01]  /*45000*/  ISETP.LT.AND P3, PT, R14, UR4, !P0 ;  /* 0x000000040e007c0c */ /* 0x004fe2000c761270 */
[----:B------:R-:W2:Y:S01]  /*45010*/  LDCU UR4, c[0x0][0x39c] ;  /* 0x00007380ff0477ac */ /* 0x000ea20008000800 */
[----:B------:R-:W0:Y:S01]  /*45020*/  LDC R14, c[0x0][0x3b8] ;  /* 0x0000ee00ff0e7b82 */ /* 0x000e220000000800 */
[----:B-1----:R-:W-:Y:S01]  /*45030*/  ISETP.LT.AND P4, PT, R28, UR5, !P0 ;  /* 0x000000051c007c0c */ /* 0x002fe2000c781270 */
[----:B------:R-:W5:Y:S06]  /*45040*/  LDCU UR5, c[0x0][0x39c] ;  /* 0x00007380ff0577ac */ /* 0x000f6c0008000800 */
[----:B------:R-:W0:Y:S02]  /*45050*/  LDC R28, c[0x0][0x3b8] ;  /* 0x0000ee00ff1c7b82 */ /* 0x000e240000000800 */
[----:B0-----:R-:W-:Y:S01]  /*45060*/  IMAD R27, R28, 0x2, R3 ;  /* 0x000000021c1b7824 */ /* 0x001fe200078e0203 */
[----:B---3--:R-:W-:Y:S01]  /*45070*/  ISETP.LT.AND P5, PT, R11, UR6, !P0 ;  /* 0x000000060b007c0c */ /* 0x008fe2000c7a1270 */
[----:B------:R-:W0:Y:S01]  /*45080*/  LDCU UR6, c[0x0][0x39c] ;  /* 0x00007380ff0677ac */ /* 0x000e220008000800 */
[----:B------:R-:W3:Y:S04]  /*45090*/  LDL.LU R11, [R1+0x11bc] ;  /* 0x0011bc00010b7983 */ /* 0x000ee80000300800 */
[----:B------:R-:W2:Y:S01]  /*450a0*/  LDL.LU R28, [R1+0x11b8] ;  /* 0x0011b800011c7983 */ /* 0x000ea20000300800 */
[----:B-----5:R-:W-:Y:S01]  /*450b0*/  ISETP.LT.AND P2, PT, R24, UR5, !P0 ;  /* 0x0000000518007c0c */ /* 0x020fe2000c741270 */
[----:B------:R-:W3:Y:S01]  /*450c0*/  LDCU UR5, c[0x0][0x39c] ;  /* 0x00007380ff0577ac */ /* 0x000ee20008000800 */
[----:B------:R-:W-:-:S04]  /*450d0*/  IADD3 R24, P6, PT, R3, R0, RZ ;  /* 0x0000000003187210 */ /* 0x000fc80007fde0ff */
[----:B------:R-:W-:Y:S02]  /*450e0*/  LEA.HI.X.SX32 R25, R3, R2, 0x1, P6 ;  /* 0x0000000203197211 */ /* 0x000fe400030f0eff */
[----:B------:R-:W-:Y:S02]  /*450f0*/  PRMT R3, R13, 0x7771, RZ ;  /* 0x000077710d037816 */ /* 0x000fe400000000ff */
[----:B------:R-:W-:-:S03]  /*45100*/  IADD3 R26, P6, PT, R27, R0, RZ ;  /* 0x000000001b1a7210 */ /* 0x000fc60007fde0ff */
[----:B------:R1:W-:Y:S02]  /*45110*/  @P4 STG.E.U8 desc[UR10][R24.64], R3 ;  /* 0x0000000318004986 */ /* 0x0003e4000c10110a */
[----:B-1----:R-:W-:Y:S01]  /*45120*/  IMAD R3, R12, 0x2, R27 ;  /* 0x000000020c037824 */ /* 0x002fe200078e021b */
[----:B------:R-:W-:Y:S01]  /*45130*/  LEA.HI.X.SX32 R27, R27, R2, 0x1, P6 ;  /* 0x000000021b1b7211 */ /* 0x000fe200030f0eff */
[----:B------:R-:W0:Y:S01]  /*45140*/  LDL.LU R12, [R1+0x11c4] ;  /* 0x0011c400010c7983 */ /* 0x000e220000300800 */
[----:B------:R-:W-:Y:S02]  /*45150*/  PRMT R25, R19, 0x7771, RZ ;  /* 0x0000777113197816 */ /* 0x000fe400000000ff */
[----:B------:R-:W-:-:S03]  /*45160*/  IADD3 R24, P6, PT, R3, R0, RZ ;  /* 0x0000000003187210 */ /* 0x000fc60007fde0ff */
[----:B------:R1:W-:Y:S02]  /*45170*/  @P3 STG.E.U8 desc[UR10][R26.64], R25 ;  /* 0x000000191a003986 */ /* 0x0003e4000c10110a */
[----:B-1----:R-:W-:Y:S01]  /*45180*/  IMAD R27, R14, 0x2, R3 ;  /* 0x000000020e1b7824 */ /* 0x002fe200078e0203 */
[----:B------:R-:W-:Y:S01]  /*45190*/  LEA.HI.X.SX32 R25, R3, R2, 0x1, P6 ;  /* 0x0000000203197211 */ /* 0x000fe200030f0eff */
[----:B------:R-:W1:Y:S01]  /*451a0*/  LDC R14, c[0x0][0x3b8] ;  /* 0x0000ee00ff0e7b82 */ /* 0x000e620000000800 */
        /* <DEDUP_REMOVED lines=10> */
[----:B------:R-:W5:Y:S01]  /*45250*/  LDCU UR4, c[0x0][0x39c] ;  /* 0x00007380ff0477ac */ /* 0x000f620008000800 */
[----:B------:R-:W0:Y:S01]  /*45260*/  LDC R28, c[0x0][0x3b8] ;  /* 0x0000ee00ff1c7b82 */ /* 0x000e220000000800 */
[----:B---3--:R-:W-:Y:S01]  /*45270*/  ISETP.LT.AND P3, PT, R11, UR5, !P0 ;  /* 0x000000050b007c0c */ /* 0x008fe2000c761270 */
[----:B------:R-:W2:Y:S06]  /*45280*/  LDCU UR5, c[0x0][0x39c] ;  /* 0x00007380ff0577ac */ /* 0x000eac0008000800 */
[----:B------:R-:W3:Y:S01]  /*45290*/  LDC R11, c[0x0][0x3b8] ;  /* 0x0000ee00ff0b7b82 */ /* 0x000ee20000000800 */
[----:B0-----:R-:W-:Y:S01]  /*452a0*/  IMAD R27, R28, 0x2, R3 ;  /* 0x000000021c1b7824 */ /* 0x001fe200078e0203 */
[----:B------:R-:W-:Y:S01]  /*452b0*/  ISETP.LT.AND P5, PT, R12, UR6, !P0 ;  /* 0x000000060c007c0c */ /* 0x000fe2000c7a1270 */
[----:B------:R-:W0:Y:S01]  /*452c0*/  LDCU UR6, c[0x0][0x39c] ;  /* 0x00007380ff0677ac */ /* 0x000e220008000800 */
[----:B------:R-:W2:Y:S04]  /*452d0*/  LDL.LU R12, [R1+0x11cc] ;  /* 0x0011cc00010c7983 */ /* 0x000ea80000300800 */
[----:B------:R-:W2:Y:S01]  /*452e0*/  LDL.LU R28, [R1+0x11c8] ;  /* 0x0011c800011c7983 */ /* 0x000ea20000300800 */
[----:B-----5:R-:W-:Y:S01]  /*452f0*/  ISETP.LT.AND P2, PT, R24, UR4, !P0 ;  /* 0x0000000418007c0c */ /* 0x020fe2000c741270 */
[----:B------:R-:W5:Y:S01]  /*45300*/  LDCU UR4, c[0x0][0x39c] ;  /* 0x00007380ff0477ac */ /* 0x000f620008000800 */
[----:B------:R-:W-:-:S04]  /*45310*/  IADD3 R24, P6, PT, R3, R0, RZ ;  /* 0x0000000003187210 */ /* 0x000fc80007fde0ff */
[----:B------:R-:W-:Y:S02]  /*45320*/  LEA.HI.X.SX32 R25, R3, R2, 0x1, P6 ;  /* 0x0000000203197211 */ /* 0x000fe400030f0eff */
[----:B------:R-:W-:-:S05]  /*45330*/  PRMT R3, R16, 0x7771, RZ ;  /* 0x0000777110037816 */ /* 0x000fca00000000ff */
[----:B------:R1:W-:Y:S01]  /*45340*/  @P4 STG.E.U8 desc[UR10][R24.64], R3 ;  /* 0x0000000318004986 */ /* 0x0003e2000c10110a */
[C---:B------:R-:W-:Y:S01]  /*45350*/  IADD3 R26, P6, PT, R27.reuse, R0, RZ ;  /* 0x000000001b1a7210 */ /* 0x040fe20007fde0ff */
[----:B-1----:R-:W-:Y:S02]  /*45360*/  IMAD R3, R14, 0x2, R27 ;  /* 0x000000020e037824 */ /* 0x002fe400078e021b */
[----:B------:R-:W0:Y:S01]  /*45370*/  LDL.LU R14, [R1+0x11d4] ;  /* 0x0011d400010e7983 */ /* 0x000e220000300800 */
[----:B------:R-:W-:Y:S02]  /*45380*/  LEA.HI.X.SX32 R27, R27, R2, 0x1, P6 ;  /* 0x000000021b1b7211 */ /* 0x000fe400030f0eff */
[----:B------:R-:W-:Y:S02]  /*45390*/  PRMT R25, R10, 0x7772, RZ ;  /* 0x000077720a197816 */ /* 0x000fe400000000ff */
[----:B------:R-:W-:-:S03]  /*453a0*/  IADD3 R24, P6, PT, R3, R0, RZ ;  /* 0x0000000003187210 */ /* 0x000fc60007fde0ff */
[----:B------:R3:W-:Y:S02]  /*453b0*/  @P3 STG.E.U8 desc[UR10][R26.64], R25 ;  /* 0x000000191a003986 */ /* 0x0007e4000c10110a */
[----:B---3--:R-:W-:Y:S01]  /*453c0*/  IMAD R27, R11, 0x2, R3 ;  /* 0x000000020b1b7824 */ /* 0x008fe200078e0203 */
[----:B------:R-:W-:Y:S01]  /*453d0*/  LEA.HI.X.SX32 R25, R3, R2, 0x1, P6 ;  /* 0x0000000203197211 */ /* 0x000fe200030f0eff */
[----:B------:R-:W1:Y:S01]  /*453e0*/  LDC R11, c[0x0][0x3b8] ;  /* 0x0000ee00ff0b7b82 */ /* 0x000e620000000800 */
        /* <DEDUP_REMOVED lines=9> */
[----:B--2---:R-:W-:Y:S01]  /*45480*/  ISETP.LT.AND P4, PT, R28, UR5, !P0 ;  /* 0x000000051c007c0c */ /* 0x004fe2000c781270 */
[----:B------:R-:W3:Y:S01]  /*45490*/  LDCU UR5, c[0x0][0x39c] ;  /* 0x00007380ff0577ac */ /* 0x000ee20008000800 */
[----:B------:R-:W0:Y:S02]  /*454a0*/  LDC R28, c[0x0][0x3b8] ;  /* 0x0000ee00ff1c7b82 */ /* 0x000e240000000800 */
[----:B0-----:R-:W-:Y:S01]  /*454b0*/  IMAD R27, R28, 0x2, R3 ;  /* 0x000000021c1b7824 */ /* 0x001fe200078e0203 */
[----:B------:R-:W-:Y:S01]  /*454c0*/  ISETP.LT.AND P5, PT, R14, UR6, !P0 ;  /* 0x000000060e007c0c */ /* 0x000fe2000c7a1270 */
[----:B------:R-:W0:Y:S01]  /*454d0*/  LDCU UR6, c[0x0][0x39c] ;  /* 0x00007380ff0677ac */ /* 0x000e220008000800 */
[----:B------:R-:W2:Y:S04]  /*454e0*/  LDL.LU R14, [R1+0x11dc] ;  /* 0x0011dc00010e7983 */ /* 0x000ea80000300800 */
[----:B------:R-:W2:Y:S01]  /*454f0*/  LDL.LU R28, [R1+0x11d8] ;  /* 0x0011d800011c7983 */ /* 0x000ea20000300800 */
[----:B---3--:R-:W-:Y:S01]  /*45500*/  ISETP.LT.AND P2, PT, R24, UR5, !P0 ;  /* 0x0000000518007c0c */ /* 0x008fe2000c741270 */
[----:B------:R-:W2:Y:S01]  /*45510*/  LDCU UR5, c[0x0][0x39c] ;  /* 0x00007380ff0577ac */ /* 0x000ea20008000800 */
[----:B------:R-:W-:-:S04]  /*45520*/  IADD3 R24, P6, PT, R3, R0, RZ ;  /* 0x0000000003187210 */ /* 0x000fc80007fde0ff */
[----:B------:R-:W-:Y:S02]  /*45530*/  LEA.HI.X.SX32 R25, R3, R2, 0x1, P6 ;  /* 0x0000000203197211 */ /* 0x000fe400030f0eff */
[----:B------:R-:W-:-:S05]  /*45540*/  PRMT R3, R13, 0x7772, RZ ;  /* 0x000077720d037816 */ /* 0x000fca00000000ff */
[----:B------:R1:W-:Y:S02]  /*45550*/  @P4 STG.E.U8 desc[UR10][R24.64], R3 ;  /* 0x0000000318004986 */ /* 0x0003e4000c10110a */
[----:B-1----:R-:W-:Y:S02]  /*45560*/  IMAD R3, R11, 0x2, R27 ;  /* 0x000000020b037824 */ /* 0x002fe400078e021b */
[----:B------:R-:W0:Y:S01]  /*45570*/  LDL.LU R11, [R1+0x11e4] ;  /* 0x0011e400010b7983 */ /* 0x000e220000300800 */
[----:B-----5:R-:W-:Y:S01]  /*45580*/  ISETP.LT.AND P3, PT, R12, UR4, !P0 ;  /* 0x000000040c007c0c */ /* 0x020fe2000c761270 */
[----:B------:R-:W1:Y:S01]  /*45590*/  LDCU UR4, c[0x0][0x39c] ;  /* 0x00007380ff0477ac */ /* 0x000e620008000800 */
[----:B------:R-:W3:Y:S01]  /*455a0*/  LDC R12, c[0x0][0x3b8] ;  /* 0x0000ee00ff0c7b82 */ /* 0x000ee20000000800 */
[----:B------:R-:W-:Y:S02]  /*455b0*/  IADD3 R26, P6, PT, R27, R0, RZ ;  /* 0x000000001b1a7210 */ /* 0x000fe40007fde0ff */
[----:B------:R-:W-:-:S02]  /*455c0*/  PRMT R25, R19, 0x7772, RZ ;  /* 0x0000777213197816 */ /* 0x000fc400000000ff */
[----:B------:R-:W-:Y:S02]  /*455d0*/  LEA.HI.X.SX32 R27, R27, R2, 0x1, P6 ;  /* 0x000000021b1b7211 */ /* 0x000fe400030f0eff */
[----:B------:R-:W-:-:S04]  /*455e0*/  IADD3 R24, P6, PT, R3, R0, RZ ;  /* 0x0000000003187210 */ /* 0x000fc80007fde0ff */
[----:B------:R5:W-:Y:S02]  /*455f0*/  @P3 STG.E.U8 desc[UR10][R26.64], R25 ;  /* 0x000000191a003986 */ /* 0x000be4000c10110a */
[----:B-----5:R-:W-:Y:S01]  /*45600*/  LEA.HI.X.SX32 R25, R3, R2, 0x1, P6 ;  /* 0x0000000203197211 */ /* 0x020fe200030f0eff */
[----:B---3--:R-:W-:Y:S01]  /*45610*/  IMAD R27, R12, 0x2, R3 ;  /* 0x000000020c1b7824 */ /* 0x008fe200078e0203 */
[----:B------:R-:W-:Y:S01]  /*45620*/  PRMT R3, R18, 0x7772, RZ ;  /* 0x0000777212037816 */ /* 0x000fe200000000ff */
[----:B------:R-:W3:Y:S04]  /*45630*/  LDC R12, c[0x0][0x3b8] ;  /* 0x0000ee00ff0c7b82 */ /* 0x000ee80000000800 */
[----:B------:R4:W-:Y:S01]  /*45640*/  @P2 STG.E.U8 desc[UR10][R24.64], R3 ;  /* 0x0000000318002986 */ /* 0x0009e2000c10110a */
[----:B------:R-:W-:Y:S01]  /*45650*/  IADD3 R26, P6, PT, R27, R0, RZ ;  /* 0x000000001b1a7210 */ /* 0x000fe20007fde0ff */
[----:B----4-:R-:W-:-:S03]  /*45660*/  IMAD R3, R29, 0x2, R27 ;  /* 0x000000021d037824 */ /* 0x010fc600078e021b */
[----:B------:R-:W-:Y:S01]  /*45670*/  LEA.HI.X.SX32 R27, R27, R2, 0x1, P6 ;  /* 0x000000021b1b7211 */ /* 0x000fe200030f0eff */
[----:B------:R-:W4:Y:S01]  /*45680*/  LDC R29, c[0x0][0x3b8] ;  /* 0x0000ee00ff1d7b82 */ /* 0x000f220000000800 */
[----:B------:R-:W-:-:S05]  /*45690*/  PRMT R25, R17, 0x7772, RZ ;  /* 0x0000777211197816 */ /* 0x000fca00000000ff */
[----:B------:R5:W-:Y:S01]  /*456a0*/  @P5 STG.E.U8 desc[UR10][R26.64], R25 ;  /* 0x000000191a005986 */ /* 0x000be2000c10110a */
[----:B--2---:R-:W-:Y:S01]  /*456b0*/  ISETP.LT.AND P3, PT, R14, UR5, !P0 ;  /* 0x000000050e007c0c */ /* 0x004fe2000c761270 */
[----:B------:R-:W2:Y:S02]  /*456c0*/  LDCU UR5, c[0x0][0x39c] ;  /* 0x00007380ff0577ac */ /* 0x000ea40008000800 */
[----:B------:R-:W2:Y:S04]  /*456d0*/  LDL.LU R14, [R1+0x11e8] ;  /* 0x0011e800010e7983 */ /* 0x000ea80000300800 */
[----:B------:R-:W2:Y:S01]  /*456e0*/  LDL.LU R24, [R1+0x11e0] ;  /* 0x0011e00001187983 */ /* 0x000ea20000300800 */
[----:B0-----:R-:W-:Y:S01]  /*456f0*/  ISETP.LT.AND P5, PT, R11, UR6, !P0 ;  /* 0x000000060b007c0c */ /* 0x001fe2000c7a1270 */
[----:B------:R-:W0:Y:S02]  /*45700*/  LDCU UR6, c[0x0][0x39c] ;  /* 0x00007380ff0677ac */ /* 0x000e240008000800 */
[----:B------:R-:W4:Y:S01]  /*45710*/  LDL.LU R11, [R1+0x11ec] ;  /* 0x0011ec00010b7983 */ /* 0x000f220000300800 */
[----:B-1----:R-:W-:-:S02]  /*45720*/  ISETP.LT.AND P4, PT, R28, UR4, !P0 ;  /* 0x000000041c007c0c */ /* 0x002fc4000c781270 */
[----:B------:R-:W5:Y:S01]  /*45730*/  LDC R28, c[0x0][0x3b8] ;  /* 0x0000ee00ff1c7b82 */ /* 0x000f620000000800 */
[----:B------:R-:W2:Y:S01]  /*45740*/  LDCU UR4, c[0x0][0x39c] ;  /* 0x00007380ff0477ac */ /* 0x000ea20008000800 */
[----:B-----5:R-:W-:-:S06]  /*45750*/  IMAD R27, R28, 0x2, R3 ;  /* 0x000000021c1b7824 */ /* 0x020fcc00078e0203 */
[----:B------:R-:W1:Y:S01]  /*45760*/  LDC R28, c[0x0][0x3b8] ;  /* 0x0000ee00ff1c7b82 */ /* 0x000e620000000800 */
[----:B--2---:R-:W-:Y:S01]  /*45770*/  ISETP.LT.AND P2, PT, R24, UR4, !P0 ;  /* 0x0000000418007c0c */ /* 0x004fe2000c741270 */
[----:B------:R-:W2:Y:S01]  /*45780*/  LDCU UR4, c[0x0][0x39c] ;  /* 0x00007380ff0477ac */ /* 0x000ea20008000800 */
[----:B------:R-:W-:-:S04]  /*45790*/  IADD3 R24, P6, PT, R3, R0, RZ ;  /* 0x0000000003187210 */ /* 0x000fc80007fde0ff */
[----:B------:R-:W-:Y:S02]  /*457a0*/  LEA.HI.X.SX32 R25, R3, R2, 0x1, P6 ;  /* 0x0000000203197211 */ /* 0x000fe400030f0eff */
[----:B------:R-:W-:-:S05]  /*457b0*/  PRMT R3, R16, 0x7772, RZ ;  /* 0x0000777210037816 */ /* 0x000fca00000000ff */
[----:B------:R3:W-:Y:S01]  /*457c0*/  @P4 STG.E.U8 desc[UR10][R24.64], R3 ;  /* 0x0000000318004986 */ /* 0x0007e2000c10110a */
[----:B------:R-:W-:Y:S01]  /*457d0*/  ISETP.LT.AND P4, PT, R14, UR5, !P0 ;  /* 0x000000050e007c0c */ /* 0x000fe2000c781270 */
[----:B------:R-:W5:Y:S02]  /*457e0*/  LDCU UR5, c[0x0][0x39c] ;  /* 0x00007380ff0577ac */ /* 0x000f640008000800 */
[----:B------:R-:W5:Y:S01]  /*457f0*/  LDL.LU R14, [R1+0x11f0] ;  /* 0x0011f000010e7983 */ /* 0x000f620000300800 */
[C---:B------:R-:W-:Y:S01]  /*45800*/  IADD3 R26, P6, PT, R27.reuse, R0, RZ ;  /* 0x000000001b1a7210 */ /* 0x040fe20007fde0ff */
[----:B---3--:R-:W-:Y:S02]  /*45810*/  IMAD R3, R12, 0x2, R27 ;  /* 0x000000020c037824 */ /* 0x008fe400078e021b */
[----:B------:R-:W0:Y:S01]  /*45820*/  LDL.LU R12, [R1+0x11f4] ;  /* 0x0011f400010c7983 */ /* 0x000e220000300800 */
[----:B------:R-:W-:Y:S02]  /*45830*/  LEA.HI.X.SX32 R27, R27, R2, 0x1, P6 ;  /* 0x000000021b1b7211 */ /* 0x000fe400030f0eff */
[----:B------:R-:W-:-:S02]  /*45840*/  PRMT R25, R10, 0x7773, RZ ;  /* 0x000077730a197816 */ /* 0x000fc400000000ff */
[----:B------:R-:W-:Y:S01]  /*45850*/  IADD3 R24, P6, PT, R3, R0, RZ ;  /* 0x0000000003187210 */ /* 0x000fe20007fde0ff */
[----:B------:R-:W3:Y:S02]  /*45860*/  LDC R10, c[0x0][0x3b8] ;  /* 0x0000ee00ff0a7b82 */ /* 0x000ee40000000800 */
[----:B------:R4:W-:Y:S02]  /*45870*/  @P3 STG.E.U8 desc[UR10][R26.64], R25 ;  /* 0x000000191a003986 */ /* 0x0009e4000c10110a */
[----:B----4-:R-:W-:Y:S01]  /*45880*/  IMAD R27, R29, 0x2, R3 ;  /* 0x000000021d1b7824 */ /* 0x010fe200078e0203 */
[----:B------:R-:W-:-:S03]  /*45890*/  LEA.HI.X.SX32 R25, R3, R2, 0x1, P6 ;  /* 0x0000000203197211 */ /* 0x000fc600030f0eff */
[----:B------:R-:W4:Y:S01]  /*458a0*/  LDC R29, c[0x0][0x3b8] ;  /* 0x0000ee00ff1d7b82 */ /* 0x000f220000000800 */
[----:B------:R-:W-:Y:S02]  /*458b0*/  PRMT R3, R23, 0x7773, RZ ;  /* 0x0000777317037816 */ /* 0x000fe400000000ff */
[----:B------:R-:W4:Y:S01]  /*458c0*/  LDL.LU R23, [R1+0x1520] ;  /* 0x0015200001177983 */ /* 0x000f220000300800 */
[----:B--2---:R-:W-:Y:S02]  /*458d0*/  ISETP.LT.AND P3, PT, R11, UR4, !P0 ;  /* 0x000000040b007c0c */ /* 0x004fe4000c761270 */
[C---:B------:R-:W-:Y:S01]  /*458e0*/  IADD3 R26, P6, PT, R27.reuse, R0, RZ ;  /* 0x000000001b1a7210 */ /* 0x040fe20007fde0ff */
[----:B------:R-:W2:Y:S01]  /*458f0*/  LDL.LU R11, [R1+0x11f8] ;  /* 0x0011f800010b7983 */ /* 0x000ea20000300800 */
[----:B------:R-:W2:Y:S03]  /*45900*/  LDCU UR4, c[0x0][0x39c] ;  /* 0x00007380ff0477ac */ /* 0x000ea60008000800 */
[----:B------:R1:W-:Y:S02]  /*45910*/  @P2 STG.E.U8 desc[UR10][R24.64], R3 ;  /* 0x0000000318002986 */ /* 0x0003e4000c10110a */
[----:B-1----:R-:W-:Y:S01]  /*45920*/  IMAD R3, R28, 0x2, R27 ;  /* 0x000000021c037824 */ /* 0x002fe200078e021b */
[----:B------:R-:W-:Y:S01]  /*45930*/  LEA.HI.X.SX32 R27, R27, R2, 0x1, P6 ;  /* 0x000000021b1b7211 */ /* 0x000fe200030f0eff */
[----:B------:R-:W1:Y:S01]  /*45940*/  LDC R28, c[0x0][0x3b8] ;  /* 0x0000ee00ff1c7b82 */ /* 0x000e620000000800 */
[----:B------:R-:W-:-:S05]  /*45950*/  PRMT R25, R15, 0x7773, RZ ;  /* 0x000077730f197816 */ /* 0x000fca00000000ff */
[----:B------:R3:W-:Y:S01]  /*45960*/  @P5 STG.E.U8 desc[UR10][R26.64], R25 ;  /* 0x000000191a005986 */ /* 0x0007e2000c10110a */
[----:B------:R-:W-:Y:S01]  /*45970*/  IADD3 R24, P6, PT, R3, R0, RZ ;  /* 0x0000000003187210 */ /* 0x000fe20007fde0ff */
[----:B---3--:R-:W-:-:S03]  /*45980*/  IMAD R27, R10, 0x2, R3 ;  /* 0x000000020a1b7824 */ /* 0x008fc600078e0203 */
[----:B------:R-:W-:Y:S01]  /*45990*/  LEA.HI.X.SX32 R25, R3, R2, 0x1, P6 ;  /* 0x0000000203197211 */ /* 0x000fe200030f0eff */
[----:B------:R-:W3:Y:S01]  /*459a0*/  LDC R10, c[0x0][0x3b8] ;  /* 0x0000ee00ff0a7b82 */ /* 0x000ee20000000800 */
[----:B------:R-:W-:-:S05]  /*459b0*/  PRMT R3, R13, 0x7773, RZ ;  /* 0x000077730d037816 */ /* 0x000fca00000000ff */
[----:B------:R4:W-:Y:S01]  /*459c0*/  @P4 STG.E.U8 desc[UR10][R24.64], R3 ;  /* 0x0000000318004986 */ /* 0x0009e2000c10110a */
[----:B0-----:R-:W-:Y:S02]  /*459d0*/  ISETP.LT.AND P5, PT, R12, UR6, !P0 ;  /* 0x000000060c007c0c */ /* 0x001fe4000c7a1270 */
[----:B-----5:R-:W-:Y:S01]  /*459e0*/  ISETP.LT.AND P2, PT, R14, UR5, !P0 ;  /* 0x000000050e007c0c */ /* 0x020fe2000c741270 */
[----:B------:R-:W5:Y:S01]  /*459f0*/  LDL.LU R12, [R1+0x11fc] ;  /* 0x0011fc00010c7983 */ /* 0x000f620000300800 */
[----:B------:R-:W5:Y:S03]  /*45a00*/  LDCU UR5, c[0x0][0x39c] ;  /* 0x00007380ff0577ac */ /* 0x000f660008000800 */
[----:B------:R-:W5:Y:S01]  /*45a10*/  LDL.LU R14, [R1+0x1200] ;  /* 0x00120000010e7983 */ /* 0x000f620000300800 */
[----:B------:R-:W-:Y:S01]  /*45a20*/  IADD3 R26, P6, PT, R27, R0, RZ ;  /* 0x000000001b1a7210 */ /* 0x000fe20007fde0ff */
[----:B----4-:R-:W-:Y:S01]  /*45a30*/  IMAD R3, R29, 0x2, R27 ;  /* 0x000000021d037824 */ /* 0x010fe200078e021b */
[----:B------:R-:W-:Y:S01]  /*45a40*/  PRMT R25, R19, 0x7773, RZ ;  /* 0x0000777313197816 */ /* 0x000fe200000000ff */
[----:B------:R-:W4:Y:S01]  /*45a50*/  LDL.LU R13, [R1+0x1204] ;  /* 0x00120400010d7983 */ /* 0x000f220000300800 */
[----:B------:R-:W0:Y:S01]  /*45a60*/  LDC R29, c[0x0][0x3b8] ;  /* 0x0000ee00ff1d7b82 */ /* 0x000e220000000800 */
[----:B--2---:R-:W-:Y:S01]  /*45a70*/  ISETP.LT.AND P4, PT, R11, UR4, !P0 ;  /* 0x000000040b007c0c */ /* 0x004fe2000c781270 */
[----:B------:R-:W2:Y:S01]  /*45a80*/  LDCU UR4, c[0x0][0x39c] ;  /* 0x00007380ff0477ac */ /* 0x000ea20008000800 */
[----:B------:R-:W4:Y:S01]  /*45a90*/  LDL.LU R11, [R1+0x1208] ;  /* 0x00120800010b7983 */ /* 0x000f220000300800 */
[----:B------:R-:W-:-:S02]  /*45aa0*/  LEA.HI.X.SX32 R27, R27, R2, 0x1, P6 ;  /* 0x000000021b1b7211 */ /* 0x000fc400030f0eff */
[C---:B------:R-:W-:Y:S01]  /*45ab0*/  IADD3 R24, P6, PT, R3.reuse, R0, RZ ;  /* 0x0000000003187210 */ /* 0x040fe20007fde0ff */
[----:B------:R-:W4:Y:S02]  /*45ac0*/  LDCU UR6, c[0x0][0x39c] ;  /* 0x00007380ff0677ac */ /* 0x000f240008000800 */
[----:B------:R1:W-:Y:S02]  /*45ad0*/  @P3 STG.E.U8 desc[UR10][R26.64], R25 ;  /* 0x000000191a003986 */ /* 0x0003e4000c10110a */
[----:B-1----:R-:W-:Y:S01]  /*45ae0*/  IMAD R27, R28, 0x2, R3 ;  /* 0x000000021c1b7824 */ /* 0x002fe200078e0203 */
[----:B------:R-:W-:Y:S01]  /*45af0*/  LEA.HI.X.SX32 R25, R3, R2, 0x1, P6 ;  /* 0x0000000203197211 */ /* 0x000fe200030f0eff */
[----:B------:R-:W1:Y:S01]  /*45b00*/  LDC R28, c[0x0][0x3b8] ;  /* 0x0000ee00ff1c7b82 */ /* 0x000e620000000800 */
[----:B------:R-:W-:Y:S02]  /*45b10*/  PRMT R3, R18, 0x7773, RZ ;  /* 0x0000777312037816 */ /* 0x000fe400000000ff */
[----:B------:R-:W-:-:S03]  /*45b20*/  IADD3 R26, P6, PT, R27, R0, RZ ;  /* 0x000000001b1a7210 */ /* 0x000fc60007fde0ff */
[----:B------:R3:W-:Y:S02]  /*45b30*/  @P2 STG.E.U8 desc[UR10][R24.64], R3 ;  /* 0x0000000318002986 */ /* 0x0007e4000c10110a */
[----:B---3--:R-:W-:Y:S01]  /*45b40*/  IMAD R3, R10, 0x2, R27 ;  /* 0x000000020a037824 */ /* 0x008fe200078e021b */
[----:B------:R-:W-:Y:S01]  /*45b50*/  LEA.HI.X.SX32 R27, R27, R2, 0x1, P6 ;  /* 0x000000021b1b7211 */ /* 0x000fe200030f0eff */
[----:B------:R-:W3:Y:S01]  /*45b60*/  LDL.LU R10, [R1+0x120c] ;  /* 0x00120c00010a7983 */ /* 0x000ee20000300800 */
[----:B------:R-:W-:Y:S02]  /*45b70*/  PRMT R25, R17, 0x7773, RZ ;  /* 0x0000777311197816 */ /* 0x000fe400000000ff */
[----:B------:R-:W-:-:S03]  /*45b80*/  IADD3 R24, P6, PT, R3, R0, RZ ;  /* 0x0000000003187210 */ /* 0x000fc60007fde0ff */
[----:B------:R0:W-:Y:S02]  /*45b90*/  @P5 STG.E.U8 desc[UR10][R26.64], R25 ;  /* 0x000000191a005986 */ /* 0x0001e4000c10110a */
[----:B0-----:R-:W-:Y:S01]  /*45ba0*/  IMAD R27, R29, 0x2, R3 ;  /* 0x000000021d1b7824 */ /* 0x001fe200078e0203 */
[----:B------:R-:W-:Y:S01]  /*45bb0*/  LEA.HI.X.SX32 R25, R3, R2, 0x1, P6 ;  /* 0x0000000203197211 */ /* 0x000fe200030f0eff */
[----:B------:R-:W0:Y:S01]  /*45bc0*/  LDC R29, c[0x0][0x3b8] ;  /* 0x0000ee00ff1d7b82 */ /* 0x000e220000000800 */
[----:B------:R-:W-:-:S05]  /*45bd0*/  PRMT R3, R16, 0x7773, RZ ;  /* 0x0000777310037816 */ /* 0x000fca00000000ff */
[----:B------:R1:W-:Y:S01]  /*45be0*/  @P4 STG.E.U8 desc[UR10][R24.64], R3 ;  /* 0x0000000318004986 */ /* 0x0003e2000c10110a */
[----:B-----5:R-:W-:Y:S01]  /*45bf0*/  ISETP.LT.AND P3, PT, R12, UR5, !P0 ;  /* 0x000000050c007c0c */ /* 0x020fe2000c761270 */
[----:B------:R-:W5:Y:S01]  /*45c00*/  LDCU UR5, c[0x0][0x39c] ;  /* 0x00007380ff0577ac */ /* 0x000f620008000800 */
[----:B------:R-:W0:Y:S01]  /*45c10*/  LDC R12, c[0x0][0x3b8] ;  /* 0x0000ee00ff0c7b82 */ /* 0x000e220000000800 */
[----:B--2---:R-:W-:Y:S02]  /*45c20*/  ISETP.LT.AND P2, PT, R14, UR4, !P0 ;  /* 0x000000040e007c0c */ /* 0x004fe4000c741270 */
[----:B----4-:R-:W-:Y:S01]  /*45c30*/  ISETP.LT.AND P5, PT, R13, UR6, !P0 ;  /* 0x000000060d007c0c */ /* 0x010fe2000c7a1270 */
[----:B------:R-:W2:Y:S01]  /*45c40*/  LDL.LU R14, [R1+0x1210] ;  /* 0x00121000010e7983 */ /* 0x000ea20000300800 */
[----:B------:R-:W-:Y:S01]  /*45c50*/  IADD3 R26, P6, PT, R27, R0, RZ ;  /* 0x000000001b1a7210 */ /* 0x000fe20007fde0ff */
[----:B-1----:R-:W-:Y:S01]  /*45c60*/  IMAD R3, R28, 0x2, R27 ;  /* 0x000000021c037824 */ /* 0x002fe200078e021b */
[----:B------:R-:W-:Y:S01]  /*45c70*/  PRMT R25, R20, 0x7770, RZ ;  /* 0x0000777014197816 */ /* 0x000fe200000000ff */
[----:B------:R-:W1:Y:S01]  /*45c80*/  LDC R28, c[0x0][0x3b8] ;  /* 0x0000ee00ff1c7b82 */ /* 0x000e620000000800 */
[----:B-----5:R-:W-:Y:S01]  /*45c90*/  ISETP.LT.AND P4, PT, R11, UR5, !P0 ;  /* 0x000000050b007c0c */ /* 0x020fe2000c781270 */
[----:B------:R-:W4:Y:S01]  /*45ca0*/  LDCU UR6, c[0x0][0x39c] ;  /* 0x00007380ff0677ac */ /* 0x000f220008000800 */
[----:B------:R-:W4:Y:S01]  /*45cb0*/  LDL.LU R11, [R1+0x1214] ;  /* 0x00121400010b7983 */ /* 0x000f220000300800 */
[----:B------:R-:W-:Y:S01]  /*45cc0*/  LEA.HI.X.SX32 R27, R27, R2, 0x1, P6 ;  /* 0x000000021b1b7211 */ /* 0x000fe200030f0eff */
[----:B------:R-:W2:Y:S02]  /*45cd0*/  LDCU UR5, c[0x0][0x39c] ;  /* 0x00007380ff0577ac */ /* 0x000ea40008000800 */
[----:B------:R-:W5:Y:S01]  /*45ce0*/  LDL.LU R19, [R1+0x50] ;  /* 0x0000500001137983 */ /* 0x000f620000300800 */
[----:B------:R-:W3:Y:S03]  /*45cf0*/  LDCU UR4, c[0x0][0x39c] ;  /* 0x00007380ff0477ac */ /* 0x000ee60008000800 */
[----:B------:R-:W5:Y:S01]  /*45d00*/  LDL.LU R13, [R1+0x1218] ;  /* 0x00121800010d7983 */ /* 0x000f620000300800 */
[----:B------:R-:W-:-:S03]  /*45d10*/  IADD3 R24, P6, PT, R3, R0, RZ ;  /* 0x0000000003187210 */ /* 0x000fc60007fde0ff */
[----:B------:R0:W-:Y:S04]  /*45d20*/  @P3 STG.E.U8 desc[UR10][R26.64], R25 ;  /* 0x000000191a003986 */ /* 0x0001e8000c10110a */
[----:B------:R-:W5:Y:S04]  /*45d30*/  LDL.LU R18, [R1+0x54] ;  /* 0x0000540001127983 */ /* 0x000f680000300800 */
[----:B------:R-:W5:Y:S01]  /*45d40*/  LDL.LU R17, [R1+0x58] ;  /* 0x0000580001117983 */ /* 0x000f620000300800 */
[----:B0-----:R-:W-:Y:S01]  /*45d50*/  IMAD R27, R12, 0x2, R3 ;  /* 0x000000020c1b7824 */ /* 0x001fe200078e0203 */
[----:B------:R-:W-:Y:S01]  /*45d60*/  LEA.HI.X.SX32 R25, R3, R2, 0x1, P6 ;  /* 0x0000000203197211 */ /* 0x000fe200030f0eff */
[----:B------:R-:W0:Y:S01]  /*45d70*/  LDC R12, c[0x0][0x3b8] ;  /* 0x0000ee00ff0c7b82 */ /* 0x000e220000000800 */
[----:B------:R-:W-:-:S02]  /*45d80*/  PRMT R3, R21, 0x7770, RZ ;  /* 0x0000777015037816 */ /* 0x000fc400000000ff */
[----:B------:R-:W-:-:S03]  /*45d90*/  IADD3 R26, P6, PT, R27, R0, RZ ;  /* 0x000000001b1a7210 */ /* 0x000fc60007fde0ff */
[----:B------:R1:W-:Y:S02]  /*45da0*/  @P2 STG.E.U8 desc[UR10][R24.64], R3 ;  /* 0x0000000318002986 */ /* 0x0003e4000c10110a */
[----:B-1----:R-:W-:Y:S01]  /*45db0*/  IMAD R3, R29, 0x2, R27 ;  /* 0x000000021d037824 */ /* 0x002fe200078e021b */
[----:B------:R-:W-:Y:S01]  /*45dc0*/  LEA.HI.X.SX32 R27, R27, R2, 0x1, P6 ;  /* 0x000000021b1b7211 */ /* 0x000fe200030f0eff */
[----:B------:R-:W1:Y:S01]  /*45dd0*/  LDC R29, c[0x0][0x3b8] ;  /* 0x0000ee00ff1d7b82 */ /* 0x000e620000000800 */
[----:B------:R-:W-:Y:S02]  /*45de0*/  PRMT R25, R22, 0x7770, RZ ;  /* 0x0000777016197816 */ /* 0x000fe400000000ff */
[----:B------:R-:W-:-:S03]  /*45df0*/  IADD3 R24, P6, PT, R3, R0, RZ ;  /* 0x0000000003187210 */ /* 0x000fc60007fde0ff */
[----:B------:R0:W-:Y:S01]  /*45e00*/  @P5 STG.E.U8 desc[UR10][R26.64], R25 ;  /* 0x000000191a005986 */ /* 0x0001e2000c10110a */
[----:B---3--:R-:W-:Y:S01]  /*45e10*/  ISETP.LT.AND P3, PT, R10, UR4, !P0 ;  /* 0x000000040a007c0c */ /* 0x008fe2000c761270 */
[----:B------:R-:W5:Y:S01]  /*45e20*/  LDCU UR4, c[0x0][0x39c] ;  /* 0x00007380ff0477ac */ /* 0x000f620008000800 */
[----:B------:R-:W3:Y:S01]  /*45e30*/  LDC R10, c[0x0][0x3b8] ;  /* 0x0000ee00ff0a7b82 */ /* 0x000ee20000000800 */
[----:B0-----:R-:W-:Y:S01]  /*45e40*/  IMAD R27, R28, 0x2, R3 ;  /* 0x000000021c1b7824 */ /* 0x001fe200078e0203 */
[----:B------:R-:W-:-:S06]  /*45e50*/  LEA.HI.X.SX32 R25, R3, R2, 0x1, P6 ;  /* 0x0000000203197211 */ /* 0x000fcc00030f0eff */
[----:B------:R-:W0:Y:S01]  /*45e60*/  LDC R28, c[0x0][0x3b8] ;  /* 0x0000ee00ff1c7b82 */ /* 0x000e220000000800 */
[----:B------:R-:W-:-:S05]  /*45e70*/  PRMT R3, R23, 0x7770, RZ ;  /* 0x0000777017037816 */ /* 0x000fca00000000ff */
[----:B------:R1:W-:Y:S02]  /*45e80*/  @P4 STG.E.U8 desc[UR10][R24.64], R3 ;  /* 0x0000000318004986 */ /* 0x0003e4000c10110a */
[----:B-1----:R-:W-:Y:S01]  /*45e90*/  IMAD R3, R12, 0x2, R27 ;  /* 0x000000020c037824 */ /* 0x002fe200078e021b */
[----:B--2---:R-:W-:Y:S01]  /*45ea0*/  ISETP.LT.AND P2, PT, R14, UR5, !P0 ;  /* 0x000000050e007c0c */ /* 0x004fe2000c741270 */
[----:B------:R-:W1:Y:S01]  /*45eb0*/  LDCU UR5, c[0x0][0x39c] ;  /* 0x00007380ff0577ac */ /* 0x000e620008000800 */
[----:B----4-:R-:W-:Y:S01]  /*45ec0*/  ISETP.LT.AND P5, PT, R11, UR6, !P0 ;  /* 0x000000060b007c0c */ /* 0x010fe2000c7a1270 */
[----:B------:R-:W2:Y:S01]  /*45ed0*/  LDCU UR6, c[0x0][0x39c] ;  /* 0x00007380ff0677ac */ /* 0x000ea20008000800 */
[----:B------:R-:W1:Y:S04]  /*45ee0*/  LDL.LU R11, [R1+0x121c] ;  /* 0x00121c00010b7983 */ /* 0x000e680000300800 */
[----:B------:R-:W4:Y:S04]  /*45ef0*/  LDL.LU R16, [R1+0x5c] ;  /* 0x00005c0001107983 */ /* 0x000f280000300800 */
[----:B------:R-:W2:Y:S04]  /*45f00*/  LDL.LU R14, [R1+0x1220] ;  /* 0x00122000010e7983 */ /* 0x000ea80000300800 */
[----:B------:R-:W2:Y:S01]  /*45f10*/  LDL.LU R12, [R1+0x1224] ;  /* 0x00122400010c7983 */ /* 0x000ea20000300800 */
[----:B-----5:R-:W-:Y:S01]  /*45f20*/  ISETP.LT.AND P4, PT, R13, UR4, !P0 ;  /* 0x000000040d007c0c */ /* 0x020fe2000c781270 */
[----:B------:R-:W2:Y:S02]  /*45f30*/  LDCU UR4, c[0x0][0x39c] ;  /* 0x00007380ff0477ac */ /* 0x000ea40008000800 */
[----:B------:R-:W5:Y:S01]  /*45f40*/  LDL.LU R13, [R1+0x1228] ;  /* 0x00122800010d7983 */ /* 0x000f620000300800 */
[----:B------:R-:W-:-:S02]  /*45f50*/  IADD3 R26, P6, PT, R27, R0, RZ ;  /* 0x000000001b1a7210 */ /* 0x000fc40007fde0ff */
[----:B------:R-:W-:Y:S02]  /*45f60*/  PRMT R25, R19, 0x7770, RZ ;  /* 0x0000777013197816 */ /* 0x000fe400000000ff */
[----:B------:R-:W-:Y:S02]  /*45f70*/  LEA.HI.X.SX32 R27, R27, R2, 0x1, P6 ;  /* 0x000000021b1b7211 */ /* 0x000fe400030f0eff */
[----:B------:R-:W-:-:S03]  /*45f80*/  IADD3 R24, P6, PT, R3, R0, RZ ;  /* 0x0000000003187210 */ /* 0x000fc60007fde0ff */
[----:B------:R3:W-:Y:S02]  /*45f90*/  @P3 STG.E.U8 desc[UR10][R26.64], R25 ;  /* 0x000000191a003986 */ /* 0x0007e4000c10110a */
[----:B---3--:R-:W-:Y:S01]  /*45fa0*/  IMAD R27, R10, 0x2, R3 ;  /* 0x000000020a1b7824 */ /* 0x008fe200078e0203 */
[----:B------:R-:W-:Y:S01]  /*45fb0*/  LEA.HI.X.SX32 R25, R3, R2, 0x1, P6 ;  /* 0x0000000203197211 */ /* 0x000fe200030f0eff */
[----:B------:R-:W3:Y:S01]  /*45fc0*/  LDC R10, c[0x0][0x3b8] ;  /* 0x0000ee00ff0a7b82 */ /* 0x000ee20000000800 */
[----:B------:R-:W-:Y:S02]  /*45fd0*/  PRMT R3, R18, 0x7770, RZ ;  /* 0x0000777012037816 */ /* 0x000fe400000000ff */
[----:B------:R-:W-:-:S03]  /*45fe0*/  IADD3 R26, P6, PT, R27, R0, RZ ;  /* 0x000000001b1a7210 */ /* 0x000fc60007fde0ff */
[----:B------:R0:W-:Y:S02]  /*45ff0*/  @P2 STG.E.U8 desc[UR10][R24.64], R3 ;  /* 0x0000000318002986 */ /* 0x0001e4000c10110a */
[----:B0-----:R-:W-:Y:S01]  /*46000*/  IMAD R3, R29, 0x2, R27 ;  /* 0x000000021d037824 */ /* 0x001fe200078e021b */
[----:B------:R-:W-:Y:S01]  /*46010*/  LEA.HI.X.SX32 R27, R27, R2, 0x1, P6 ;  /* 0x000000021b1b7211 */ /* 0x000fe200030f0eff */
[----:B------:R-:W0:Y:S01]  /*46020*/  LDC R29, c[0x0][0x3b8] ;  /* 0x0000ee00ff1d7b82 */ /* 0x000e220000000800 */
[----:B------:R-:W-:Y:S02]  /*46030*/  PRMT R25, R17, 0x7770, RZ ;  /* 0x0000777011197816 */ /* 0x000fe400000000ff */
[----:B------:R-:W-:-:S03]  /*46040*/  IADD3 R24, P6, PT, R3, R0, RZ ;  /* 0x0000000003187210 */ /* 0x000fc60007fde0ff */
[----:B------:R3:W-:Y:S02]  /*46050*/  @P5 STG.E.U8 desc[UR10][R26.64], R25 ;  /* 0x000000191a005986 */ /* 0x0007e4000c10110a */
[----:B---3--:R-:W-:Y:S01]  /*46060*/  IMAD R27, R28, 0x2, R3 ;  /* 0x000000021c1b7824 */ /* 0x008fe200078e0203 */
[----:B------:R-:W-:Y:S01]  /*46070*/  LEA.HI.X.SX32 R25, R3, R2, 0x1, P6 ;  /* 0x0000000203197211 */ /* 0x000fe200030f0eff */
[----:B------:R-:W3:Y:S01]  /*46080*/  LDC R28, c[0x0][0x3b8] ;  /* 0x0000ee00ff1c7b82 */ /* 0x000ee20000000800 */
[----:B----4-:R-:W-:Y:S02]  /*46090*/  PRMT R3, R16, 0x7770, RZ ;  /* 0x0000777010037816 */ /* 0x010fe400000000ff */
[----:B--2---:R-:W-:-:S03]  /*460a0*/  ISETP.LT.AND P2, PT, R14, UR4, !P0 ;  /* 0x000000040e007c0c */ /* 0x004fc6000c741270 */
[----:B------:R2:W-:Y:S01]  /*460b0*/  @P4 STG.E.U8 desc[UR10][R24.64], R3 ;  /* 0x0000000318004986 */ /* 0x0005e2000c10110a */
[----:B------:R-:W-:Y:S01]  /*460c0*/  ISETP.LT.AND P5, PT, R12, UR6, !P0 ;  /* 0x000000060c007c0c */ /* 0x000fe2000c7a1270 */
[----:B------:R-:W4:Y:S02]  /*460d0*/  LDCU UR6, c[0x0][0x39c] ;  /* 0x00007380ff0677ac */ /* 0x000f240008000800 */
[----:B------:R-:W4:Y:S01]  /*460e0*/  LDL.LU R12, [R1+0x122c] ;  /* 0x00122c00010c7983 */ /* 0x000f220000300800 */
[----:B-1----:R-:W-:Y:S01]  /*460f0*/  ISETP.LT.AND P3, PT, R11, UR5, !P0 ;  /* 0x000000050b007c0c */ /* 0x002fe2000c761270 */
[----:B------:R-:W5:Y:S02]  /*46100*/  LDCU UR5, c[0x0][0x39c] ;  /* 0x00007380ff0577ac */ /* 0x000f640008000800 */
[----:B------:R-:W4:Y:S01]  /*46110*/  LDL.LU R14, [R1+0x1230] ;  /* 0x00123000010e7983 */ /* 0x000f220000300800 */
[----:B------:R-:W1:Y:S01]  /*46120*/  LDC R11, c[0x0][0x3b8] ;  /* 0x0000ee00ff0b7b82 */ /* 0x000e620000000800 */
[----:B--2---:R-:W-:Y:S01]  /*46130*/  IMAD R3, R10, 0x2, R27 ;  /* 0x000000020a037824 */ /* 0x004fe200078e021b */
[----:B------:R-:W-:Y:S01]  /*46140*/  IADD3 R26, P6, PT, R27, R0, RZ ;  /* 0x000000001b1a7210 */ /* 0x000fe20007fde0ff */
[----:B------:R-:W2:Y:S01]  /*46150*/  LDL.LU R10, [R1+0x1234] ;  /* 0x00123400010a7983 */ /* 0x000ea20000300800 */
[----:B------:R-:W4:Y:S01]  /*46160*/  LDCU UR4, c[0x0][0x39c] ;  /* 0x00007380ff0477ac */ /* 0x000f220008000800 */
[----:B-----5:R-:W-:Y:S01]  /*46170*/  ISETP.LT.AND P4, PT, R13, UR5, !P0 ;  /* 0x000000050d007c0c */ /* 0x020fe2000c781270 */
[----:B------:R-:W5:Y:S01]  /*46180*/  LDCU UR5, c[0x0][0x39c] ;  /* 0x00007380ff0577ac */ /* 0x000f620008000800 */
[----:B------:R-:W2:Y:S01]  /*46190*/  LDL.LU R13, [R1+0x1238] ;  /* 0x00123800010d7983 */ /* 0x000ea20000300800 */
[----:B------:R-:W-:-:S02]  /*461a0*/  LEA.HI.X.SX32 R27, R27, R2, 0x1, P6 ;  /* 0x000000021b1b7211 */ /* 0x000fc400030f0eff */
[----:B------:R-:W-:Y:S02]  /*461b0*/  PRMT R25, R20, 0x7771, RZ ;  /* 0x0000777114197816 */ /* 0x000fe400000000ff */
[----:B------:R-:W-:-:S03]  /*461c0*/  IADD3 R24, P6, PT, R3, R0, RZ ;  /* 0x0000000003187210 */ /* 0x000fc60007fde0ff */
[----:B------:R1:W-:Y:S02]  /*461d0*/  @P3 STG.E.U8 desc[UR10][R26.64], R25 ;  /* 0x000000191a003986 */ /* 0x0003e4000c10110a */
[----:B-1----:R-:W-:Y:S01]  /*461e0*/  IMAD R27, R11, 0x2, R3 ;  /* 0x000000020b1b7824 */ /* 0x002fe200078e0203 */
[----:B------:R-:W-:Y:S01]  /*461f0*/  LEA.HI.X.SX32 R25, R3, R2, 0x1, P6 ;  /* 0x0000000203197211 */ /* 0x000fe200030f0eff */
[----:B------:R-:W1:Y:S01]  /*46200*/  LDC R11, c[0x0][0x3b8] ;  /* 0x0000ee00ff0b7b82 */ /* 0x000e620000000800 */
        /* <DEDUP_REMOVED lines=12> */
[----:B------:R-:W-:-:S05]  /*462d0*/  PRMT R3, R23, 0x7771, RZ ;  /* 0x0000777117037816 */ /* 0x000fca00000000ff */
[----:B------:R1:W-:Y:S02]  /*462e0*/  @P4 STG.E.U8 desc[UR10][R24.64], R3 ;  /* 0x0000000318004986 */ /* 0x0003e4000c10110a */
[----:B-1----:R-:W-:Y:S01]  /*462f0*/  IMAD R3, R11, 0x2, R27 ;  /* 0x000000020b037824 */ /* 0x002fe200078e021b */
[----:B----4-:R-:W-:Y:S01]  /*46300*/  ISETP.LT.AND P3, PT, R12, UR4, !P0 ;  /* 0x000000040c007c0c */ /* 0x010fe2000c761270 */
[----:B------:R-:W1:Y:S01]  /*46310*/  LDCU UR4, c[0x0][0x39c] ;  /* 0x00007380ff0477ac */ /* 0x000e620008000800 */
[----:B------:R-:W4:Y:S01]  /*46320*/  LDC R12, c[0x0][0x3b8] ;  /* 0x0000ee00ff0c7b82 */ /* 0x000f220000000800 */
[----:B-----5:R-:W-:Y:S01]  /*46330*/  ISETP.LT.AND P2, PT, R14, UR5, !P0 ;  /* 0x000000050e007c0c */ /* 0x020fe2000c741270 */
[----:B------:R-:W5:Y:S01]  /*46340*/  LDCU UR5, c[0x0][0x39c] ;  /* 0x00007380ff0577ac */ /* 0x000f620008000800 */
[----:B--2---:R-:W-:Y:S01]  /*46350*/  ISETP.LT.AND P5, PT, R10, UR6, !P0 ;  /* 0x000000060a007c0c */ /* 0x004fe2000c7a1270 */
[----:B------:R-:W2:Y:S01]  /*46360*/  LDCU UR6, c[0x0][0x39c] ;  /* 0x00007380ff0677ac */ /* 0x000ea20008000800 */
[----:B------:R-:W5:Y:S04]  /*46370*/  LDL.LU R10, [R1+0x123c] ;  /* 0x00123c00010a7983 */ /* 0x000f680000300800 */
[----:B------:R-:W2:Y:S04]  /*46380*/  LDL.LU R14, [R1+0x1240] ;  /* 0x00124000010e7983 */ /* 0x000ea80000300800 */
[----:B------:R-:W2:Y:S01]  /*46390*/  LDL.LU R11, [R1+0x1244] ;  /* 0x00124400010b7983 */ /* 0x000ea20000300800 */
[----:B-1----:R-:W-:Y:S01]  /*463a0*/  ISETP.LT.AND P4, PT, R13, UR4, !P0 ;  /* 0x000000040d007c0c */ /* 0x002fe2000c781270 */
[----:B------:R-:W1:Y:S02]  /*463b0*/  LDCU UR4, c[0x0][0x39c] ;  /* 0x00007380ff0477ac */ /* 0x000e640008000800 */
[----:B------:R-:W2:Y:S01]  /*463c0*/  LDL.LU R13, [R1+0x1248] ;  /* 0x00124800010d7983 */ /* 0x000ea20000300800 */
[----:B------:R-:W-:-:S02]  /*463d0*/  IADD3 R26, P6, PT, R27, R0, RZ ;  /* 0x000000001b1a7210 */ /* 0x000fc40007fde0ff */
[----:B------:R-:W-:Y:S02]  /*463e0*/  PRMT R25, R19, 0x7771, RZ ;  /* 0x0000777113197816 */ /* 0x000fe400000000ff */
[----:B------:R-:W-:Y:S02]  /*463f0*/  LEA.HI.X.SX32 R27, R27, R2, 0x1, P6 ;  /* 0x000000021b1b7211 */ /* 0x000fe400030f0eff */
        /* <DEDUP_REMOVED lines=13> */
[----:B------:R-:W-:Y:S01]  /*464d0*/  IADD3 R24, P6, PT, R3, R0, RZ ;  /* 0x0000000003187210 */ /* 0x000fe20007fde0ff */
[----:B---3--:R-:W-:-:S03]  /*464e0*/  IMAD R27, R28, 0x2, R3 ;  /* 0x000000021c1b7824 */ /* 0x008fc600078e0203 */
[----:B------:R-:W-:Y:S01]  /*464f0*/  LEA.HI.X.SX32 R25, R3, R2, 0x1, P6 ;  /* 0x0000000203197211 */ /* 0x000fe200030f0eff */
[----:B------:R-:W3:Y:S01]  /*46500*/  LDC R28, c[0x0][0x3b8] ;  /* 0x0000ee00ff1c7b82 */ /* 0x000ee20000000800 */
[----:B------:R-:W-:-:S05]  /*46510*/  PRMT R3, R16, 0x7771, RZ ;  /* 0x0000777110037816 */ /* 0x000fca00000000ff */
[----:B------:R4:W-:Y:S02]  /*46520*/  @P4 STG.E.U8 desc[UR10][R24.64], R3 ;  /* 0x0000000318004986 */ /* 0x0009e4000c10110a */
[----:B----4-:R-:W-:Y:S01]  /*46530*/  IMAD R3, R12, 0x2, R27 ;  /* 0x000000020c037824 */ /* 0x010fe200078e021b */
[----:B-----5:R-:W-:Y:S01]  /*46540*/  ISETP.LT.AND P3, PT, R10, UR5, !P0 ;  /* 0x000000050a007c0c */ /* 0x020fe2000c761270 */
[----:B------:R-:W4:Y:S01]  /*46550*/  LDCU UR5, c[0x0][0x39c] ;  /* 0x00007380ff0577ac */ /* 0x000f220008000800 */
[----:B------:R-:W5:Y:S01]  /*46560*/  LDC R10, c[0x0][0x3b8] ;  /* 0x0000ee00ff0a7b82 */ /* 0x000f620000000800 */
[----:B--2---:R-:W-:Y:S01]  /*46570*/  ISETP.LT.AND P5, PT, R11, UR6, !P0 ;  /* 0x000000060b007c0c */ /* 0x004fe2000c7a1270 */
[----:B------:R-:W2:Y:S01]  /*46580*/  LDCU UR6, c[0x0][0x39c] ;  /* 0x00007380ff0677ac */ /* 0x000ea20008000800 */
[----:B------:R-:W2:Y:S01]  /*46590*/  LDL.LU R11, [R1+0x124c] ;  /* 0x00124c00010b7983 */ /* 0x000ea20000300800 */
[----:B-1----:R-:W-:Y:S01]  /*465a0*/  ISETP.LT.AND P2, PT, R14, UR4, !P0 ;  /* 0x000000040e007c0c */ /* 0x002fe2000c741270 */
[----:B------:R-:W2:Y:S02]  /*465b0*/  LDCU UR4, c[0x0][0x39c] ;  /* 0x00007380ff0477ac */ /* 0x000ea40008000800 */
[----:B------:R-:W2:Y:S04]  /*465c0*/  LDL.LU R14, [R1+0x1250] ;  /* 0x00125000010e7983 */ /* 0x000ea80000300800 */
[----:B------:R-:W2:Y:S01]  /*465d0*/  LDL.LU R12, [R1+0x1254] ;  /* 0x00125400010c7983 */ /* 0x000ea20000300800 */
[----:B----4-:R-:W-:Y:S01]  /*465e0*/  ISETP.LT.AND P4, PT, R13, UR5, !P0 ;  /* 0x000000050d007c0c */ /* 0x010fe2000c781270 */
[----:B------:R-:W1:Y:S02]  /*465f0*/  LDCU UR5, c[0x0][0x39c] ;  /* 0x00007380ff0577ac */ /* 0x000e640008000800 */
[----:B------:R-:W4:Y:S01]  /*46600*/  LDL.LU R13, [R1+0x1258] ;  /* 0x00125800010d7983 */ /* 0x000f220000300800 */
[----:B------:R-:W-:-:S02]  /*46610*/  IADD3 R26, P6, PT, R27, R0, RZ ;  /* 0x000000001b1a7210 */ /* 0x000fc40007fde0ff */
[----:B------:R-:W-:Y:S02]  /*46620*/  PRMT R25, R20, 0x7772, RZ ;  /* 0x0000777214197816 */ /* 0x000fe400000000ff */
[----:B------:R-:W-:Y:S02]  /*46630*/  LEA.HI.X.SX32 R27, R27, R2, 0x1, P6 ;  /* 0x000000021b1b7211 */ /* 0x000fe400030f0eff */
[----:B------:R-:W-:-:S03]  /*46640*/  IADD3 R24, P6, PT, R3, R0, RZ ;  /* 0x0000000003187210 */ /* 0x000fc60007fde0ff */
[----:B------:R5:W-:Y:S02]  /*46650*/  @P3 STG.E.U8 desc[UR10][R26.64], R25 ;  /* 0x000000191a003986 */ /* 0x000be4000c10110a */
[----:B-----5:R-:W-:Y:S01]  /*46660*/  IMAD R27, R10, 0x2, R3 ;  /* 0x000000020a1b7824 */ /* 0x020fe200078e0203 */
[----:B------:R-:W-:Y:S01]  /*46670*/  LEA.HI.X.SX32 R25, R3, R2, 0x1, P6 ;  /* 0x0000000203197211 */ /* 0x000fe200030f0eff */
[----:B------:R-:W5:Y:S01]  /*46680*/  LDC R10, c[0x0][0x3b8] ;  /* 0x0000ee00ff0a7b82 */ /* 0x000f620000000800 */
        /* <DEDUP_REMOVED lines=13> */
[----:B------:R5:W-:Y:S01]  /*46760*/  @P4 STG.E.U8 desc[UR10][R24.64], R3 ;  /* 0x0000000318004986 */ /* 0x000be2000c10110a */
[----:B--2---:R-:W-:Y:S01]  /*46770*/  ISETP.LT.AND P3, PT, R11, UR4, !P0 ;  /* 0x000000040b007c0c */ /* 0x004fe2000c761270 */
[----:B------:R-:W4:Y:S01]  /*46780*/  LDCU UR4, c[0x0][0x39c] ;  /* 0x00007380ff0477ac */ /* 0x000f220008000800 */
[----:B------:R-:W2:Y:S01]  /*46790*/  LDC R11, c[0x0][0x3b8] ;  /* 0x0000ee00ff0b7b82 */ /* 0x000ea20000000800 */
[----:B------:R-:W-:Y:S01]  /*467a0*/  ISETP.LT.AND P5, PT, R12, UR6, !P0 ;  /* 0x000000060c007c0c */ /* 0x000fe2000c7a1270 */
[----:B-----5:R-:W-:Y:S01]  /*467b0*/  IMAD R3, R10, 0x2, R27 ;  /* 0x000000020a037824 */ /* 0x020fe200078e021b */
[----:B------:R-:W5:Y:S01]  /*467c0*/  LDL.LU R12, [R1+0x125c] ;  /* 0x00125c00010c7983 */ /* 0x000f620000300800 */
[----:B------:R-:W-:Y:S01]  /*467d0*/  IADD3 R26, P6, PT, R27, R0, RZ ;  /* 0x000000001b1a7210 */ /* 0x000fe20007fde0ff */
[----:B------:R-:W0:Y:S01]  /*467e0*/  LDCU UR6, c[0x0][0x39c] ;  /* 0x00007380ff0677ac */ /* 0x000e220008000800 */
[----:B----4-:R-:W-:Y:S01]  /*467f0*/  ISETP.LT.AND P4, PT, R13, UR4, !P0 ;  /* 0x000000040d007c0c */ /* 0x010fe2000c781270 */
[----:B------:R-:W4:Y:S01]  /*46800*/  LDCU UR4, c[0x0][0x39c] ;  /* 0x00007380ff0477ac */ /* 0x000f220008000800 */
[----:B------:R-:W4:Y:S04]  /*46810*/  LDL.LU R13, [R1+0x1260] ;  /* 0x00126000010d7983 */ /* 0x000f280000300800 */
[----:B------:R-:W4:Y:S01]  /*46820*/  LDL.LU R10, [R1+0x1264] ;  /* 0x00126400010a7983 */ /* 0x000f220000300800 */
[----:B------:R-:W-:-:S02]  /*46830*/  LEA.HI.X.SX32 R27, R27, R2, 0x1, P6 ;  /* 0x000000021b1b7211 */ /* 0x000fc400030f0eff */
[----:B------:R-:W-:Y:S02]  /*46840*/  PRMT R25, R19, 0x7772, RZ ;  /* 0x0000777213197816 */ /* 0x000fe400000000ff */
[----:B-1----:R-:W-:Y:S01]  /*46850*/  ISETP.LT.AND P2, PT, R14, UR5, !P0 ;  /* 0x000000050e007c0c */ /* 0x002fe2000c741270 */
[----:B------:R-:W5:Y:S01]  /*46860*/  LDCU UR5, c[0x0][0x39c] ;  /* 0x00007380ff0577ac */ /* 0x000f620008000800 */
[----:B------:R-:W-:Y:S01]  /*46870*/  IADD3 R24, P6, PT, R3, R0, RZ ;  /* 0x0000000003187210 */ /* 0x000fe20007fde0ff */
[----:B------:R2:W-:Y:S04]  /*46880*/  @P3 STG.E.U8 desc[UR10][R26.64], R25 ;  /* 0x000000191a003986 */ /* 0x0005e8000c10110a */
[----:B------:R-:W4:Y:S01]  /*46890*/  LDL.LU R14, [R1+0x1268] ;  /* 0x00126800010e7983 */ /* 0x000f220000300800 */
[----:B--2---:R-:W-:Y:S01]  /*468a0*/  IMAD R27, R11, 0x2, R3 ;  /* 0x000000020b1b7824 */ /* 0x004fe200078e0203 */
[----:B------:R-:W-:Y:S01]  /*468b0*/  LEA.HI.X.SX32 R25, R3, R2, 0x1, P6 ;  /* 0x0000000203197211 */ /* 0x000fe200030f0eff */
[----:B------:R-:W1:Y:S01]  /*468c0*/  LDC R11, c[0x0][0x3b8] ;  /* 0x0000ee00ff0b7b82 */ /* 0x000e620000000800 */
[----:B------:R-:W-:-:S02]  /*468d0*/  PRMT R3, R18, 0x7772, RZ ;  /* 0x0000777212037816 */ /* 0x000fc400000000ff */
        /* <DEDUP_REMOVED lines=10> */
[----:B------:R-:W2:Y:S01]  /*46980*/  LDC R28, c[0x0][0x3b8] ;  /* 0x0000ee00ff1c7b82 */ /* 0x000ea20000000800 */
[----:B------:R-:W-:-:S05]  /*46990*/  PRMT R3, R16, 0x7772, RZ ;  /* 0x0000777210037816 */ /* 0x000fca00000000ff */
[----:B------:R1:W-:Y:S01]  /*469a0*/  @P4 STG.E.U8 desc[UR10][R24.64], R3 ;  /* 0x0000000318004986 */ /* 0x0003e2000c10110a */
[----:B------:R-:W-:Y:S01]  /*469b0*/  IADD3 R26, P6, PT, R27, R0, RZ ;  /* 0x000000001b1a7210 */ /* 0x000fe20007fde0ff */
[----:B-1----:R-:W-:-:S03]  /*469c0*/  IMAD R3, R11, 0x2, R27 ;  /* 0x000000020b037824 */ /* 0x002fc600078e021b */
[----:B------:R-:W-:Y:S02]  /*469d0*/  LEA.HI.X.SX32 R27, R27, R2, 0x1, P6 ;  /* 0x000000021b1b7211 */ /* 0x000fe400030f0eff */
[----:B------:R-:W-:Y:S02]  /*469e0*/  PRMT R20, R20, 0x7773, RZ ;  /* 0x0000777314147816 */ /* 0x000fe400000000ff */
[----:B-----5:R-:W-:Y:S01]  /*469f0*/  ISETP.LT.AND P3, PT, R12, UR5, !P0 ;  /* 0x000000050c007c0c */ /* 0x020fe2000c761270 */
[----:B------:R-:W1:Y:S01]  /*46a00*/  LDCU UR5, c[0x0][0x39c] ;  /* 0x00007380ff0577ac */ /* 0x000e620008000800 */
[----:B------:R-:W3:Y:S01]  /*46a10*/  LDC R12, c[0x0][0x3b8] ;  /* 0x0000ee00ff0c7b82 */ /* 0x000ee20000000800 */
[----:B----4-:R-:W-:Y:S01]  /*46a20*/  ISETP.LT.AND P2, PT, R13, UR4, !P0 ;  /* 0x000000040d007c0c */ /* 0x010fe2000c741270 */
[----:B------:R-:W4:Y:S01]  /*46a30*/  LDCU UR4, c[0x0][0x39c] ;  /* 0x00007380ff0477ac */ /* 0x000f220008000800 */
[----:B------:R-:W4:Y:S04]  /*46a40*/  LDL.LU R13, [R1+0x126c] ;  /* 0x00126c00010d7983 */ /* 0x000f280000300800 */
[----:B------:R-:W5:Y:S04]  /*46a50*/  LDL.LU R11, [R1+0x1270] ;  /* 0x00127000010b7983 */ /* 0x000f680000300800 */
[----:B------:R3:W-:Y:S02]  /*46a60*/  @P3 STG.E.U8 desc[UR10][R26.64], R20 ;  /* 0x000000141a003986 */ /* 0x0007e4000c10110a */
[----:B---3--:R-:W-:Y:S01]  /*46a70*/  IMAD R26, R12, 0x2, R3 ;  /* 0x000000020c1a7824 */ /* 0x008fe200078e0203 */
[----:B------:R-:W-:Y:S01]  /*46a80*/  ISETP.LT.AND P5, PT, R10, UR6, !P0 ;  /* 0x000000060a007c0c */ /* 0x000fe2000c7a1270 */
[----:B------:R-:W3:Y:S01]  /*46a90*/  LDL.LU R12, [R1+0x1274] ;  /* 0x00127400010c7983 */ /* 0x000ee20000300800 */
[----:B------:R-:W0:Y:S01]  /*46aa0*/  LDC R10, c[0x0][0x3b8] ;  /* 0x0000ee00ff0a7b82 */ /* 0x000e220000000800 */
[C---:B------:R-:W-:Y:S01]  /*46ab0*/  IADD3 R24, P6, PT, R3.reuse, R0, RZ ;  /* 0x0000000003187210 */ /* 0x040fe20007fde0ff */
[----:B------:R-:W3:Y:S03]  /*46ac0*/  LDCU UR6, c[0x0][0x39c] ;  /* 0x00007380ff0677ac */ /* 0x000ee60008000800 */
[----:B------:R-:W-:-:S02]  /*46ad0*/  LEA.HI.X.SX32 R25, R3, R2, 0x1, P6 ;  /* 0x0000000203197211 */ /* 0x000fc400030f0eff */
[----:B------:R-:W-:Y:S01]  /*46ae0*/  PRMT R3, R21, 0x7773, RZ ;  /* 0x0000777315037816 */ /* 0x000fe200000000ff */
[----:B------:R-:W2:Y:S01]  /*46af0*/  LDC R27, c[0x0][0x3b8] ;  /* 0x0000ee00ff1b7b82 */ /* 0x000ea20000000800 */
[----:B-1----:R-:W-:Y:S01]  /*46b00*/  ISETP.LT.AND P4, PT, R14, UR5, !P0 ;  /* 0x000000050e007c0c */ /* 0x002fe2000c781270 */
[----:B------:R-:W5:Y:S02]  /*46b10*/  LDCU UR5, c[0x0][0x39c] ;  /* 0x00007380ff0577ac */ /* 0x000f640008000800 */
[----:B------:R0:W-:Y:S02]  /*46b20*/  @P2 STG.E.U8 desc[UR10][R24.64], R3 ;  /* 0x0000000318002986 */ /* 0x0001e4000c10110a */
[----:B0-----:R-:W-:Y:S02]  /*46b30*/  IMAD R3, R10, 0x2, R26 ;  /* 0x000000020a037824 */ /* 0x001fe400078e021a */
[----:B------:R-:W2:Y:S01]  /*46b40*/  LDL.LU R10, [R1+0x1278] ;  /* 0x00127800010a7983 */ /* 0x000ea20000300800 */
[----:B------:R-:W-:-:S02]  /*46b50*/  IADD3 R20, P6, PT, R26, R0, RZ ;  /* 0x000000001a147210 */ /* 0x000fc40007fde0ff */
[----:B------:R-:W-:Y:S02]  /*46b60*/  PRMT R22, R22, 0x7773, RZ ;  /* 0x0000777316167816 */ /* 0x000fe400000000ff */
[----:B------:R-:W-:Y:S02]  /*46b70*/  LEA.HI.X.SX32 R21, R26, R2, 0x1, P6 ;  /* 0x000000021a157211 */ /* 0x000fe400030f0eff */
[----:B------:R-:W0:Y:S03]  /*46b80*/  LDC R26, c[0x0][0x3b8] ;  /* 0x0000ee00ff1a7b82 */ /* 0x000e260000000800 */
[----:B------:R1:W-:Y:S01]  /*46b90*/  @P5 STG.E.U8 desc[UR10][R20.64], R22 ;  /* 0x0000001614005986 */ /* 0x0003e2000c10110a */
[----:B----4-:R-:W-:Y:S01]  /*46ba0*/  ISETP.LT.AND P3, PT, R13, UR4, !P0 ;  /* 0x000000040d007c0c */ /* 0x010fe2000c761270 */
[----:B------:R-:W4:Y:S01]  /*46bb0*/  LDCU UR4, c[0x0][0x39c] ;  /* 0x00007380ff0477ac */ /* 0x000f220008000800 */
[----:B-----5:R-:W-:-:S02]  /*46bc0*/  ISETP.LT.AND P2, PT, R11, UR5, !P0 ;  /* 0x000000050b007c0c */ /* 0x020fc4000c741270 */
[----:B------:R-:W-:Y:S01]  /*46bd0*/  IADD3 R24, P6, PT, R3, R0, RZ ;  /* 0x0000000003187210 */ /* 0x000fe20007fde0ff */
[----:B------:R-:W5:Y:S01]  /*46be0*/  LDL.LU R11, [R1+0x127c] ;  /* 0x00127c00010b7983 */ /* 0x000f620000300800 */
[----:B-1----:R-:W-:Y:S01]  /*46bf0*/  IMAD R20, R29, 0x2, R3 ;  /* 0x000000021d147824 */ /* 0x002fe200078e0203 */
[----:B------:R-:W5:Y:S02]  /*46c00*/  LDCU UR5, c[0x0][0x39c] ;  /* 0x00007380ff0577ac */ /* 0x000f640008000800 */
[----:B------:R-:W5:Y:S04]  /*46c10*/  LDL.LU R13, [R1+0x1280] ;  /* 0x00128000010d7983 */ /* 0x000f680000300800 */
[----:B------:R-:W5:Y:S01]  /*46c20*/  LDL.LU R14, [R1+0x1284] ;  /* 0x00128400010e7983 */ /* 0x000f620000300800 */
[----:B---3--:R-:W-:Y:S01]  /*46c30*/  ISETP.LT.AND P5, PT, R12, UR6, !P0 ;  /* 0x000000060c007c0c */ /* 0x008fe2000c7a1270 */
[----:B------:R-:W1:Y:S02]  /*46c40*/  LDCU UR6, c[0x0][0x39c] ;  /* 0x00007380ff0677ac */ /* 0x000e640008000800 */
[----:B------:R-:W3:Y:S01]  /*46c50*/  LDL.LU R12, [R1+0x1288] ;  /* 0x00128800010c7983 */ /* 0x000ee20000300800 */
[----:B------:R-:W-:-:S02]  /*46c60*/  LEA.HI.X.SX32 R25, R3, R2, 0x1, P6 ;  /* 0x0000000203197211 */ /* 0x000fc400030f0eff */
[----:B------:R-:W-:Y:S02]  /*46c70*/  PRMT R3, R23, 0x7773, RZ ;  /* 0x0000777317037816 */ /* 0x000fe400000000ff */
[----:B------:R-:W-:-:S03]  /*46c80*/  IADD3 R22, P6, PT, R20, R0, RZ ;  /* 0x0000000014167210 */ /* 0x000fc60007fde0ff */
[----:B------:R2:W-:Y:S01]  /*46c90*/  @P4 STG.E.U8 desc[UR10][R24.64], R3 ;  /* 0x0000000318004986 */ /* 0x0005e2000c10110a */
[----:B------:R-:W-:Y:S02]  /*46ca0*/  LEA.HI.X.SX32 R23, R20, R2, 0x1, P6 ;  /* 0x0000000214177211 */ /* 0x000fe400030f0eff */
[----:B------:R-:W-:Y:S01]  /*46cb0*/  PRMT R21, R19, 0x7773, RZ ;  /* 0x0000777313157816 */ /* 0x000fe200000000ff */
[----:B--2---:R-:W-:Y:S01]  /*46cc0*/  IMAD R3, R28, 0x2, R20 ;  /* 0x000000021c037824 */ /* 0x004fe200078e0214 */
[----:B------:R-:W2:Y:S01]  /*46cd0*/  LDC R24, c[0x0][0x3b8] ;  /* 0x0000ee00ff187b82 */ /* 0x000ea20000000800 */
[----:B----4-:R-:W-:Y:S01]  /*46ce0*/  ISETP.LT.AND P4, PT, R10, UR4, !P0 ;  /* 0x000000040a007c0c */ /* 0x010fe2000c781270 */
[----:B------:R-:W4:Y:S02]  /*46cf0*/  LDCU UR4, c[0x0][0x39c] ;  /* 0x00007380ff0477ac */ /* 0x000f240008000800 */
[----:B------:R-:W-:Y:S01]  /*46d00*/  IADD3 R20, P6, PT, R3, R0, RZ ;  /* 0x0000000003147210 */ /* 0x000fe20007fde0ff */
[----:B------:R-:W3:Y:S03]  /*46d10*/  LDL.LU R10, [R1+0x60] ;  /* 0x00006000010a7983 */ /* 0x000ee60000300800 */
[----:B------:R-:W1:Y:S01]  /*46d20*/  LDC R25, c[0x0][0x3b8] ;  /* 0x0000ee00ff197b82 */ /* 0x000e620000000800 */
[----:B------:R0:W-:Y:S07]  /*46d30*/  @P3 STG.E.U8 desc[UR10][R22.64], R21 ;  /* 0x0000001516003986 */ /* 0x0001ee000c10110a */
[----:B------:R-:W1:Y:S01]  /*46d40*/  LDC R28, c[0x0][0x3b8] ;  /* 0x0000ee00ff1c7b82 */ /* 0x000e620000000800 */
[----:B0-----:R-:W-:Y:S01]  /*46d50*/  IMAD R23, R27, 0x2, R3 ;  /* 0x000000021b177824 */ /* 0x001fe200078e0203 */
[----:B------:R-:W-:-:S06]  /*46d60*/  LEA.HI.X.SX32 R21, R3, R2, 0x1, P6 ;  /* 0x0000000203157211 */ /* 0x000fcc00030f0eff */
[----:B------:R-:W0:Y:S01]  /*46d70*/  LDC R27, c[0x0][0x3b8] ;  /* 0x0000ee00ff1b7b82 */ /* 0x000e220000000800 */
[----:B------:R-:W-:Y:S02]  /*46d80*/  PRMT R3, R18, 0x7773, RZ ;  /* 0x0000777312037816 */ /* 0x000fe400000000ff */
[----:B------:R-:W-:-:S03]  /*46d90*/  IADD3 R22, P6, PT, R23, R0, RZ ;  /* 0x0000000017167210 */ /* 0x000fc60007fde0ff */
[----:B------:R2:W-:Y:S02]  /*46da0*/  @P2 STG.E.U8 desc[UR10][R20.64], R3 ;  /* 0x0000000314002986 */ /* 0x0005e4000c10110a */
[----:B--2---:R-:W-:Y:S01]  /*46db0*/  IMAD R3, R26, 0x2, R23 ;  /* 0x000000021a037824 */ /* 0x004fe200078e0217 */
[----:B------:R-:W-:Y:S01]  /*46dc0*/  LEA.HI.X.SX32 R23, R23, R2, 0x1, P6 ;  /* 0x0000000217177211 */ /* 0x000fe200030f0eff */
[----:B------:R-:W2:Y:S01]  /*46dd0*/  LDC R26, c[0x0][0x3b8] ;  /* 0x0000ee00ff1a7b82 */ /* 0x000ea20000000800 */
[----:B------:R-:W-:Y:S02]  /*46de0*/  PRMT R21, R17, 0x7773, RZ ;  /* 0x0000777311157816 */ /* 0x000fe400000000ff */
[----:B------:R-:W-:-:S03]  /*46df0*/  IADD3 R20, P6, PT, R3, R0, RZ ;  /* 0x0000000003147210 */ /* 0x000fc60007fde0ff */
[----:B------:R1:W-:Y:S02]  /*46e00*/  @P5 STG.E.U8 desc[UR10][R22.64], R21 ;  /* 0x0000001516005986 */ /* 0x0003e4000c10110a */
[----:B-1----:R-:W-:Y:S01]  /*46e10*/  IMAD R22, R24, 0x2, R3 ;  /* 0x0000000218167824 */ /* 0x002fe200078e0203 */
[----:B------:R-:W-:Y:S02]  /*46e20*/  LEA.HI.X.SX32 R21, R3, R2, 0x1, P6 ;  /* 0x0000000203157211 */ /* 0x000fe400030f0eff */
[----:B------:R-:W-:-:S05]  /*46e30*/  PRMT R3, R16, 0x7773, RZ ;  /* 0x0000777310037816 */ /* 0x000fca00000000ff */
[----:B------:R1:W-:Y:S01]  /*46e40*/  @P4 STG.E.U8 desc[UR10][R20.64], R3 ;  /* 0x0000000314004986 */ /* 0x0003e2000c10110a */
[----:B-----5:R-:W-:Y:S01]  /*46e50*/  ISETP.LT.AND P3, PT, R11, UR5, !P0 ;  /* 0x000000050b007c0c */ /* 0x020fe2000c761270 */
[----:B------:R-:W3:Y:S02]  /*46e60*/  LDCU UR5, c[0x0][0x39c] ;  /* 0x00007380ff0577ac */ /* 0x000ee40008000800 */
[----:B------:R-:W5:Y:S01]  /*46e70*/  LDL.LU R11, [R1+0x64] ;  /* 0x00006400010b7983 */ /* 0x000f620000300800 */
[----:B----4-:R-:W-:Y:S01]  /*46e80*/  ISETP.LT.AND P2, PT, R13, UR4, !P0 ;  /* 0x000000040d007c0c */ /* 0x010fe2000c741270 */
[----:B------:R-:W4:Y:S02]  /*46e90*/  LDCU UR4, c[0x0][0x39c] ;  /* 0x00007380ff0477ac */ /* 0x000f240008000800 */
[----:B------:R-:W4:Y:S04]  /*46ea0*/  LDL.LU R13, [R1+0x128c] ;  /* 0x00128c00010d7983 */ /* 0x000f280000300800 */
[----:B------:R-:W2:Y:S01]  /*46eb0*/  LDL.LU R19, [R1+0x68] ;  /* 0x0000680001137983 */ /* 0x000ea20000300800 */
[----:B------:R-:W-:Y:S01]  /*46ec0*/  ISETP.LT.AND P5, PT, R14, UR6, !P0 ;  /* 0x000000060e007c0c */ /* 0x000fe2000c7a1270 */
[----:B-1----:R-:W-:Y:S01]  /*46ed0*/  IMAD R3, R25, 0x2, R22 ;  /* 0x0000000219037824 */ /* 0x002fe200078e0216 */
[----:B------:R-:W-:Y:S01]  /*46ee0*/  IADD3 R24, P6, PT, R22, R0, RZ ;  /* 0x0000000016187210 */ /* 0x000fe20007fde0ff */
[----:B------:R-:W2:Y:S01]  /*46ef0*/  LDL.LU R17, [R1+0x1290] ;  /* 0x0012900001117983 */ /* 0x000ea20000300800 */
[----:B------:R-:W1:Y:S03]  /*46f00*/  LDCU UR6, c[0x0][0x39c] ;  /* 0x00007380ff0677ac */ /* 0x000e660008000800 */
[----:B------:R-:W1:Y:S04]  /*46f10*/  LDL.LU R14, [R1+0x1294] ;  /* 0x00129400010e7983 */ /* 0x000e680000300800 */
[----:B------:R-:W2:Y:S01]  /*46f20*/  LDL.LU R16, [R1+0x6c] ;  /* 0x00006c0001107983 */ /* 0x000ea20000300800 */
[----:B---3--:R-:W-:Y:S01]  /*46f30*/  ISETP.LT.AND P4, PT, R12, UR5, !P0 ;  /* 0x000000050c007c0c */ /* 0x008fe2000c781270 */
[----:B------:R-:W-:Y:S01]  /*46f40*/  IMAD R23, R28, 0x2, R3 ;  /* 0x000000021c177824 */ /* 0x000fe200078e0203 */
[----:B------:R-:W-:Y:S01]  /*46f50*/  LEA.HI.X.SX32 R25, R22, R2, 0x1, P6 ;  /* 0x0000000216197211 */ /* 0x000fe200030f0eff */
[----:B------:R-:W3:Y:S01]  /*46f60*/  LDL.LU R12, [R1+0x70] ;  /* 0x00007000010c7983 */ /* 0x000ee20000300800 */
[----:B------:R-:W0:Y:S03]  /*46f70*/  LDCU UR5, c[0x0][0x39c] ;  /* 0x00007380ff0577ac */ /* 0x000e260008000800 */
[----:B------:R-:W3:Y:S01]  /*46f80*/  LDL.LU R15, [R1+0x1298] ;  /* 0x00129800010f7983 */ /* 0x000ee20000300800 */
[----:B------:R-:W-:-:S02]  /*46f90*/  IADD3 R20, P6, PT, R3, R0, RZ ;  /* 0x0000000003147210 */ /* 0x000fc40007fde0ff */
[----:B------:R-:W-:-:S05]  /*46fa0*/  PRMT R21, R10, 0x7770, RZ ;  /* 0x000077700a157816 */ /* 0x000fca00000000ff */
[----:B------:R0:W-:Y:S02]  /*46fb0*/  @P3 STG.E.U8 desc[UR10][R24.64], R21 ;  /* 0x0000001518003986 */ /* 0x0001e4000c10110a */
[----:B0-----:R-:W-:Y:S01]  /*46fc0*/  LEA.HI.X.SX32 R21, R3, R2, 0x1, P6 ;  /* 0x0000000203157211 */ /* 0x001fe200030f0eff */
[----:B------:R-:W0:Y:S01]  /*46fd0*/  LDC R24, c[0x0][0x3b8] ;  /* 0x0000ee00ff187b82 */ /* 0x000e220000000800 */
[----:B------:R-:W-:-:S07]  /*46fe0*/  IADD3 R22, P6, PT, R23, R0, RZ ;  /* 0x0000000017167210 */ /* 0x000fce0007fde0ff */
[----:B------:R-:W0:Y:S01]  /*46ff0*/  LDC R25, c[0x0][0x3b8] ;  /* 0x0000ee00ff197b82 */ /* 0x000e220000000800 */
[----:B-----5:R-:W-:Y:S02]  /*47000*/  PRMT R3, R11, 0x7770, RZ ;  /* 0x000077700b037816 */ /* 0x020fe400000000ff */
[----:B----4-:R-:W-:Y:S01]  /*47010*/  ISETP.LT.AND P3, PT, R13, UR4, !P0 ;  /* 0x000000040d007c0c */ /* 0x010fe2000c761270 */
[----:B------:R-:W3:Y:S02]  /*47020*/  LDCU UR4, c[0x0][0x39c] ;  /* 0x00007380ff0477ac */ /* 0x000ee40008000800 */
[----:B------:R4:W-:Y:S04]  /*47030*/  @P2 STG.E.U8 desc[UR10][R20.64], R3 ;  /* 0x0000000314002986 */ /* 0x0009e8000c10110a */
[----:B------:R-:W5:Y:S04]  /*47040*/  LDL.LU R13, [R1+0x74] ;  /* 0x00007400010d7983 */ /* 0x000f680000300800 */
[----:B------:R-:W5:Y:S01]  /*47050*/  LDL.LU R29, [R1+0x78] ;  /* 0x00007800011d7983 */ /* 0x000f620000300800 */
[----:B----4-:R-:W-:Y:S01]  /*47060*/  IMAD R3, R27, 0x2, R23 ;  /* 0x000000021b037824 */ /* 0x010fe200078e0217 */
[----:B------:R-:W-:Y:S01]  /*47070*/  LEA.HI.X.SX32 R23, R23, R2, 0x1, P6 ;  /* 0x0000000217177211 */ /* 0x000fe200030f0eff */
[----:B------:R-:W4:Y:S01]  /*47080*/  LDC R27, c[0x0][0x3b8] ;  /* 0x0000ee00ff1b7b82 */ /* 0x000f220000000800 */
[----:B--2---:R-:W-:-:S02]  /*47090*/  PRMT R21, R19, 0x7770, RZ ;  /* 0x0000777013157816 */ /* 0x004fc400000000ff */
[----:B------:R-:W-:-:S03]  /*470a0*/  IADD3 R20, P6, PT, R3, R0, RZ ;  /* 0x0000000003147210 */ /* 0x000fc60007fde0ff */
[----:B------:R2:W-:Y:S01]  /*470b0*/  @P5 STG.E.U8 desc[UR10][R22.64], R21 ;  /* 0x0000001516005986 */ /* 0x0005e2000c10110a */
[----:B-1----:R-:W-:Y:S01]  /*470c0*/  ISETP.LT.AND P5, PT, R14, UR6, !P0 ;  /* 0x000000060e007c0c */ /* 0x002fe2000c7a1270 */
[----:B------:R-:W1:Y:S01]  /*470d0*/  LDCU UR6, c[0x0][0x39c] ;  /* 0x00007380ff0677ac */ /* 0x000e620008000800 */
[----:B------:R-:W-:Y:S01]  /*470e0*/  ISETP.LT.AND P2, PT, R17, UR5, !P0 ;  /* 0x0000000511007c0c */ /* 0x000fe2000c741270 */
[----:B------:R-:W5:Y:S01]  /*470f0*/  LDL.LU R14, [R1+0x129c] ;  /* 0x00129c00010e7983 */ /* 0x000f620000300800 */
[----:B------:R-:W0:Y:S03]  /*47100*/  LDCU UR5, c[0x0][0x39c] ;  /* 0x00007380ff0577ac */ /* 0x000e260008000800 */
[----:B------:R-:W5:Y:S01]  /*47110*/  LDL.LU R17, [R1+0x7c] ;  /* 0x00007c0001117983 */ /* 0x000f620000300800 */
[----:B--2---:R-:W-:Y:S01]  /*47120*/  IMAD R23, R26, 0x2, R3 ;  /* 0x000000021a177824 */ /* 0x004fe200078e0203 */
[----:B------:R-:W-:-:S02]  /*47130*/  LEA.HI.X.SX32 R21, R3, R2, 0x1, P6 ;  /* 0x0000000203157211 */ /* 0x000fc400030f0eff */
[----:B------:R-:W2:Y:S01]  /*47140*/  LDL.LU R18, [R1+0x12a0] ;  /* 0x0012a00001127983 */ /* 0x000ea20000300800 */
[----:B------:R-:W-:Y:S01]  /*47150*/  PRMT R3, R16, 0x7770, RZ ;  /* 0x0000777010037816 */ /* 0x000fe200000000ff */
[----:B------:R-:W1:Y:S04]  /*47160*/  LDC R26, c[0x0][0x3b8] ;  /* 0x0000ee00ff1a7b82 */ /* 0x000e680000000800 */
[----:B------:R0:W-:Y:S01]  /*47170*/  @P4 STG.E.U8 desc[UR10][R20.64], R3 ;  /* 0x0000000314004986 */ /* 0x0001e2000c10110a */
[----:B---3--:R-:W-:Y:S01]  /*47180*/  ISETP.LT.AND P4, PT, R15, UR4, !P0 ;  /* 0x000000040f007c0c */ /* 0x008fe2000c781270 */
[----:B------:R-:W2:Y:S02]  /*47190*/  LDCU UR4, c[0x0][0x39c] ;  /* 0x00007380ff0477ac */ /* 0x000ea40008000800 */
[----:B------:R-:W1:Y:S01]  /*471a0*/  LDL.LU R15, [R1+0x12a4] ;  /* 0x0012a400010f7983 */ /* 0x000e620000300800 */
[----:B------:R-:W-:Y:S01]  /*471b0*/  IADD3 R22, P6, PT, R23, R0, RZ ;  /* 0x0000000017167210 */ /* 0x000fe20007fde0ff */
[----:B0-----:R-:W-:-:S03]  /*471c0*/  IMAD R3, R24, 0x2, R23 ;  /* 0x0000000218037824 */ /* 0x001fc600078e0217 */
[----:B------:R-:W-:Y:S01]  /*471d0*/  LEA.HI.X.SX32 R23, R23, R2, 0x1, P6 ;  /* 0x0000000217177211 */ /* 0x000fe200030f0eff */
[----:B------:R-:W0:Y:S01]  /*471e0*/  LDC R24, c[0x0][0x3b8] ;  /* 0x0000ee00ff187b82 */ /* 0x000e220000000800 */
[----:B------:R-:W-:Y:S02]  /*471f0*/  PRMT R21, R12, 0x7770, RZ ;  /* 0x000077700c157816 */ /* 0x000fe400000000ff */
[----:B------:R-:W-:-:S03]  /*47200*/  IADD3 R20, P6, PT, R3, R0, RZ ;  /* 0x0000000003147210 */ /* 0x000fc60007fde0ff */
[----:B------:R4:W-:Y:S02]  /*47210*/  @P3 STG.E.U8 desc[UR10][R22.64], R21 ;  /* 0x0000001516003986 */ /* 0x0009e4000c10110a */
[----:B----4-:R-:W-:Y:S01]  /*47220*/  IMAD R23, R27, 0x2, R3 ;  /* 0x000000021b177824 */ /* 0x010fe200078e0203 */
[----:B------:R-:W-:Y:S01]  /*47230*/  LEA.HI.X.SX32 R21, R3, R2, 0x1, P6 ;  /* 0x0000000203157211 */ /* 0x000fe200030f0eff */
[----:B------:R-:W3:Y:S03]  /*47240*/  LDC R27, c[0x0][0x3b8] ;  /* 0x0000ee00ff1b7b82 */ /* 0x000ee60000000800 */
[----:B------:R-:W-:Y:S02]  /*47250*/  IADD3 R22, P6, PT, R23, R0, RZ ;  /* 0x0000000017167210 */ /* 0x000fe40007fde0ff */
[----:B-----5:R-:W-:-:S05]  /*47260*/  PRMT R3, R13, 0x7770, RZ ;  /* 0x000077700d037816 */ /* 0x020fca00000000ff */
[----:B------:R4:W-:Y:S02]  /*47270*/  @P2 STG.E.U8 desc[UR10][R20.64], R3 ;  /* 0x0000000314002986 */ /* 0x0009e4000c10110a */
[----:B----4-:R-:W-:Y:S01]  /*47280*/  IMAD R3, R25, 0x2, R23 ;  /* 0x0000000219037824 */ /* 0x010fe200078e0217 */
[----:B------:R-:W-:Y:S01]  /*47290*/  LEA.HI.X.SX32 R23, R23, R2, 0x1, P6 ;  /* 0x0000000217177211 */ /* 0x000fe200030f0eff */
[----:B------:R-:W4:Y:S01]  /*472a0*/  LDC R25, c[0x0][0x3b8] ;  /* 0x0000ee00ff197b82 */ /* 0x000f220000000800 */
[----:B------:R-:W-:Y:S02]  /*472b0*/  PRMT R21, R29, 0x7770, RZ ;  /* 0x000077701d157816 */ /* 0x000fe400000000ff */
[----:B------:R-:W-:Y:S01]  /*472c0*/  ISETP.LT.AND P3, PT, R14, UR5, !P0 ;  /* 0x000000050e007c0c */ /* 0x000fe2000c761270 */
[----:B------:R-:W5:Y:S01]  /*472d0*/  LDCU UR5, c[0x0][0x39c] ;  /* 0x00007380ff0577ac */ /* 0x000f620008000800 */
[----:B------:R-:W5:Y:S04]  /*472e0*/  LDL.LU R14, [R1+0x12a8] ;  /* 0x0012a800010e7983 */ /* 0x000f680000300800 */
[----:B------:R0:W-:Y:S01]  /*472f0*/  @P5 STG.E.U8 desc[UR10][R22.64], R21 ;  /* 0x0000001516005986 */ /* 0x0001e2000c10110a */
[----:B-1----:R-:W-:-:S02]  /*47300*/  ISETP.LT.AND P5, PT, R15, UR6, !P0 ;  /* 0x000000060f007c0c */ /* 0x002fc4000c7a1270 */
[----:B--2---:R-:W-:Y:S01]  /*47310*/  ISETP.LT.AND P2, PT, R18, UR4, !P0 ;  /* 0x0000000412007c0c */ /* 0x004fe2000c741270 */
[----:B------:R-:W2:Y:S01]  /*47320*/  LDL.LU R15, [R1+0x12ac] ;  /* 0x0012ac00010f7983 */ /* 0x000ea20000300800 */
[C---:B------:R-:W-:Y:S01]  /*47330*/  IADD3 R20, P6, PT, R3.reuse, R0, RZ ;  /* 0x0000000003147210 */ /* 0x040fe20007fde0ff */
[----:B------:R-:W2:Y:S01]  /*47340*/  LDCU UR4, c[0x0][0x39c] ;  /* 0x00007380ff0477ac */ /* 0x000ea20008000800 */
[----:B0-----:R-:W-:Y:S01]  /*47350*/  IMAD R23, R24, 0x2, R3 ;  /* 0x0000000218177824 */ /* 0x001fe200078e0203 */
[----:B------:R-:W4:Y:S01]  /*47360*/  LDL.LU R18, [R1+0x12b0] ;  /* 0x0012b00001127983 */ /* 0x000f220000300800 */
[----:B------:R-:W-:Y:S01]  /*47370*/  LEA.HI.X.SX32 R21, R3, R2, 0x1, P6 ;  /* 0x0000000203157211 */ /* 0x000fe200030f0eff */
[----:B------:R-:W0:Y:S01]  /*47380*/  LDC R24, c[0x0][0x3b8] ;  /* 0x0000ee00ff187b82 */ /* 0x000e220000000800 */
[----:B------:R-:W-:Y:S01]  /*47390*/  PRMT R3, R17, 0x7770, RZ ;  /* 0x0000777011037816 */ /* 0x000fe200000000ff */
[----:B------:R-:W1:Y:S01]  /*473a0*/  LDCU UR6, c[0x0][0x39c] ;  /* 0x00007380ff0677ac */ /* 0x000e620008000800 */
[----:B------:R-:W-:-:S03]  /*473b0*/  IADD3 R22, P6, PT, R23, R0, RZ ;  /* 0x0000000017167210 */ /* 0x000fc60007fde0ff */
[----:B------:R3:W-:Y:S02]  /*473c0*/  @P4 STG.E.U8 desc[UR10][R20.64], R3 ;  /* 0x0000000314004986 */ /* 0x0007e4000c10110a */
[----:B---3--:R-:W-:Y:S01]  /*473d0*/  IMAD R3, R27, 0x2, R23 ;  /* 0x000000021b037824 */ /* 0x008fe200078e0217 */
[----:B------:R-:W-:Y:S01]  /*473e0*/  LEA.HI.X.SX32 R23, R23, R2, 0x1, P6 ;  /* 0x0000000217177211 */ /* 0x000fe200030f0eff */
[----:B------:R-:W3:Y:S01]  /*473f0*/  LDC R27, c[0x0][0x3b8] ;  /* 0x0000ee00ff1b7b82 */ /* 0x000ee20000000800 */
[----:B------:R-:W-:-:S05]  /*47400*/  PRMT R21, R10, 0x7771, RZ ;  /* 0x000077710a157816 */ /* 0x000fca00000000ff */
[----:B------:R0:W-:Y:S01]  /*47410*/  @P3 STG.E.U8 desc[UR10][R22.64], R21 ;  /* 0x0000001516003986 */ /* 0x0001e2000c10110a */
[----:B-----5:R-:W-:Y:S02]  /*47420*/  ISETP.LT.AND P4, PT, R14, UR5, !P0 ;  /* 0x000000050e007c0c */ /* 0x020fe4000c781270 */
[----:B------:R-:W-:Y:S01]  /*47430*/  IADD3 R20, P6, PT, R3, R0, RZ ;  /* 0x0000000003147210 */ /* 0x000fe20007fde0ff */
[----:B------:R-:W1:Y:S01]  /*47440*/  LDL.LU R14, [R1+0x12b4] ;  /* 0x0012b400010e7983 */ /* 0x000e620000300800 */
[----:B0-----:R-:W-:Y:S01]  /*47450*/  IMAD R23, R26, 0x2, R3 ;  /* 0x000000021a177824 */ /* 0x001fe200078e0203 */
[----:B------:R-:W0:Y:S01]  /*47460*/  LDCU UR5, c[0x0][0x39c] ;  /* 0x00007380ff0577ac */ /* 0x000e220008000800 */
[----:B--2---:R-:W-:Y:S01]  /*47470*/  ISETP.LT.AND P3, PT, R15, UR4, !P0 ;  /* 0x000000040f007c0c */ /* 0x004fe2000c761270 */
[----:B------:R-:W2:Y:S01]  /*47480*/  LDCU UR4, c[0x0][0x39c] ;  /* 0x00007380ff0477ac */ /* 0x000ea20008000800 */
[----:B------:R-:W2:Y:S01]  /*47490*/  LDL.LU R15, [R1+0x12b8] ;  /* 0x0012b800010f7983 */ /* 0x000ea20000300800 */
[----:B------:R-:W-:Y:S01]  /*474a0*/  LEA.HI.X.SX32 R21, R3, R2, 0x1, P6 ;  /* 0x0000000203157211 */ /* 0x000fe200030f0eff */
[----:B------:R-:W5:Y:S01]  /*474b0*/  LDC R26, c[0x0][0x3b8] ;  /* 0x0000ee00ff1a7b82 */ /* 0x000f620000000800 */
[----:B------:R-:W-:-:S02]  /*474c0*/  PRMT R3, R11, 0x7771, RZ ;  /* 0x000077710b037816 */ /* 0x000fc400000000ff */
[----:B------:R-:W-:-:S03]  /*474d0*/  IADD3 R22, P6, PT, R23, R0, RZ ;  /* 0x0000000017167210 */ /* 0x000fc60007fde0ff */
[----:B------:R4:W-:Y:S02]  /*474e0*/  @P2 STG.E.U8 desc[UR10][R20.64], R3 ;  /* 0x0000000314002986 */ /* 0x0009e4000c10110a */
[----:B----4-:R-:W-:Y:S01]  /*474f0*/  IMAD R3, R25, 0x2, R23 ;  /* 0x0000000219037824 */ /* 0x010fe200078e0217 */
[----:B------:R-:W-:Y:S01]  /*47500*/  LEA.HI.X.SX32 R23, R23, R2, 0x1, P6 ;  /* 0x0000000217177211 */ /* 0x000fe200030f0eff */
[----:B------:R-:W4:Y:S01]  /*47510*/  LDC R25, c[0x0][0x3b8] ;  /* 0x0000ee00ff197b82 */ /* 0x000f220000000800 */
[----:B------:R-:W-:Y:S02]  /*47520*/  PRMT R21, R19, 0x7771, RZ ;  /* 0x0000777113157816 */ /* 0x000fe400000000ff */
[----:B------:R-:W-:-:S03]  /*47530*/  IADD3 R20, P6, PT, R3, R0, RZ ;  /* 0x0000000003147210 */ /* 0x000fc60007fde0ff */
[----:B------:R3:W-:Y:S01]  /*47540*/  @P5 STG.E.U8 desc[UR10][R22.64], R21 ;  /* 0x0000001516005986 */ /* 0x0007e2000c10110a */
[----:B0-----:R-:W-:Y:S01]  /*47550*/  ISETP.LT.AND P2, PT, R18, UR5, !P0 ;  /* 0x0000000512007c0c */ /* 0x001fe2000c741270 */
[----:B------:R-:W0:Y:S01]  /*47560*/  LDCU UR5, c[0x0][0x39c] ;  /* 0x00007380ff0577ac */ /* 0x000e220008000800 */
[----:B---3--:R-:W-:Y:S01]  /*47570*/  IMAD R23, R24, 0x2, R3 ;  /* 0x0000000218177824 */ /* 0x008fe200078e0203 */
[----:B------:R-:W-:Y:S01]  /*47580*/  LEA.HI.X.SX32 R21, R3, R2, 0x1, P6 ;  /* 0x0000000203157211 */ /* 0x000fe200030f0eff */
[----:B------:R-:W3:Y:S01]  /*47590*/  LDC R24, c[0x0][0x3b8] ;  /* 0x0000ee00ff187b82 */ /* 0x000ee20000000800 */
[----:B------:R-:W-:-:S05]  /*475a0*/  PRMT R3, R16, 0x7771, RZ ;  /* 0x0000777110037816 */ /* 0x000fca00000000ff */
[----:B------:R0:W-:Y:S01]  /*475b0*/  @P4 STG.E.U8 desc[UR10][R20.64], R3 ;  /* 0x0000000314004986 */ /* 0x0001e2000c10110a */
[----:B-1----:R-:W-:Y:S02]  /*475c0*/  ISETP.LT.AND P5, PT, R14, UR6, !P0 ;  /* 0x000000060e007c0c */ /* 0x002fe4000c7a1270 */
[----:B------:R-:W-:Y:S01]  /*475d0*/  IADD3 R22, P6, PT, R23, R0, RZ ;  /* 0x0000000017167210 */ /* 0x000fe20007fde0ff */
[----:B------:R-:W3:Y:S01]  /*475e0*/  LDL.LU R14, [R1+0x12bc] ;  /* 0x0012bc00010e7983 */ /* 0x000ee20000300800 */
[----:B0-----:R-:W-:Y:S01]  /*475f0*/  IMAD R3, R27, 0x2, R23 ;  /* 0x000000021b037824 */ /* 0x001fe200078e0217 */
[----:B------:R-:W-:Y:S01]  /*47600*/  PRMT R21, R12, 0x7771, RZ ;  /* 0x000077710c157816 */ /* 0x000fe200000000ff */
[----:B------:R-:W0:Y:S01]  /*47610*/  LDCU UR6, c[0x0][0x39c] ;  /* 0x00007380ff0677ac */ /* 0x000e220008000800 */
[----:B------:R-:W3:Y:S01]  /*47620*/  LDL.LU R18, [R1+0x12c0] ;  /* 0x0012c00001127983 */ /* 0x000ee20000300800 */
[----:B--2---:R-:W-:Y:S01]  /*47630*/  ISETP.LT.AND P4, PT, R15, UR4, !P0 ;  /* 0x000000040f007c0c */ /* 0x004fe2000c781270 */
[----:B------:R-:W1:Y:S02]  /*47640*/  LDCU UR4, c[0x0][0x39c] ;  /* 0x00007380ff0477ac */ /* 0x000e640008000800 */
[----:B------:R-:W0:Y:S01]  /*47650*/  LDL.LU R15, [R1+0x12c4] ;  /* 0x0012c400010f7983 */ /* 0x000e220000300800 */
[----:B------:R-:W-:Y:S01]  /*47660*/  LEA.HI.X.SX32 R23, R23, R2, 0x1, P6 ;  /* 0x0000000217177211 */ /* 0x000fe200030f0eff */
[----:B------:R-:W2:Y:S01]  /*47670*/  LDC R27, c[0x0][0x3b8] ;  /* 0x0000ee00ff1b7b82 */ /* 0x000ea20000000800 */
        /* <DEDUP_REMOVED lines=8> */
[----:B----4-:R-:W-:Y:S01]  /*47700*/  IMAD R3, R25, 0x2, R23 ;  /* 0x0000000219037824 */ /* 0x010fe200078e0217 */
[----:B------:R-:W-:Y:S01]  /*47710*/  LEA.HI.X.SX32 R23, R23, R2, 0x1, P6 ;  /* 0x0000000217177211 */ /* 0x000fe200030f0eff */
[----:B------:R-:W4:Y:S01]  /*47720*/  LDC R25, c[0x0][0x3b8] ;  /* 0x0000ee00ff197b82 */ /* 0x000f220000000800 */
[----:B------:R-:W-:-:S05]  /*47730*/  PRMT R21, R29, 0x7771, RZ ;  /* 0x000077711d157816 */ /* 0x000fca00000000ff */
[----:B------:R0:W-:Y:S01]  /*47740*/  @P5 STG.E.U8 desc[UR10][R22.64], R21 ;  /* 0x0000001516005986 */ /* 0x0001e2000c10110a */
[----:B---3--:R-:W-:Y:S01]  /*47750*/  ISETP.LT.AND P3, PT, R14, UR5, !P0 ;  /* 0x000000050e007c0c */ /* 0x008fe2000c761270 */
[----:B------:R-:W3:Y:S02]  /*47760*/  LDCU UR5, c[0x0][0x39c] ;  /* 0x00007380ff0577ac */ /* 0x000ee40008000800 */
[----:B------:R-:W3:Y:S01]  /*47770*/  LDL.LU R14, [R1+0x12c8] ;  /* 0x0012c800010e7983 */ /* 0x000ee20000300800 */
[----:B0-----:R-:W-:Y:S02]  /*47780*/  ISETP.LT.AND P5, PT, R15, UR6, !P0 ;  /* 0x000000060f007c0c */ /* 0x001fe4000c7a1270 */
[----:B-1----:R-:W-:Y:S01]  /*47790*/  ISETP.LT.AND P2, PT, R18, UR4, !P0 ;  /* 0x0000000412007c0c */ /* 0x002fe2000c741270 */
[----:B------:R-:W4:Y:S01]  /*477a0*/  LDL.LU R15, [R1+0x12cc] ;  /* 0x0012cc00010f7983 */ /* 0x000f220000300800 */
[C---:B------:R-:W-:Y:S01]  /*477b0*/  IADD3 R20, P6, PT, R3.reuse, R0, RZ ;  /* 0x0000000003147210 */ /* 0x040fe20007fde0ff */
[----:B------:R-:W4:Y:S01]  /*477c0*/  LDCU UR4, c[0x0][0x39c] ;  /* 0x00007380ff0477ac */ /* 0x000f220008000800 */
[----:B------:R-:W-:Y:S01]  /*477d0*/  IMAD R23, R24, 0x2, R3 ;  /* 0x0000000218177824 */ /* 0x000fe200078e0203 */
[----:B------:R-:W4:Y:S01]  /*477e0*/  LDL.LU R18, [R1+0x12d0] ;  /* 0x0012d00001127983 */ /* 0x000f220000300800 */
[----:B------:R-:W-:Y:S01]  /*477f0*/  LEA.HI.X.SX32 R21, R3, R2, 0x1, P6 ;  /* 0x0000000203157211 */ /* 0x000fe200030f0eff */
[----:B------:R-:W0:Y:S01]  /*47800*/  LDC R24, c[0x0][0x3b8] ;  /* 0x0000ee00ff187b82 */ /* 0x000e220000000800 */
[----:B------:R-:W-:Y:S01]  /*47810*/  PRMT R3, R17, 0x7771, RZ ;  /* 0x0000777111037816 */ /* 0x000fe200000000ff */
[----:B------:R-:W1:Y:S01]  /*47820*/  LDCU UR6, c[0x0][0x39c] ;  /* 0x00007380ff0677ac */ /* 0x000e620008000800 */
[----:B------:R-:W-:-:S03]  /*47830*/  IADD3 R22, P6, PT, R23, R0, RZ ;  /* 0x0000000017167210 */ /* 0x000fc60007fde0ff */
[----:B------:R2:W-:Y:S02]  /*47840*/  @P4 STG.E.U8 desc[UR10][R20.64], R3 ;  /* 0x0000000314004986 */ /* 0x0005e4000c10110a */
[----:B--2---:R-:W-:Y:S01]  /*47850*/  IMAD R3, R27, 0x2, R23 ;  /* 0x000000021b037824 */ /* 0x004fe200078e0217 */
[----:B------:R-:W-:Y:S01]  /*47860*/  LEA.HI.X.SX32 R23, R23, R2, 0x1, P6 ;  /* 0x0000000217177211 */ /* 0x000fe200030f0eff */
[----:B------:R-:W2:Y:S01]  /*47870*/  LDC R27, c[0x0][0x3b8] ;  /* 0x0000ee00ff1b7b82 */ /* 0x000ea20000000800 */
[----:B------:R-:W-:-:S05]  /*47880*/  PRMT R21, R10, 0x7772, RZ ;  /* 0x000077720a157816 */ /* 0x000fca00000000ff */
[----:B------:R5:W-:Y:S01]  /*47890*/  @P3 STG.E.U8 desc[UR10][R22.64], R21 ;  /* 0x0000001516003986 */ /* 0x000be2000c10110a */
[----:B---3--:R-:W-:Y:S02]  /*478a0*/  ISETP.LT.AND P4, PT, R14, UR5, !P0 ;  /* 0x000000050e007c0c */ /* 0x008fe4000c781270 */
[----:B------:R-:W-:Y:S01]  /*478b0*/  IADD3 R20, P6, PT, R3, R0, RZ ;  /* 0x0000000003147210 */ /* 0x000fe20007fde0ff */
[----:B------:R-:W1:Y:S01]  /*478c0*/  LDL.LU R14, [R1+0x12d4] ;  /* 0x0012d400010e7983 */ /* 0x000e620000300800 */
[----:B-----5:R-:W-:Y:S01]  /*478d0*/  IMAD R23, R26, 0x2, R3 ;  /* 0x000000021a177824 */ /* 0x020fe200078e0203 */
[----:B------:R-:W3:Y:S01]  /*478e0*/  LDCU UR5, c[0x0][0x39c] ;  /* 0x00007380ff0577ac */ /* 0x000ee20008000800 */
[----:B----4-:R-:W-:Y:S01]  /*478f0*/  ISETP.LT.AND P3, PT, R15, UR4, !P0 ;  /* 0x000000040f007c0c */ /* 0x010fe2000c761270 */
[----:B------:R-:W4:Y:S01]  /*47900*/  LDCU UR4, c[0x0][0x39c] ;  /* 0x00007380ff0477ac */ /* 0x000f220008000800 */
[----:B------:R-:W4:Y:S01]  /*47910*/  LDL.LU R15, [R1+0x12d8] ;  /* 0x0012d800010f7983 */ /* 0x000f220000300800 */
[----:B------:R-:W-:Y:S01]  /*47920*/  LEA.HI.X.SX32 R21, R3, R2, 0x1, P6 ;  /* 0x0000000203157211 */ /* 0x000fe200030f0eff */
[----:B------:R-:W5:Y:S01]  /*47930*/  LDC R26, c[0x0][0x3b8] ;  /* 0x0000ee00ff1a7b82 */ /* 0x000f620000000800 */
        /* <DEDUP_REMOVED lines=8> */
[----:B------:R2:W-:Y:S01]  /*479c0*/  @P5 STG.E.U8 desc[UR10][R22.64], R21 ;  /* 0x0000001516005986 */ /* 0x0005e2000c10110a */
[----:B---3--:R-:W-:Y:S01]  /*479d0*/  ISETP.LT.AND P2, PT, R18, UR5, !P0 ;  /* 0x0000000512007c0c */ /* 0x008fe2000c741270 */
[----:B------:R-:W3:Y:S01]  /*479e0*/  LDCU UR5, c[0x0][0x39c] ;  /* 0x00007380ff0577ac */ /* 0x000ee20008000800 */
[----:B--2---:R-:W-:Y:S01]  /*479f0*/  IMAD R23, R24, 0x2, R3 ;  /* 0x0000000218177824 */ /* 0x004fe200078e0203 */
[----:B------:R-:W-:Y:S01]  /*47a00*/  LEA.HI.X.SX32 R21, R3, R2, 0x1, P6 ;  /* 0x0000000203157211 */ /* 0x000fe200030f0eff */
[----:B------:R-:W2:Y:S01]  /*47a10*/  LDC R24, c[0x0][0x3b8] ;  /* 0x0000ee00ff187b82 */ /* 0x000ea20000000800 */
        /* <DEDUP_REMOVED lines=8> */
[----:B------:R-:W2:Y:S01]  /*47aa0*/  LDL.LU R18, [R1+0x12e0] ;  /* 0x0012e00001127983 */ /* 0x000ea20000300800 */
[----:B----4-:R-:W-:Y:S01]  /*47ab0*/  ISETP.LT.AND P4, PT, R15, UR4, !P0 ;  /* 0x000000040f007c0c */ /* 0x010fe2000c781270 */
[----:B------:R-:W2:Y:S02]  /*47ac0*/  LDCU UR4, c[0x0][0x39c] ;  /* 0x00007380ff0477ac */ /* 0x000ea40008000800 */
[----:B------:R-:W0:Y:S01]  /*47ad0*/  LDL.LU R15, [R1+0x12e4] ;  /* 0x0012e400010f7983 */ /* 0x000e220000300800 */
[----:B------:R-:W-:Y:S01]  /*47ae0*/  LEA.HI.X.SX32 R23, R23, R2, 0x1, P6 ;  /* 0x0000000217177211 */ /* 0x000fe200030f0eff */
[----:B------:R-:W1:Y:S01]  /*47af0*/  LDC R27, c[0x0][0x3b8] ;  /* 0x0000ee00ff1b7b82 */ /* 0x000e620000000800 */
[----:B------:R-:W-:-:S03]  /*47b00*/  IADD3 R20, P6, PT, R3, R0, RZ ;  /* 0x0000000003147210 */ /* 0x000fc60007fde0ff */
[----:B------:R5:W-:Y:S02]  /*47b10*/  @P3 STG.E.U8 desc[UR10][R22.64], R21 ;  /* 0x0000001516003986 */ /* 0x000be4000c10110a */
[----:B-----5:R-:W-:Y:S01]  /*47b20*/  IMAD R23, R26, 0x2, R3 ;  /* 0x000000021a177824 */ /* 0x020fe200078e0203 */
[----:B------:R-:W-:Y:S01]  /*47b30*/  LEA.HI.X.SX32 R21, R3, R2, 0x1, P6 ;  /* 0x0000000203157211 */ /* 0x000fe200030f0eff */
[----:B------:R-:W4:Y:S01]  /*47b40*/  LDC R26, c[0x0][0x3b8] ;  /* 0x0000ee00ff1a7b82 */ /* 0x000f220000000800 */
[----:B------:R-:W-:Y:S02]  /*47b50*/  PRMT R3, R13, 0x7772, RZ ;  /* 0x000077720d037816 */ /* 0x000fe400000000ff */
[----:B------:R-:W-:-:S03]  /*47b60*/  IADD3 R22, P6, PT, R23, R0, RZ ;  /* 0x0000000017167210 */ /* 0x000fc60007fde0ff */
[----:B------:R5:W-:Y:S02]  /*47b70*/  @P2 STG.E.U8 desc[UR10][R20.64], R3 ;  /* 0x0000000314002986 */ /* 0x000be4000c10110a */
[----:B-----5:R-:W-:Y:S01]  /*47b80*/  IMAD R3, R25, 0x2, R23 ;  /* 0x0000000219037824 */ /* 0x020fe200078e0217 */
[----:B------:R-:W-:Y:S01]  /*47b90*/  LEA.HI.X.SX32 R23, R23, R2, 0x1, P6 ;  /* 0x0000000217177211 */ /* 0x000fe200030f0eff */
[----:B------:R-:W5:Y:S01]  /*47ba0*/  LDC R25, c[0x0][0x3b8] ;  /* 0x0000ee00ff197b82 */ /* 0x000f620000000800 */
[----:B------:R-:W-:-:S05]  /*47bb0*/  PRMT R21, R29, 0x7772, RZ ;  /* 0x000077721d157816 */ /* 0x000fca00000000ff */
[----:B------:R1:W-:Y:S01]  /*47bc0*/  @P5 STG.E.U8 desc[UR10][R22.64], R21 ;  /* 0x0000001516005986 */ /* 0x0003e2000c10110a */
[----:B---3--:R-:W-:Y:S02]  /*47bd0*/  ISETP.LT.AND P3, PT, R14, UR5, !P0 ;  /* 0x000000050e007c0c */ /* 0x008fe4000c761270 */
[----:B--2---:R-:W-:Y:S01]  /*47be0*/  ISETP.LT.AND P2, PT, R18, UR4, !P0 ;  /* 0x0000000412007c0c */ /* 0x004fe2000c741270 */
[----:B------:R-:W2:Y:S01]  /*47bf0*/  LDL.LU R14, [R1+0x12e8] ;  /* 0x0012e800010e7983 */ /* 0x000ea20000300800 */
[----:B------:R-:W-:Y:S01]  /*47c00*/  IADD3 R20, P6, PT, R3, R0, RZ ;  /* 0x0000000003147210 */ /* 0x000fe20007fde0ff */
[----:B-1----:R-:W-:Y:S01]  /*47c10*/  IMAD R23, R24, 0x2, R3 ;  /* 0x0000000218177824 */ /* 0x002fe200078e0203 */
[----:B------:R-:W2:Y:S01]  /*47c20*/  LDCU UR5, c[0x0][0x39c] ;  /* 0x00007380ff0577ac */ /* 0x000ea20008000800 */
[----:B------:R-:W3:Y:S01]  /*47c30*/  LDL.LU R28, [R1+0x12ec] ;  /* 0x0012ec00011c7983 */ /* 0x000ee20000300800 */
[----:B0-----:R-:W-:-:S03]  /*47c40*/  ISETP.LT.AND P5, PT, R15, UR6, !P0 ;  /* 0x000000060f007c0c */ /* 0x001fc6000c7a1270 */
[----:B------:R-:W3:Y:S01]  /*47c50*/  LDL.LU R18, [R1+0x12f0] ;  /* 0x0012f00001127983 */ /* 0x000ee20000300800 */
[----:B------:R-:W-:Y:S01]  /*47c60*/  LEA.HI.X.SX32 R21, R3, R2, 0x1, P6 ;  /* 0x0000000203157211 */ /* 0x000fe200030f0eff */
[----:B------:R-:W0:Y:S01]  /*47c70*/  LDCU UR6, c[0x0][0x39c] ;  /* 0x00007380ff0677ac */ /* 0x000e220008000800 */
[----:B------:R-:W1:Y:S01]  /*47c80*/  LDC R24, c[0x0][0x3b8] ;  /* 0x0000ee00ff187b82 */ /* 0x000e620000000800 */
[----:B------:R-:W0:Y:S01]  /*47c90*/  LDL.LU R15, [R1+0x12f4] ;  /* 0x0012f400010f7983 */ /* 0x000e220000300800 */
[----:B------:R-:W-:Y:S01]  /*47ca0*/  PRMT R3, R17, 0x7772, RZ ;  /* 0x0000777211037816 */ /* 0x000fe200000000ff */
[----:B------:R-:W3:Y:S01]  /*47cb0*/  LDCU UR4, c[0x0][0x39c] ;  /* 0x00007380ff0477ac */ /* 0x000ee20008000800 */
        /* <DEDUP_REMOVED lines=14> */
[----:B-1----:R-:W-:Y:S01]  /*47da0*/  IMAD R3, R26, 0x2, R23 ;  /* 0x000000021a037824 */ /* 0x002fe200078e0217 */
[----:B------:R-:W-:Y:S01]  /*47db0*/  LEA.HI.X.SX32 R23, R23, R2, 0x1, P6 ;  /* 0x0000000217177211 */ /* 0x000fe200030f0eff */
[----:B------:R-:W1:Y:S01]  /*47dc0*/  LDC R26, c[0x0][0x3b8] ;  /* 0x0000ee00ff1a7b82 */ /* 0x000e620000000800 */
[----:B------:R-:W-:-:S05]  /*47dd0*/  PRMT R21, R19, 0x7773, RZ ;  /* 0x0000777313157816 */ /* 0x000fca00000000ff */
[----:B------:R4:W-:Y:S01]  /*47de0*/  @P5 STG.E.U8 desc[UR10][R22.64], R21 ;  /* 0x0000001516005986 */ /* 0x0009e2000c10110a */
[----:B------:R-:W-:Y:S01]  /*47df0*/  IADD3 R20, P6, PT, R3, R0, RZ ;  /* 0x0000000003147210 */ /* 0x000fe20007fde0ff */
[----:B----4-:R-:W-:-:S03]  /*47e00*/  IMAD R22, R24, 0x2, R3 ;  /* 0x0000000218167824 */ /* 0x010fc600078e0203 */
[----:B------:R-:W-:Y:S02]  /*47e10*/  LEA.HI.X.SX32 R21, R3, R2, 0x1, P6 ;  /* 0x0000000203157211 */ /* 0x000fe400030f0eff */
[----:B------:R-:W-:Y:S02]  /*47e20*/  PRMT R3, R16, 0x7773, RZ ;  /* 0x0000777310037816 */ /* 0x000fe400000000ff */
[----:B--2---:R-:W-:Y:S01]  /*47e30*/  ISETP.LT.AND P4, PT, R14, UR5, !P0 ;  /* 0x000000050e007c0c */ /* 0x004fe2000c781270 */
[----:B------:R-:W2:Y:S01]  /*47e40*/  LDCU UR5, c[0x0][0x39c] ;  /* 0x00007380ff0577ac */ /* 0x000ea20008000800 */
[----:B------:R-:W4:Y:S04]  /*47e50*/  LDL.LU R14, [R1+0x12f8] ;  /* 0x0012f800010e7983 */ /* 0x000f280000300800 */
[----:B------:R-:W4:Y:S04]  /*47e60*/  LDL.LU R10, [R1+0x151c] ;  /* 0x00151c00010a7983 */ /* 0x000f280000300800 */
[----:B------:R-:W4:Y:S01]  /*47e70*/  LDL.LU R11, [R1+0x1518] ;  /* 0x00151800010b7983 */ /* 0x000f220000300800 */
[----:B0-----:R-:W-:-:S02]  /*47e80*/  ISETP.LT.AND P5, PT, R15, UR6, !P0 ;  /* 0x000000060f007c0c */ /* 0x001fc4000c7a1270 */
[----:B---3--:R-:W-:Y:S01]  /*47e90*/  ISETP.LT.AND P3, PT, R28, UR4, !P0 ;  /* 0x000000041c007c0c */ /* 0x008fe2000c761270 */
[----:B------:R-:W3:Y:S01]  /*47ea0*/  LDL.LU R15, [R1+0x12fc] ;  /* 0x0012fc00010f7983 */ /* 0x000ee20000300800 */
[----:B--2---:R-:W-:Y:S01]  /*47eb0*/  ISETP.LT.AND P2, PT, R18, UR5, !P0 ;  /* 0x0000000512007c0c */ /* 0x004fe2000c741270 */
[----:B------:R-:W0:Y:S01]  /*47ec0*/  LDC R28, c[0x0][0x3b8] ;  /* 0x0000ee00ff1c7b82 */ /* 0x000e220000000800 */
[----:B------:R-:W4:Y:S01]  /*47ed0*/  LDCU UR4, c[0x0][0x39c] ;  /* 0x00007380ff0477ac */ /* 0x000f220008000800 */
[----:B------:R-:W2:Y:S01]  /*47ee0*/  LDL.LU R19, [R1+0x1300] ;  /* 0x0013000001137983 */ /* 0x000ea20000300800 */
[C---:B------:R-:W-:Y:S01]  /*47ef0*/  IADD3 R24, P6, PT, R22.reuse, R0, RZ ;  /* 0x0000000016187210 */ /* 0x040fe20007fde0ff */
[----:B------:R-:W3:Y:S02]  /*47f00*/  LDCU UR5, c[0x0][0x39c] ;  /* 0x00007380ff0577ac */ /* 0x000ee40008000800 */
[----:B------:R-:W2:Y:S01]  /*47f10*/  LDL.LU R18, [R1+0x1304] ;  /* 0x0013040001127983 */ /* 0x000ea20000300800 */
[----:B------:R-:W0:Y:S03]  /*47f20*/  LDCU UR6, c[0x0][0x39c] ;  /* 0x00007380ff0677ac */ /* 0x000e260008000800 */
[----:B------:R-:W2:Y:S04]  /*47f30*/  LDL.LU R16, [R1+0x1308] ;  /* 0x0013080001107983 */ /* 0x000ea80000300800 */
[----:B------:R5:W-:Y:S02]  /*47f40*/  @P4 STG.E.U8 desc[UR10][R20.64], R3 ;  /* 0x0000000314004986 */ /* 0x000be4000c10110a */
[----:B-----5:R-:W-:Y:S01]  /*47f50*/  IMAD R3, R25, 0x2, R22 ;  /* 0x0000000219037824 */ /* 0x020fe200078e0216 */
[----:B------:R-:W-:-:S02]  /*47f60*/  LEA.HI.X.SX32 R25, R22, R2, 0x1, P6 ;  /* 0x0000000216197211 */ /* 0x000fc400030f0eff */
[----:B------:R-:W-:Y:S02]  /*47f70*/  PRMT R21, R12, 0x7773, RZ ;  /* 0x000077730c157816 */ /* 0x000fe400000000ff */
[C---:B------:R-:W-:Y:S01]  /*47f80*/  IADD3 R20, P6, PT, R3.reuse, R0, RZ ;  /* 0x0000000003147210 */ /* 0x040fe20007fde0ff */
[----:B0-----:R-:W-:Y:S02]  /*47f90*/  IMAD R23, R28, 0x2, R3 ;  /* 0x000000021c177824 */ /* 0x001fe400078e0203 */
[----:B------:R0:W-:Y:S01]  /*47fa0*/  @P3 STG.E.U8 desc[UR10][R24.64], R21 ;  /* 0x0000001518003986 */ /* 0x0001e2000c10110a */
[----:B------:R-:W5:Y:S08]  /*47fb0*/  LDC R28, c[0x0][0x3b8] ;  /* 0x0000ee00ff1c7b82 */ /* 0x000f700000000800 */
[----:B0-----:R-:W0:Y:S01]  /*47fc0*/  LDC R25, c[0x0][0x3b8] ;  /* 0x0000ee00ff197b82 */ /* 0x001e220000000800 */
        /* <DEDUP_REMOVED lines=10> */
[----:B-----5:R-:W-:Y:S01]  /*48070*/  IMAD R22, R26, 0x2, R3 ;  /* 0x000000021a167824 */ /* 0x020fe200078e0203 */
[----:B------:R-:W-:Y:S01]  /*48080*/  LEA.HI.X.SX32 R21, R3, R2, 0x1, P6 ;  /* 0x0000000203157211 */ /* 0x000fe200030f0eff */
[----:B------:R-:W5:Y:S01]  /*48090*/  LDC R26, c[0x0][0x3b8] ;  /* 0x0000ee00ff1a7b82 */ /* 0x000f620000000800 */
[----:B------:R-:W-:Y:S02]  /*480a0*/  PRMT R3, R17, 0x7773, RZ ;  /* 0x0000777311037816 */ /* 0x000fe400000000ff */
[----:B----4-:R-:W-:Y:S01]  /*480b0*/  ISETP.LT.AND P4, PT, R14, UR4, !P0 ;  /* 0x000000040e007c0c */ /* 0x010fe2000c781270 */
[----:B------:R-:W2:Y:S01]  /*480c0*/  LDCU UR4, c[0x0][0x39c] ;  /* 0x00007380ff0477ac */ /* 0x000ea20008000800 */
[----:B------:R-:W4:Y:S04]  /*480d0*/  LDL.LU R14, [R1+0x80] ;  /* 0x00008000010e7983 */ /* 0x000f280000300800 */
[----:B------:R-:W5:Y:S04]  /*480e0*/  LDL.LU R12, [R1+0x1514] ;  /* 0x00151400010c7983 */ /* 0x000f680000300800 */
[----:B------:R-:W5:Y:S01]  /*480f0*/  LDL.LU R13, [R1+0x1510] ;  /* 0x00151000010d7983 */ /* 0x000f620000300800 */
[----:B---3--:R-:W-:Y:S01]  /*48100*/  ISETP.LT.AND P3, PT, R15, UR5, !P0 ;  /* 0x000000050f007c0c */ /* 0x008fe2000c761270 */
[----:B------:R-:W3:Y:S02]  /*48110*/  LDCU UR5, c[0x0][0x39c] ;  /* 0x00007380ff0577ac */ /* 0x000ee40008000800 */
[----:B------:R-:W5:Y:S01]  /*48120*/  LDL.LU R15, [R1+0x84] ;  /* 0x00008400010f7983 */ /* 0x000f620000300800 */
[----:B--2---:R-:W-:Y:S01]  /*48130*/  ISETP.LT.AND P2, PT, R19, UR4, !P0 ;  /* 0x0000000413007c0c */ /* 0x004fe2000c741270 */
[----:B------:R-:W2:Y:S02]  /*48140*/  LDCU UR4, c[0x0][0x39c] ;  /* 0x00007380ff0477ac */ /* 0x000ea40008000800 */
[----:B------:R0:W-:Y:S01]  /*48150*/  @P4 STG.E.U8 desc[UR10][R20.64], R3 ;  /* 0x0000000314004986 */ /* 0x0001e2000c10110a */
[----:B------:R-:W-:Y:S01]  /*48160*/  ISETP.LT.AND P5, PT, R18, UR6, !P0 ;  /* 0x0000000612007c0c */ /* 0x000fe2000c7a1270 */
[----:B------:R-:W1:Y:S02]  /*48170*/  LDCU UR6, c[0x0][0x39c] ;  /* 0x00007380ff0677ac */ /* 0x000e640008000800 */
[----:B------:R-:W2:Y:S04]  /*48180*/  LDL.LU R17, [R1+0x130c] ;  /* 0x00130c0001117983 */ /* 0x000ea80000300800 */
[----:B------:R-:W2:Y:S01]  /*48190*/  LDL.LU R18, [R1+0x1310] ;  /* 0x0013100001127983 */ /* 0x000ea20000300800 */
[----:B0-----:R-:W-:-:S03]  /*481a0*/  IMAD R3, R25, 0x2, R22 ;  /* 0x0000000219037824 */ /* 0x001fc600078e0216 */
[----:B------:R-:W2:Y:S01]  /*481b0*/  LDL.LU R19, [R1+0x1314] ;  /* 0x0013140001137983 */ /* 0x000ea20000300800 */
[----:B---3--:R-:W-:Y:S01]  /*481c0*/  ISETP.LT.AND P4, PT, R16, UR5, !P0 ;  /* 0x0000000510007c0c */ /* 0x008fe2000c781270 */
[----:B------:R-:W0:Y:S01]  /*481d0*/  LDCU UR5, c[0x0][0x39c] ;  /* 0x00007380ff0577ac */ /* 0x000e220008000800 */
[----:B------:R-:W-:Y:S01]  /*481e0*/  IMAD R23, R28, 0x2, R3 ;  /* 0x000000021c177824 */ /* 0x000fe200078e0203 */
[----:B------:R-:W3:Y:S04]  /*481f0*/  LDL.LU R29, [R1+0x8c] ;  /* 0x00008c00011d7983 */ /* 0x000ee80000300800 */
[----:B------:R-:W3:Y:S04]  /*48200*/  LDL.LU R16, [R1+0x90] ;  /* 0x0000900001107983 */ /* 0x000ee80000300800 */
[----:B------:R-:W3:Y:S01]  /*48210*/  LDL.LU R28, [R1+0x88] ;  /* 0x00008800011c7983 */ /* 0x000ee20000300800 */
[----:B------:R-:W-:-:S04]  /*48220*/  IADD3 R24, P6, PT, R22, R0, RZ ;  /* 0x0000000016187210 */ /* 0x000fc80007fde0ff */
[----:B------:R-:W-:Y:S02]  /*48230*/  LEA.HI.X.SX32 R25, R22, R2, 0x1, P6 ;  /* 0x0000000216197211 */ /* 0x000fe400030f0eff */
[----:B------:R-:W-:Y:S02]  /*48240*/  IADD3 R20, P6, PT, R3, R0, RZ ;  /* 0x0000000003147210 */ /* 0x000fe40007fde0ff */
[----:B----4-:R-:W-:-:S05]  /*48250*/  PRMT R21, R14, 0x7770, RZ ;  /* 0x000077700e157816 */ /* 0x010fca00000000ff */
[----:B------:R4:W-:Y:S02]  /*48260*/  @P3 STG.E.U8 desc[UR10][R24.64], R21 ;  /* 0x0000001518003986 */ /* 0x0009e4000c10110a */
[----:B----4-:R-:W-:Y:S01]  /*48270*/  LEA.HI.X.SX32 R21, R3, R2, 0x1, P6 ;  /* 0x0000000203157211 */ /* 0x010fe200030f0eff */
[----:B------:R-:W4:Y:S01]  /*48280*/  LDC R24, c[0x0][0x3b8] ;  /* 0x0000ee00ff187b82 */ /* 0x000f220000000800 */
[----:B-----5:R-:W-:Y:S02]  /*48290*/  PRMT R3, R15, 0x7770, RZ ;  /* 0x000077700f037816 */ /* 0x020fe400000000ff */
[----:B------:R-:W-:-:S03]  /*482a0*/  IADD3 R22, P6, PT, R23, R0, RZ ;  /* 0x0000000017167210 */ /* 0x000fc60007fde0ff */
[----:B------:R1:W-:Y:S01]  /*482b0*/  @P2 STG.E.U8 desc[UR10][R20.64], R3 ;  /* 0x0000000314002986 */ /* 0x0003e2000c10110a */
[----:B--2---:R-:W-:Y:S01]  /*482c0*/  ISETP.LT.AND P3, PT, R17, UR4, !P0 ;  /* 0x0000000411007c0c */ /* 0x004fe2000c761270 */
[----:B------:R-:W2:Y:S01]  /*482d0*/  LDCU UR4, c[0x0][0x39c] ;  /* 0x00007380ff0477ac */ /* 0x000ea20008000800 */
[----:B------:R-:W5:Y:S01]  /*482e0*/  LDC R25, c[0x0][0x3b8] ;  /* 0x0000ee00ff197b82 */ /* 0x000f620000000800 */
[----:B------:R-:W2:Y:S01]  /*482f0*/  LDL.LU R17, [R1+0x94] ;  /* 0x0000940001117983 */ /* 0x000ea20000300800 */
[----:B-1----:R-:W-:Y:S01]  /*48300*/  IMAD R3, R27, 0x2, R23 ;  /* 0x000000021b037824 */ /* 0x002fe200078e0217 */
[----:B------:R-:W-:-:S05]  /*48310*/  LEA.HI.X.SX32 R23, R23, R2, 0x1, P6 ;  /* 0x0000000217177211 */ /* 0x000fca00030f0eff */
[----:B------:R-:W1:Y:S01]  /*48320*/  LDC R27, c[0x0][0x3b8] ;  /* 0x0000ee00ff1b7b82 */ /* 0x000e620000000800 */
[----:B------:R-:W-:Y:S02]  /*48330*/  IADD3 R20, P6, PT, R3, R0, RZ ;  /* 0x0000000003147210 */ /* 0x000fe40007fde0ff */
[----:B---3--:R-:W-:-:S05]  /*48340*/  PRMT R21, R28, 0x7770, RZ ;  /* 0x000077701c157816 */ /* 0x008fca00000000ff */
[----:B------:R3:W-:Y:S01]  /*48350*/  @P5 STG.E.U8 desc[UR10][R22.64], R21 ;  /* 0x0000001516005986 */ /* 0x0007e2000c10110a */
[----:B0-----:R-:W-:Y:S01]  /*48360*/  ISETP.LT.AND P2, PT, R18, UR5, !P0 ;  /* 0x0000000512007c0c */ /* 0x001fe2000c741270 */
[----:B------:R-:W0:Y:S01]  /*48370*/  LDCU UR5, c[0x0][0x39c] ;  /* 0x00007380ff0577ac */ /* 0x000e220008000800 */
[----:B------:R-:W-:Y:S01]  /*48380*/  ISETP.LT.AND P5, PT, R19, UR6, !P0 ;  /* 0x0000000613007c0c */ /* 0x000fe2000c7a1270 */
[----:B------:R-:W2:Y:S01]  /*48390*/  LDL.LU R18, [R1+0x98] ;  /* 0x0000980001127983 */ /* 0x000ea20000300800 */
[----:B------:R-:W0:Y:S03]  /*483a0*/  LDCU UR6, c[0x0][0x39c] ;  /* 0x00007380ff0677ac */ /* 0x000e260008000800 */
[----:B------:R-:W2:Y:S01]  /*483b0*/  LDL.LU R19, [R1+0x9c] ;  /* 0x00009c0001137983 */ /* 0x000ea20000300800 */
[----:B---3--:R-:W-:Y:S01]  /*483c0*/  IMAD R23, R26, 0x2, R3 ;  /* 0x000000021a177824 */ /* 0x008fe200078e0203 */
[----:B------:R-:W-:-:S02]  /*483d0*/  LEA.HI.X.SX32 R21, R3, R2, 0x1, P6 ;  /* 0x0000000203157211 */ /* 0x000fc400030f0eff */
[----:B------:R-:W0:Y:S01]  /*483e0*/  LDL.LU R26, [R1+0x131c] ;  /* 0x00131c00011a7983 */ /* 0x000e220000300800 */
[----:B------:R-:W-:-:S05]  /*483f0*/  PRMT R3, R29, 0x7770, RZ ;  /* 0x000077701d037816 */ /* 0x000fca00000000ff */
[----:B------:R3:W-:Y:S04]  /*48400*/  @P4 STG.E.U8 desc[UR10][R20.64], R3 ;  /* 0x0000000314004986 */ /* 0x0007e8000c10110a */
[----:B---3--:R-:W2:Y:S01]  /*48410*/  LDL.LU R21, [R1+0x1318] ;  /* 0x0013180001157983 */ /* 0x008ea20000300800 */
[C---:B------:R-:W-:Y:S01]  /*48420*/  IADD3 R22, P6, PT, R23.reuse, R0, RZ ;  /* 0x0000000017167210 */ /* 0x040fe20007fde0ff */
[----:B----4-:R-:W-:Y:S02]  /*48430*/  IMAD R3, R24, 0x2, R23 ;  /* 0x0000000218037824 */ /* 0x010fe400078e0217 */
[----:B------:R-:W3:Y:S01]  /*48440*/  LDC R24, c[0x0][0x3b8] ;  /* 0x0000ee00ff187b82 */ /* 0x000ee20000000800 */
[----:B------:R-:W-:Y:S02]  /*48450*/  LEA.HI.X.SX32 R23, R23, R2, 0x1, P6 ;  /* 0x0000000217177211 */ /* 0x000fe400030f0eff */
[----:B------:R-:W-:-:S02]  /*48460*/  IADD3 R20, P6, PT, R3, R0, RZ ;  /* 0x0000000003147210 */ /* 0x000fc40007fde0ff */
[----:B--2---:R-:W-:Y:S01]  /*48470*/  ISETP.LT.AND P4, PT, R21, UR4, !P0 ;  /* 0x0000000415007c0c */ /* 0x004fe2000c781270 */
[----:B------:R-:W2:Y:S01]  /*48480*/  LDCU UR4, c[0x0][0x39c] ;  /* 0x00007380ff0477ac */ /* 0x000ea20008000800 */
[----:B------:R-:W-:-:S05]  /*48490*/  PRMT R21, R16, 0x7770, RZ ;  /* 0x0000777010157816 */ /* 0x000fca00000000ff */
[----:B------:R1:W-:Y:S02]  /*484a0*/  @P3 STG.E.U8 desc[UR10][R22.64], R21 ;  /* 0x0000001516003986 */ /* 0x0003e4000c10110a */
[----:B-1----:R-:W-:Y:S01]  /*484b0*/  IMAD R23, R27, 0x2, R3 ;  /* 0x000000021b177824 */ /* 0x002fe200078e0203 */
[----:B------:R-:W-:Y:S01]  /*484c0*/  LEA.HI.X.SX32 R21, R3, R2, 0x1, P6 ;  /* 0x0000000203157211 */ /* 0x000fe200030f0eff */
[----:B------:R-:W1:Y:S01]  /*484d0*/  LDC R27, c[0x0][0x3b8] ;  /* 0x0000ee00ff1b7b82 */ /* 0x000e620000000800 */
[----:B------:R-:W-:-:S05]  /*484e0*/  PRMT R3, R17, 0x7770, RZ ;  /* 0x0000777011037816 */ /* 0x000fca00000000ff */
[----:B------:R4:W-:Y:S04]  /*484f0*/  @P2 STG.E.U8 desc[UR10][R20.64], R3 ;  /* 0x0000000314002986 */ /* 0x0009e8000c10110a */
[----:B----4-:R-:W2:Y:S01]  /*48500*/  LDL.LU R20, [R1+0x1320] ;  /* 0x0013200001147983 */ /* 0x010ea20000300800 */
[----:B------:R-:W-:Y:S01]  /*48510*/  IADD3 R22, P6, PT, R23, R0, RZ ;  /* 0x0000000017167210 */ /* 0x000fe20007fde0ff */
[----:B-----5:R-:W-:Y:S01]  /*48520*/  IMAD R3, R25, 0x2, R23 ;  /* 0x0000000219037824 */ /* 0x020fe200078e0217 */
[----:B0-----:R-:W-:Y:S01]  /*48530*/  ISETP.LT.AND P3, PT, R26, UR5, !P0 ;  /* 0x000000051a007c0c */ /* 0x001fe2000c761270 */
[----:B------:R-:W4:Y:S01]  /*48540*/  LDL.LU R25, [R1+0x1324] ;  /* 0x0013240001197983 */ /* 0x000f220000300800 */
[----:B------:R-:W0:Y:S01]  /*48550*/  LDC R26, c[0x0][0x3b8] ;  /* 0x0000ee00ff1a7b82 */ /* 0x000e220000000800 */
[----:B------:R-:W-:Y:S01]  /*48560*/  LEA.HI.X.SX32 R23, R23, R2, 0x1, P6 ;  /* 0x0000000217177211 */ /* 0x000fe200030f0eff */
[----:B------:R-:W5:Y:S01]  /*48570*/  LDCU UR5, c[0x0][0x39c] ;  /* 0x00007380ff0577ac */ /* 0x000f620008000800 */
[----:B------:R-:W-:-:S05]  /*48580*/  PRMT R21, R18, 0x7770, RZ ;  /* 0x0000777012157816 */ /* 0x000fca00000000ff */
[----:B------:R3:W-:Y:S02]  /*48590*/  @P5 STG.E.U8 desc[UR10][R22.64], R21 ;  /* 0x0000001516005986 */ /* 0x0007e4000c10110a */
[----:B---3--:R-:W-:Y:S02]  /*485a0*/  IMAD R23, R24, 0x2, R3 ;  /* 0x0000000218177824 */ /* 0x008fe400078e0203 */
[----:B------:R-:W5:Y:S01]  /*485b0*/  LDL.LU R24, [R1+0x1328] ;  /* 0x0013280001187983 */ /* 0x000f620000300800 */
[----:B--2---:R-:W-:Y:S01]  /*485c0*/  ISETP.LT.AND P2, PT, R20, UR4, !P0 ;  /* 0x0000000414007c0c */ /* 0x004fe2000c741270 */
[----:B------:R-:W2:Y:S01]  /*485d0*/  LDCU UR4, c[0x0][0x39c] ;  /* 0x00007380ff0477ac */ /* 0x000ea20008000800 */
[----:B------:R-:W-:-:S04]  /*485e0*/  IADD3 R20, P6, PT, R3, R0, RZ ;  /* 0x0000000003147210 */ /* 0x000fc80007fde0ff */
[----:B------:R-:W-:Y:S02]  /*485f0*/  LEA.HI.X.SX32 R21, R3, R2, 0x1, P6 ;  /* 0x0000000203157211 */ /* 0x000fe400030f0eff */
        /* <DEDUP_REMOVED lines=11> */
[----:B------:R-:W2:Y:S01]  /*486b0*/  LDL.LU R22, [R1+0x132c] ;  /* 0x00132c0001167983 */ /* 0x000ea20000300800 */
[----:B------:R-:W-:Y:S01]  /*486c0*/  PRMT R3, R15, 0x7771, RZ ;  /* 0x000077710f037816 */ /* 0x000fe200000000ff */
[----:B------:R-:W0:Y:S04]  /*486d0*/  LDC R26, c[0x0][0x3b8] ;  /* 0x0000ee00ff1a7b82 */ /* 0x000e280000000800 */
[----:B------:R3:W-:Y:S04]  /*486e0*/  @P2 STG.E.U8 desc[UR10][R20.64], R3 ;  /* 0x0000000314002986 */ /* 0x0007e8000c10110a */
[----:B---3--:R-:W3:Y:S01]  /*486f0*/  LDL.LU R20, [R1+0x1330] ;  /* 0x0013300001147983 */ /* 0x008ee20000300800 */
[----:B----4-:R-:W-:Y:S01]  /*48700*/  ISETP.LT.AND P5, PT, R25, UR6, !P0 ;  /* 0x0000000619007c0c */ /* 0x010fe2000c7a1270 */
[----:B------:R-:W4:Y:S01]  /*48710*/  LDCU UR6, c[0x0][0x39c] ;  /* 0x00007380ff0677ac */ /* 0x000f220008000800 */
[----:B------:R-:W0:Y:S01]  /*48720*/  LDC R25, c[0x0][0x3b8] ;  /* 0x0000ee00ff197b82 */ /* 0x000e220000000800 */
[----:B-----5:R-:W-:Y:S01]  /*48730*/  ISETP.LT.AND P4, PT, R24, UR5, !P0 ;  /* 0x0000000518007c0c */ /* 0x020fe2000c781270 */
[----:B------:R-:W3:Y:S06]  /*48740*/  LDCU UR5, c[0x0][0x39c] ;  /* 0x00007380ff0577ac */ /* 0x000eec0008000800 */
[----:B------:R-:W5:Y:S01]  /*48750*/  LDC R24, c[0x0][0x3b8] ;  /* 0x0000ee00ff187b82 */ /* 0x000f620000000800 */
[----:B------:R-:W-:Y:S01]  /*48760*/  PRMT R21, R28, 0x7771, RZ ;  /* 0x000077711c157816 */ /* 0x000fe200000000ff */
[----:B0-----:R-:W-:-:S02]  /*48770*/  IMAD R3, R25, 0x2, R23 ;  /* 0x0000000219037824 */ /* 0x001fc400078e0217 */
[----:B------:R-:W4:Y:S01]  /*48780*/  LDL.LU R25, [R1+0x1334] ;  /* 0x0013340001197983 */ /* 0x000f220000300800 */
[----:B--2---:R-:W-:Y:S01]  /*48790*/  ISETP.LT.AND P3, PT, R22, UR4, !P0 ;  /* 0x0000000416007c0c */ /* 0x004fe2000c761270 */
[----:B------:R-:W0:Y:S01]  /*487a0*/  LDCU UR4, c[0x0][0x39c] ;  /* 0x00007380ff0477ac */ /* 0x000e220008000800 */
[----:B------:R-:W-:-:S04]  /*487b0*/  IADD3 R22, P6, PT, R23, R0, RZ ;  /* 0x0000000017167210 */ /* 0x000fc80007fde0ff */
[----:B------:R-:W-:-:S05]  /*487c0*/  LEA.HI.X.SX32 R23, R23, R2, 0x1, P6 ;  /* 0x0000000217177211 */ /* 0x000fca00030f0eff */
[----:B------:R5:W-:Y:S01]  /*487d0*/  @P5 STG.E.U8 desc[UR10][R22.64], R21 ;  /* 0x0000001516005986 */ /* 0x000be2000c10110a */
[----:B---3--:R-:W-:Y:S01]  /*487e0*/  ISETP.LT.AND P2, PT, R20, UR5, !P0 ;  /* 0x0000000514007c0c */ /* 0x008fe2000c741270 */
[----:B------:R-:W2:Y:S01]  /*487f0*/  LDCU UR5, c[0x0][0x39c] ;  /* 0x00007380ff0577ac */ /* 0x000ea20008000800 */
[----:B------:R-:W-:Y:S01]  /*48800*/  IADD3 R20, P6, PT, R3, R0, RZ ;  /* 0x0000000003147210 */ /* 0x000fe20007fde0ff */
[----:B-----5:R-:W-:-:S03]  /*48810*/  IMAD R23, R24, 0x2, R3 ;  /* 0x0000000218177824 */ /* 0x020fc600078e0203 */
        /* <DEDUP_REMOVED lines=13> */
[----:B------:R-:W2:Y:S01]  /*488f0*/  LDL.LU R22, [R1+0x133c] ;  /* 0x00133c0001167983 */ /* 0x000ea20000300800 */
[----:B------:R-:W-:Y:S01]  /*48900*/  PRMT R3, R17, 0x7771, RZ ;  /* 0x0000777111037816 */ /* 0x000fe200000000ff */
[----:B------:R-:W3:Y:S04]  /*48910*/  LDC R26, c[0x0][0x3b8] ;  /* 0x0000ee00ff1a7b82 */ /* 0x000ee80000000800 */
[----:B------:R5:W-:Y:S04]  /*48920*/  @P2 STG.E.U8 desc[UR10][R20.64], R3 ;  /* 0x0000000314002986 */ /* 0x000be8000c10110a */
[----:B-----5:R-:W5:Y:S01]  /*48930*/  LDL.LU R20, [R1+0x1340] ;  /* 0x0013400001147983 */ /* 0x020f620000300800 */
[----:B----4-:R-:W-:Y:S01]  /*48940*/  ISETP.LT.AND P5, PT, R25, UR6, !P0 ;  /* 0x0000000619007c0c */ /* 0x010fe2000c7a1270 */
[----:B------:R-:W4:Y:S01]  /*48950*/  LDCU UR6, c[0x0][0x39c] ;  /* 0x00007380ff0677ac */ /* 0x000f220008000800 */
[----:B------:R-:W1:Y:S01]  /*48960*/  LDC R25, c[0x0][0x3b8] ;  /* 0x0000ee00ff197b82 */ /* 0x000e620000000800 */
[----:B------:R-:W-:Y:S01]  /*48970*/  PRMT R21, R18, 0x7771, RZ ;  /* 0x0000777112157816 */ /* 0x000fe200000000ff */
[----:B-1----:R-:W-:-:S02]  /*48980*/  IMAD R3, R25, 0x2, R23 ;  /* 0x0000000219037824 */ /* 0x002fc400078e0217 */
[----:B------:R-:W4:Y:S01]  /*48990*/  LDL.LU R25, [R1+0x1344] ;  /* 0x0013440001197983 */ /* 0x000f220000300800 */
[----:B0-----:R-:W-:Y:S01]  /*489a0*/  ISETP.LT.AND P4, PT, R24, UR4, !P0 ;  /* 0x0000000418007c0c */ /* 0x001fe2000c781270 */
[----:B------:R-:W5:Y:S02]  /*489b0*/  LDCU UR4, c[0x0][0x39c] ;  /* 0x00007380ff0477ac */ /* 0x000f640008000800 */
[----:B------:R-:W0:Y:S01]  /*489c0*/  LDC R24, c[0x0][0x3b8] ;  /* 0x0000ee00ff187b82 */ /* 0x000e220000000800 */
[----:B--2---:R-:W-:Y:S01]  /*489d0*/  ISETP.LT.AND P3, PT, R22, UR5, !P0 ;  /* 0x0000000516007c0c */ /* 0x004fe2000c761270 */
[----:B------:R-:W1:Y:S01]  /*489e0*/  LDCU UR5, c[0x0][0x39c] ;  /* 0x00007380ff0577ac */ /* 0x000e620008000800 */
[----:B------:R-:W-:-:S04]  /*489f0*/  IADD3 R22, P6, PT, R23, R0, RZ ;  /* 0x0000000017167210 */ /* 0x000fc80007fde0ff */
[----:B------:R-:W-:-:S05]  /*48a00*/  LEA.HI.X.SX32 R23, R23, R2, 0x1, P6 ;  /* 0x0000000217177211 */ /* 0x000fca00030f0eff */
[----:B------:R0:W-:Y:S01]  /*48a10*/  @P5 STG.E.U8 desc[UR10][R22.64], R21 ;  /* 0x0000001516005986 */ /* 0x0001e2000c10110a */
[----:B-----5:R-:W-:Y:S01]  /*48a20*/  ISETP.LT.AND P2, PT, R20, UR4, !P0 ;  /* 0x0000000414007c0c */ /* 0x020fe2000c741270 */
[----:B------:R-:W2:Y:S01]  /*48a30*/  LDCU UR4, c[0x0][0x39c] ;  /* 0x00007380ff0477ac */ /* 0x000ea20008000800 */
[----:B------:R-:W-:Y:S01]  /*48a40*/  IADD3 R20, P6, PT, R3, R0, RZ ;  /* 0x0000000003147210 */ /* 0x000fe20007fde0ff */
[----:B0-----:R-:W-:-:S03]  /*48a50*/  IMAD R23, R24, 0x2, R3 ;  /* 0x0000000218177824 */ /* 0x001fc600078e0203 */
[----:B------:R-:W-:Y:S01]  /*48a60*/  LEA.HI.X.SX32 R21, R3, R2, 0x1, P6 ;  /* 0x0000000203157211 */ /* 0x000fe200030f0eff */
[----:B------:R-:W1:Y:S01]  /*48a70*/  LDL.LU R24, [R1+0x1348] ;  /* 0x0013480001187983 */ /* 0x000e620000300800 */
        /* <DEDUP_REMOVED lines=18> */
[----:B------:R-:W0:Y:S01]  /*48ba0*/  LDC R25, c[0x0][0x3b8] ;  /* 0x0000ee00ff197b82 */ /* 0x000e220000000800 */
[----:B------:R-:W-:Y:S01]  /*48bb0*/  PRMT R21, R28, 0x7772, RZ ;  /* 0x000077721c157816 */ /* 0x000fe200000000ff */
[----:B0-----:R-:W-:-:S02]  /*48bc0*/  IMAD R3, R25, 0x2, R23 ;  /* 0x0000000219037824 */ /* 0x001fc400078e0217 */
[----:B------:R-:W4:Y:S01]  /*48bd0*/  LDL.LU R25, [R1+0x1354] ;  /* 0x0013540001197983 */ /* 0x000f220000300800 */
[----:B-1----:R-:W-:Y:S01]  /*48be0*/  ISETP.LT.AND P4, PT, R24, UR5, !P0 ;  /* 0x0000000518007c0c */ /* 0x002fe2000c781270 */
        /* <DEDUP_REMOVED lines=25> */
[----:B------:R-:W-:-:S03]  /*48d80*/  PRMT R3, R17, 0x7772, RZ ;  /* 0x0000777211037816 */ /* 0x000fc600000000ff */
[----:B------:R-:W3:Y:S04]  /*48d90*/  LDL.LU R26, [R1+0x1364] ;  /* 0x00136400011a7983 */ /* 0x000ee80000300800 */
[----:B------:R5:W-:Y:S04]  /*48da0*/  @P2 STG.E.U8 desc[UR10][R20.64], R3 ;  /* 0x0000000314002986 */ /* 0x000be8000c10110a */
[----:B-----5:R-:W5:Y:S01]  /*48db0*/  LDL.LU R20, [R1+0x1360] ;  /* 0x0013600001147983 */ /* 0x020f620000300800 */
[----:B----4-:R-:W-:Y:S01]  /*48dc0*/  ISETP.LT.AND P5, PT, R25, UR6, !P0 ;  /* 0x0000000619007c0c */ /* 0x010fe2000c7a1270 */
[----:B------:R-:W3:Y:S01]  /*48dd0*/  LDCU UR6, c[0x0][0x39c] ;  /* 0x00007380ff0677ac */ /* 0x000ee20008000800 */
[----:B------:R-:W4:Y:S01]  /*48de0*/  LDC R25, c[0x0][0x3b8] ;  /* 0x0000ee00ff197b82 */ /* 0x000f220000000800 */
[----:B------:R-:W-:Y:S01]  /*48df0*/  PRMT R21, R18, 0x7772, RZ ;  /* 0x0000777212157816 */ /* 0x000fe200000000ff */
[----:B----4-:R-:W-:-:S06]  /*48e00*/  IMAD R3, R25, 0x2, R23 ;  /* 0x0000000219037824 */ /* 0x010fcc00078e0217 */
[----:B------:R-:W4:Y:S01]  /*48e10*/  LDC R25, c[0x0][0x3b8] ;  /* 0x0000ee00ff197b82 */ /* 0x000f220000000800 */
[----:B-1----:R-:W-:Y:S01]  /*48e20*/  ISETP.LT.AND P4, PT, R24, UR4, !P0 ;  /* 0x0000000418007c0c */ /* 0x002fe2000c781270 */
[----:B------:R-:W5:Y:S06]  /*48e30*/  LDCU UR4, c[0x0][0x39c] ;  /* 0x00007380ff0477ac */ /* 0x000f6c0008000800 */
[----:B------:R-:W1:Y:S01]  /*48e40*/  LDC R24, c[0x0][0x3b8] ;  /* 0x0000ee00ff187b82 */ /* 0x000e620000000800 */
[----:B--2---:R-:W-:Y:S01]  /*48e50*/  ISETP.LT.AND P3, PT, R22, UR5, !P0 ;  /* 0x0000000516007c0c */ /* 0x004fe2000c761270 */
[----:B------:R-:W2:Y:S01]  /*48e60*/  LDCU UR5, c[0x0][0x39c] ;  /* 0x00007380ff0577ac */ /* 0x000ea20008000800 */
[----:B------:R-:W-:-:S04]  /*48e70*/  IADD3 R22, P6, PT, R23, R0, RZ ;  /* 0x0000000017167210 */ /* 0x000fc80007fde0ff */
[----:B------:R-:W-:-:S05]  /*48e80*/  LEA.HI.X.SX32 R23, R23, R2, 0x1, P6 ;  /* 0x0000000217177211 */ /* 0x000fca00030f0eff */
[----:B------:R1:W-:Y:S01]  /*48e90*/  @P5 STG.E.U8 desc[UR10][R22.64], R21 ;  /* 0x0000001516005986 */ /* 0x0003e2000c10110a */
[----:B-----5:R-:W-:Y:S01]  /*48ea0*/  ISETP.LT.AND P2, PT, R20, UR4, !P0 ;  /* 0x0000000414007c0c */ /* 0x020fe2000c741270 */
[----:B------:R-:W5:Y:S01]  /*48eb0*/  LDCU UR4, c[0x0][0x39c] ;  /* 0x00007380ff0477ac */ /* 0x000f620008000800 */
[C---:B------:R-:W-:Y:S01]  /*48ec0*/  IADD3 R20, P6, PT, R3.reuse, R0, RZ ;  /* 0x0000000003147210 */ /* 0x040fe20007fde0ff */
[----:B-1----:R-:W-:Y:S02]  /*48ed0*/  IMAD R23, R24, 0x2, R3 ;  /* 0x0000000218177824 */ /* 0x002fe400078e0203 */
[----:B------:R-:W2:Y:S01]  /*48ee0*/  LDL.LU R24, [R1+0x1368] ;  /* 0x0013680001187983 */ /* 0x000ea20000300800 */
[----:B------:R-:W-:Y:S02]  /*48ef0*/  LEA.HI.X.SX32 R21, R3, R2, 0x1, P6 ;  /* 0x0000000203157211 */ /* 0x000fe400030f0eff */
[----:B------:R-:W-:-:S05]  /*48f00*/  PRMT R3, R19, 0x7772, RZ ;  /* 0x0000777213037816 */ /* 0x000fca00000000ff */
[----:B------:R0:W-:Y:S02]  /*48f10*/  @P4 STG.E.U8 desc[UR10][R20.64], R3 ;  /* 0x0000000314004986 */ /* 0x0001e4000c10110a */
[----:B0-----:R-:W-:Y:S02]  /*48f20*/  IMAD R3, R27, 0x2, R23 ;  /* 0x000000021b037824 */ /* 0x001fe400078e0217 */
[----:B------:R-:W5:Y:S01]  /*48f30*/  LDL.LU R27, [R1+0x136c] ;  /* 0x00136c00011b7983 */ /* 0x000f620000300800 */
[C---:B------:R-:W-:Y:S02]  /*48f40*/  IADD3 R22, P6, PT, R23.reuse, R0, RZ ;  /* 0x0000000017167210 */ /* 0x040fe40007fde0ff */
[----:B------:R-:W-:Y:S02]  /*48f50*/  PRMT R21, R14, 0x7773, RZ ;  /* 0x000077730e157816 */ /* 0x000fe400000000ff */
[----:B------:R-:W-:Y:S01]  /*48f60*/  LEA.HI.X.SX32 R23, R23, R2, 0x1, P6 ;  /* 0x0000000217177211 */ /* 0x000fe200030f0eff */
[----:B------:R-:W2:Y:S01]  /*48f70*/  LDL.LU R14, [R1+0x150c] ;  /* 0x00150c00010e7983 */ /* 0x000ea20000300800 */
[----:B------:R-:W-:-:S03]  /*48f80*/  IADD3 R20, P6, PT, R3, R0, RZ ;  /* 0x0000000003147210 */ /* 0x000fc60007fde0ff */
[----:B------:R4:W-:Y:S02]  /*48f90*/  @P3 STG.E.U8 desc[UR10][R22.64], R21 ;  /* 0x0000001516003986 */ /* 0x0009e4000c10110a */
[----:B----4-:R-:W-:Y:S01]  /*48fa0*/  IMAD R23, R25, 0x2, R3 ;  /* 0x0000000219177824 */ /* 0x010fe200078e0203 */
[----:B------:R-:W-:Y:S01]  /*48fb0*/  LEA.HI.X.SX32 R21, R3, R2, 0x1, P6 ;  /* 0x0000000203157211 */ /* 0x000fe200030f0eff */
[----:B------:R-:W0:Y:S01]  /*48fc0*/  LDC R25, c[0x0][0x3b8] ;  /* 0x0000ee00ff197b82 */ /* 0x000e220000000800 */
[----:B------:R-:W-:Y:S02]  /*48fd0*/  PRMT R3, R15, 0x7773, RZ ;  /* 0x000077730f037816 */ /* 0x000fe400000000ff */
[----:B------:R-:W4:Y:S04]  /*48fe0*/  LDL.LU R15, [R1+0x1508] ;  /* 0x00150800010f7983 */ /* 0x000f280000300800 */
[----:B------:R1:W-:Y:S01]  /*48ff0*/  @P2 STG.E.U8 desc[UR10][R20.64], R3 ;  /* 0x0000000314002986 */ /* 0x0003e2000c10110a */
[----:B-----5:R-:W-:Y:S01]  /*49000*/  ISETP.LT.AND P3, PT, R27, UR4, !P0 ;  /* 0x000000041b007c0c */ /* 0x020fe2000c761270 */
[----:B------:R-:W5:Y:S02]  /*49010*/  LDCU UR4, c[0x0][0x39c] ;  /* 0x00007380ff0477ac */ /* 0x000f640008000800 */
[----:B------:R-:W5:Y:S04]  /*49020*/  LDL.LU R27, [R1+0x1378] ;  /* 0x00137800011b7983 */ /* 0x000f680000300800 */
[----:B-1----:R-:W4:Y:S01]  /*49030*/  LDL.LU R20, [R1+0x1370] ;  /* 0x0013700001147983 */ /* 0x002f220000300800 */
[----:B---3--:R-:W-:Y:S01]  /*49040*/  ISETP.LT.AND P5, PT, R26, UR6, !P0 ;  /* 0x000000061a007c0c */ /* 0x008fe2000c7a1270 */
[----:B------:R-:W1:Y:S01]  /*49050*/  LDCU UR6, c[0x0][0x39c] ;  /* 0x00007380ff0677ac */ /* 0x000e620008000800 */
[----:B------:R-:W3:Y:S01]  /*49060*/  LDC R26, c[0x0][0x3b8] ;  /* 0x0000ee00ff1a7b82 */ /* 0x000ee20000000800 */
[----:B--2---:R-:W-:Y:S01]  /*49070*/  ISETP.LT.AND P4, PT, R24, UR5, !P0 ;  /* 0x0000000518007c0c */ /* 0x004fe2000c781270 */
[----:B------:R-:W4:Y:S06]  /*49080*/  LDCU UR5, c[0x0][0x39c] ;  /* 0x00007380ff0577ac */ /* 0x000f2c0008000800 */
[----:B------:R-:W2:Y:S01]  /*49090*/  LDC R24, c[0x0][0x3b8] ;  /* 0x0000ee00ff187b82 */ /* 0x000ea20000000800 */
[----:B------:R-:W-:-:S02]  /*490a0*/  IADD3 R22, P6, PT, R23, R0, RZ ;  /* 0x0000000017167210 */ /* 0x000fc40007fde0ff */
[----:B------:R-:W-:-:S05]  /*490b0*/  PRMT R21, R28, 0x7773, RZ ;  /* 0x000077731c157816 */ /* 0x000fca00000000ff */
[----:B------:R-:W0:Y:S01]  /*490c0*/  LDC R28, c[0x0][0x3b8] ;  /* 0x0000ee00ff1c7b82 */ /* 0x000e220000000800 */
[----:B---3--:R-:W-:Y:S01]  /*490d0*/  IMAD R3, R26, 0x2, R23 ;  /* 0x000000021a037824 */ /* 0x008fe200078e0217 */
[----:B------:R-:W-:Y:S01]  /*490e0*/  LEA.HI.X.SX32 R23, R23, R2, 0x1, P6 ;  /* 0x0000000217177211 */ /* 0x000fe200030f0eff */
[----:B------:R-:W1:Y:S04]  /*490f0*/  LDL.LU R26, [R1+0x1374] ;  /* 0x00137400011a7983 */ /* 0x000e680000300800 */
[----:B------:R2:W-:Y:S02]  /*49100*/  @P5 STG.E.U8 desc[UR10][R22.64], R21 ;  /* 0x0000001516005986 */ /* 0x0005e4000c10110a */
[----:B--2---:R-:W-:Y:S01]  /*49110*/  IMAD R22, R24, 0x2, R3 ;  /* 0x0000000218167824 */ /* 0x004fe200078e0203 */
[----:B----4-:R-:W-:Y:S01]  /*49120*/  ISETP.LT.AND P2, PT, R20, UR5, !P0 ;  /* 0x0000000514007c0c */ /* 0x010fe2000c741270 */
[----:B------:R-:W2:Y:S01]  /*49130*/  LDCU UR5, c[0x0][0x39c] ;  /* 0x00007380ff0577ac */ /* 0x000ea20008000800 */
[----:B------:R-:W-:-:S04]  /*49140*/  IADD3 R20, P6, PT, R3, R0, RZ ;  /* 0x0000000003147210 */ /* 0x000fc80007fde0ff */
[----:B------:R-:W-:Y:S02]  /*49150*/  LEA.HI.X.SX32 R21, R3, R2, 0x1, P6 ;  /* 0x0000000203157211 */ /* 0x000fe400030f0eff */
[----:B------:R-:W-:Y:S02]  /*49160*/  PRMT R3, R29, 0x7773, RZ ;  /* 0x000077731d037816 */ /* 0x000fe400000000ff */
[----:B------:R-:W2:Y:S01]  /*49170*/  LDL.LU R29, [R1+0x137c] ;  /* 0x00137c00011d7983 */ /* 0x000ea20000300800 */
[----:B------:R-:W-:-:S03]  /*49180*/  IADD3 R24, P6, PT, R22, R0, RZ ;  /* 0x0000000016187210 */ /* 0x000fc60007fde0ff */
[----:B------:R0:W-:Y:S02]  /*49190*/  @P4 STG.E.U8 desc[UR10][R20.64], R3 ;  /* 0x0000000314004986 */ /* 0x0001e4000c10110a */
[----:B0-----:R-:W-:Y:S01]  /*491a0*/  IMAD R3, R25, 0x2, R22 ;  /* 0x0000000219037824 */ /* 0x001fe200078e0216 */
[----:B------:R-:W-:Y:S02]  /*491b0*/  LEA.HI.X.SX32 R25, R22, R2, 0x1, P6 ;  /* 0x0000000216197211 */ /* 0x000fe400030f0eff */
[----:B------:R-:W-:Y:S01]  /*491c0*/  PRMT R21, R16, 0x7773, RZ ;  /* 0x0000777310157816 */ /* 0x000fe200000000ff */
[----:B------:R-:W-:Y:S01]  /*491d0*/  IMAD R23, R28, 0x2, R3 ;  /* 0x000000021c177824 */ /* 0x000fe200078e0203 */
[----:B------:R-:W3:Y:S04]  /*491e0*/  LDL.LU R16, [R1+0x1504] ;  /* 0x0015040001107983 */ /* 0x000ee80000300800 */
[----:B------:R0:W-:Y:S04]  /*491f0*/  @P3 STG.E.U8 desc[UR10][R24.64], R21 ;  /* 0x0000001518003986 */ /* 0x0001e8000c10110a */
[----:B0-----:R-:W4:Y:S01]  /*49200*/  LDL.LU R25, [R1+0x1388] ;  /* 0x0013880001197983 */ /* 0x001f220000300800 */
[C---:B------:R-:W-:Y:S01]  /*49210*/  IADD3 R20, P6, PT, R3.reuse, R0, RZ ;  /* 0x0000000003147210 */ /* 0x040fe20007fde0ff */
[----:B------:R-:W0:Y:S02]  /*49220*/  LDC R24, c[0x0][0x3b8] ;  /* 0x0000ee00ff187b82 */ /* 0x000e240000000800 */
[----:B------:R-:W3:Y:S01]  /*49230*/  LDL.LU R28, [R1+0x1380] ;  /* 0x00138000011c7983 */ /* 0x000ee20000300800 */
[----:B------:R-:W-:-:S02]  /*49240*/  LEA.HI.X.SX32 R21, R3, R2, 0x1, P6 ;  /* 0x0000000203157211 */ /* 0x000fc400030f0eff */
[----:B------:R-:W-:Y:S02]  /*49250*/  PRMT R3, R17, 0x7773, RZ ;  /* 0x0000777311037816 */ /* 0x000fe400000000ff */
[----:B------:R-:W4:Y:S01]  /*49260*/  LDL.LU R17, [R1+0x1500] ;  /* 0x0015000001117983 */ /* 0x000f220000300800 */
[----:B-1----:R-:W-:Y:S01]  /*49270*/  ISETP.LT.AND P5, PT, R26, UR6, !P0 ;  /* 0x000000061a007c0c */ /* 0x002fe2000c7a1270 */
[----:B------:R-:W4:Y:S01]  /*49280*/  LDCU UR6, c[0x0][0x39c] ;  /* 0x00007380ff0677ac */ /* 0x000f220008000800 */
[----:B------:R-:W1:Y:S01]  /*49290*/  LDC R26, c[0x0][0x3b8] ;  /* 0x0000ee00ff1a7b82 */ /* 0x000e620000000800 */
[----:B-----5:R-:W-:Y:S01]  /*492a0*/  ISETP.LT.AND P4, PT, R27, UR4, !P0 ;  /* 0x000000041b007c0c */ /* 0x020fe2000c781270 */
[----:B------:R-:W3:Y:S06]  /*492b0*/  LDCU UR4, c[0x0][0x39c] ;  /* 0x00007380ff0477ac */ /* 0x000eec0008000800 */
[----:B------:R-:W5:Y:S01]  /*492c0*/  LDC R27, c[0x0][0x3b8] ;  /* 0x0000ee00ff1b7b82 */ /* 0x000f620000000800 */
[----:B--2---:R-:W-:Y:S01]  /*492d0*/  ISETP.LT.AND P3, PT, R29, UR5, !P0 ;  /* 0x000000051d007c0c */ /* 0x004fe2000c761270 */
[----:B------:R1:W-:Y:S01]  /*492e0*/  @P2 STG.E.U8 desc[UR10][R20.64], R3 ;  /* 0x0000000314002986 */ /* 0x0003e2000c10110a */
[C---:B------:R-:W-:Y:S01]  /*492f0*/  IADD3 R22, P6, PT, R23.reuse, R0, RZ ;  /* 0x0000000017167210 */ /* 0x040fe20007fde0ff */
[----:B------:R-:W2:Y:S02]  /*49300*/  LDCU UR5, c[0x0][0x39c] ;  /* 0x00007380ff0577ac */ /* 0x000ea40008000800 */
[----:B------:R-:W2:Y:S01]  /*49310*/  LDL.LU R29, [R1+0x138c] ;  /* 0x00138c00011d7983 */ /* 0x000ea20000300800 */
[----:B-1----:R-:W-:Y:S01]  /*49320*/  IMAD R3, R26, 0x2, R23 ;  /* 0x000000021a037824 */ /* 0x002fe200078e0217 */
[----:B------:R-:W-:Y:S01]  /*49330*/  LEA.HI.X.SX32 R23, R23, R2, 0x1, P6 ;  /* 0x0000000217177211 */ /* 0x000fe200030f0eff */
[----:B------:R-:W1:Y:S01]  /*49340*/  LDC R26, c[0x0][0x3b8] ;  /* 0x0000ee00ff1a7b82 */ /* 0x000e620000000800 */
[----:B------:R-:W-:-:S02]  /*49350*/  PRMT R21, R18, 0x7773, RZ ;  /* 0x0000777312157816 */ /* 0x000fc400000000ff */
[----:B------:R-:W-:Y:S01]  /*49360*/  IADD3 R20, P6, PT, R3, R0, RZ ;  /* 0x0000000003147210 */ /* 0x000fe20007fde0ff */
[----:B------:R-:W4:Y:S04]  /*49370*/  LDL.LU R18, [R1+0x14fc] ;  /* 0x0014fc0001127983 */ /* 0x000f280000300800 */
[----:B------:R5:W-:Y:S02]  /*49380*/  @P5 STG.E.U8 desc[UR10][R22.64], R21 ;  /* 0x0000001516005986 */ /* 0x000be4000c10110a */
[----:B-----5:R-:W-:Y:S01]  /*49390*/  IMAD R23, R27, 0x2, R3 ;  /* 0x000000021b177824 */ /* 0x020fe200078e0203 */
[----:B------:R-:W-:Y:S01]  /*493a0*/  LEA.HI.X.SX32 R21, R3, R2, 0x1, P6 ;  /* 0x0000000203157211 */ /* 0x000fe200030f0eff */
[----:B------:R-:W5:Y:S01]  /*493b0*/  LDC R27, c[0x0][0x3b8] ;  /* 0x0000ee00ff1b7b82 */ /* 0x000f620000000800 */
[----:B------:R-:W-:-:S02]  /*493c0*/  PRMT R3, R19, 0x7773, RZ ;  /* 0x0000777313037816 */ /* 0x000fc400000000ff */
[----:B------:R-:W5:Y:S01]  /*493d0*/  LDL.LU R19, [R1+0x14f8] ;  /* 0x0014f80001137983 */ /* 0x000f620000300800 */
[----:B---3--:R-:W-:Y:S01]  /*493e0*/  ISETP.LT.AND P2, PT, R28, UR4, !P0 ;  /* 0x000000041c007c0c */ /* 0x008fe2000c741270 */
[----:B------:R-:W3:Y:S02]  /*493f0*/  LDCU UR4, c[0x0][0x39c] ;  /* 0x00007380ff0477ac */ /* 0x000ee40008000800 */
[----:B------:R-:W3:Y:S04]  /*49400*/  LDL.LU R28, [R1+0x1390] ;  /* 0x00139000011c7983 */ /* 0x000ee80000300800 */
[----:B------:R0:W-:Y:S01]  /*49410*/  @P4 STG.E.U8 desc[UR10][R20.64], R3 ;  /* 0x0000000314004986 */ /* 0x0001e2000c10110a */
[----:B--2---:R-:W-:Y:S01]  /*49420*/  ISETP.LT.AND P4, PT, R29, UR5, !P0 ;  /* 0x000000051d007c0c */ /* 0x004fe2000c781270 */
[----:B0-----:R-:W-:-:S02]  /*49430*/  IMAD R3, R24, 0x2, R23 ;  /* 0x0000000218037824 */ /* 0x001fc400078e0217 */
[----:B------:R-:W2:Y:S01]  /*49440*/  LDL.LU R29, [R1+0x1398] ;  /* 0x00139800011d7983 */ /* 0x000ea20000300800 */
[C---:B------:R-:W-:Y:S01]  /*49450*/  IADD3 R22, P6, PT, R23.reuse, R0, RZ ;  /* 0x0000000017167210 */ /* 0x040fe20007fde0ff */
[----:B------:R-:W0:Y:S01]  /*49460*/  LDC R24, c[0x0][0x3b8] ;  /* 0x0000ee00ff187b82 */ /* 0x000e220000000800 */
[----:B------:R-:W-:Y:S01]  /*49470*/  PRMT R21, R16, 0x7770, RZ ;  /* 0x0000777010157816 */ /* 0x000fe200000000ff */
[----:B------:R-:W0:Y:S01]  /*49480*/  LDCU UR5, c[0x0][0x39c] ;  /* 0x00007380ff0577ac */ /* 0x000e220008000800 */
[----:B------:R-:W-:Y:S02]  /*49490*/  LEA.HI.X.SX32 R23, R23, R2, 0x1, P6 ;  /* 0x0000000217177211 */ /* 0x000fe400030f0eff */
[----:B------:R-:W-:Y:S02]  /*494a0*/  IADD3 R20, P6, PT, R3, R0, RZ ;  /* 0x0000000003147210 */ /* 0x000fe40007fde0ff */
[----:B----4-:R-:W-:Y:S01]  /*494b0*/  ISETP.LT.AND P5, PT, R25, UR6, !P0 ;  /* 0x0000000619007c0c */ /* 0x010fe2000c7a1270 */
[----:B------:R1:W-:Y:S01]  /*494c0*/  @P3 STG.E.U8 desc[UR10][R22.64], R21 ;  /* 0x0000001516003986 */ /* 0x0003e2000c10110a */
[----:B------:R-:W4:Y:S01]  /*494d0*/  LDC R25, c[0x0][0x3b8] ;  /* 0x0000ee00ff197b82 */ /* 0x000f220000000800 */
[----:B------:R-:W2:Y:S01]  /*494e0*/  LDCU UR6, c[0x0][0x39c] ;  /* 0x00007380ff0677ac */ /* 0x000ea20008000800 */
[----:B-1----:R-:W-:Y:S01]  /*494f0*/  IMAD R23, R26, 0x2, R3 ;  /* 0x000000021a177824 */ /* 0x002fe200078e0203 */
[----:B------:R-:W-:-:S05]  /*49500*/  LEA.HI.X.SX32 R21, R3, R2, 0x1, P6 ;  /* 0x0000000203157211 */ /* 0x000fca00030f0eff */
[----:B------:R-:W1:Y:S01]  /*49510*/  LDC R26, c[0x0][0x3b8] ;  /* 0x0000ee00ff1a7b82 */ /* 0x000e620000000800 */
[----:B------:R-:W-:-:S05]  /*49520*/  PRMT R3, R17, 0x7770, RZ ;  /* 0x0000777011037816 */ /* 0x000fca00000000ff */
[----:B------:R5:W-:Y:S01]  /*49530*/  @P2 STG.E.U8 desc[UR10][R20.64], R3 ;  /* 0x0000000314002986 */ /* 0x000be2000c10110a */
[----:B---3--:R-:W-:Y:S01]  /*49540*/  ISETP.LT.AND P3, PT, R28, UR4, !P0 ;  /* 0x000000041c007c0c */ /* 0x008fe2000c761270 */
[----:B------:R-:W3:Y:S02]  /*49550*/  LDCU UR4, c[0x0][0x39c] ;  /* 0x00007380ff0477ac */ /* 0x000ee40008000800 */
[----:B------:R-:W3:Y:S04]  /*49560*/  LDL.LU R28, [R1+0x139c] ;  /* 0x00139c00011c7983 */ /* 0x000ee80000300800 */
        /* <DEDUP_REMOVED lines=8> */
[----:B0-----:R-:W-:Y:S02]  /*495f0*/  IMAD R23, R24, 0x2, R3 ;  /* 0x0000000218177824 */ /* 0x001fe400078e0203 */
[----:B------:R-:W2:Y:S01]  /*49600*/  LDL.LU R29, [R1+0x13a0] ;  /* 0x0013a000011d7983 */ /* 0x000ea20000300800 */
[----:B------:R-:W0:Y:S01]  /*49610*/  LDCU UR6, c[0x0][0x39c] ;  /* 0x00007380ff0677ac */ /* 0x000e220008000800 */
[----:B------:R-:W0:Y:S01]  /*49620*/  LDC R24, c[0x0][0x3b8] ;  /* 0x0000ee00ff187b82 */ /* 0x000e220000000800 */
[----:B-----5:R-:W-:Y:S01]  /*49630*/  ISETP.LT.AND P2, PT, R20, UR5, !P0 ;  /* 0x0000000514007c0c */ /* 0x020fe2000c741270 */
[----:B------:R-:W2:Y:S01]  /*49640*/  LDCU UR5, c[0x0][0x39c] ;  /* 0x00007380ff0577ac */ /* 0x000ea20008000800 */
[----:B------:R-:W-:-:S04]  /*49650*/  IADD3 R20, P6, PT, R3, R0, RZ ;  /* 0x0000000003147210 */ /* 0x000fc80007fde0ff */
[----:B------:R-:W-:Y:S02]  /*49660*/  LEA.HI.X.SX32 R21, R3, R2, 0x1, P6 ;  /* 0x0000000203157211 */ /* 0x000fe400030f0eff */
[----:B------:R-:W-:Y:S02]  /*49670*/  PRMT R3, R19, 0x7770, RZ ;  /* 0x0000777013037816 */ /* 0x000fe400000000ff */
[----:B------:R-:W-:-:S03]  /*49680*/  IADD3 R22, P6, PT, R23, R0, RZ ;  /* 0x0000000017167210 */ /* 0x000fc60007fde0ff */
[----:B------:R5:W-:Y:S01]  /*49690*/  @P4 STG.E.U8 desc[UR10][R20.64], R3 ;  /* 0x0000000314004986 */ /* 0x000be2000c10110a */
[----:B---3--:R-:W-:Y:S01]  /*496a0*/  ISETP.LT.AND P4, PT, R28, UR4, !P0 ;  /* 0x000000041c007c0c */ /* 0x008fe2000c781270 */
[----:B------:R-:W3:Y:S02]  /*496b0*/  LDCU UR4, c[0x0][0x39c] ;  /* 0x00007380ff0477ac */ /* 0x000ee40008000800 */
[----:B------:R-:W3:Y:S01]  /*496c0*/  LDL.LU R28, [R1+0x13a8] ;  /* 0x0013a800011c7983 */ /* 0x000ee20000300800 */
        /* <DEDUP_REMOVED lines=11> */
[----:B--2---:R-:W-:Y:S02]  /*49780*/  ISETP.LT.AND P3, PT, R29, UR5, !P0 ;  /* 0x000000051d007c0c */ /* 0x004fe4000c761270 */
[----:B------:R-:W-:Y:S01]  /*49790*/  IADD3 R22, P6, PT, R23, R0, RZ ;  /* 0x0000000017167210 */ /* 0x000fe20007fde0ff */
[----:B------:R-:W2:Y:S01]  /*497a0*/  LDL.LU R29, [R1+0x13ac] ;  /* 0x0013ac00011d7983 */ /* 0x000ea20000300800 */
[----:B----4-:R-:W-:Y:S01]  /*497b0*/  IMAD R3, R25, 0x2, R23 ;  /* 0x0000000219037824 */ /* 0x010fe200078e0217 */
[----:B------:R-:W-:Y:S01]  /*497c0*/  PRMT R21, R14, 0x7770, RZ ;  /* 0x000077700e157816 */ /* 0x000fe200000000ff */
[----:B------:R-:W2:Y:S01]  /*497d0*/  LDCU UR5, c[0x0][0x39c] ;  /* 0x00007380ff0577ac */ /* 0x000ea20008000800 */
[----:B------:R-:W4:Y:S01]  /*497e0*/  LDL.LU R20, [R1+0x13a4] ;  /* 0x0013a40001147983 */ /* 0x000f220000300800 */
[----:B------:R-:W-:Y:S01]  /*497f0*/  LEA.HI.X.SX32 R23, R23, R2, 0x1, P6 ;  /* 0x0000000217177211 */ /* 0x000fe200030f0eff */
[----:B------:R-:W1:Y:S04]  /*49800*/  LDC R25, c[0x0][0x3b8] ;  /* 0x0000ee00ff197b82 */ /* 0x000e680000000800 */
[----:B------:R0:W-:Y:S02]  /*49810*/  @P5 STG.E.U8 desc[UR10][R22.64], R21 ;  /* 0x0000001516005986 */ /* 0x0001e4000c10110a */
[----:B0-----:R-:W-:-:S02]  /*49820*/  IMAD R23, R24, 0x2, R3 ;  /* 0x0000000218177824 */ /* 0x001fc400078e0203 */
[----:B------:R-:W0:Y:S01]  /*49830*/  LDC R24, c[0x0][0x3b8] ;  /* 0x0000ee00ff187b82 */ /* 0x000e220000000800 */
[----:B---3--:R-:W-:Y:S01]  /*49840*/  ISETP.LT.AND P5, PT, R28, UR6, !P0 ;  /* 0x000000061c007c0c */ /* 0x008fe2000c7a1270 */
[----:B------:R-:W3:Y:S01]  /*49850*/  LDCU UR6, c[0x0][0x39c] ;  /* 0x00007380ff0677ac */ /* 0x000ee20008000800 */
[----:B------:R-:W3:Y:S01]  /*49860*/  LDL.LU R28, [R1+0x13b0] ;  /* 0x0013b000011c7983 */ /* 0x000ee20000300800 */
[----:B----4-:R-:W-:Y:S01]  /*49870*/  ISETP.LT.AND P2, PT, R20, UR4, !P0 ;  /* 0x0000000414007c0c */ /* 0x010fe2000c741270 */
[----:B------:R-:W3:Y:S01]  /*49880*/  LDCU UR4, c[0x0][0x39c] ;  /* 0x00007380ff0477ac */ /* 0x000ee20008000800 */
[----:B------:R-:W-:-:S04]  /*49890*/  IADD3 R20, P6, PT, R3, R0, RZ ;  /* 0x0000000003147210 */ /* 0x000fc80007fde0ff */
[----:B------:R-:W-:Y:S02]  /*498a0*/  LEA.HI.X.SX32 R21, R3, R2, 0x1, P6 ;  /* 0x0000000203157211 */ /* 0x000fe400030f0eff */
[----:B------:R-:W-:-:S05]  /*498b0*/  PRMT R3, R15, 0x7770, RZ ;  /* 0x000077700f037816 */ /* 0x000fca00000000ff */
[----:B------:R5:W-:Y:S01]  /*498c0*/  @P4 STG.E.U8 desc[UR10][R20.64], R3 ;  /* 0x0000000314004986 */ /* 0x000be2000c10110a */
[----:B--2---:R-:W-:Y:S01]  /*498d0*/  ISETP.LT.AND P4, PT, R29, UR5, !P0 ;  /* 0x000000051d007c0c */ /* 0x004fe2000c781270 */
[----:B------:R-:W2:Y:S02]  /*498e0*/  LDCU UR5, c[0x0][0x39c] ;  /* 0x00007380ff0577ac */ /* 0x000ea40008000800 */
[----:B------:R-:W4:Y:S01]  /*498f0*/  LDL.LU R29, [R1+0x13b8] ;  /* 0x0013b800011d7983 */ /* 0x000f220000300800 */
[----:B------:R-:W-:Y:S01]  /*49900*/  IADD3 R22, P6, PT, R23, R0, RZ ;  /* 0x0000000017167210 */ /* 0x000fe20007fde0ff */
[----:B-----5:R-:W-:-:S03]  /*49910*/  IMAD R3, R27, 0x2, R23 ;  /* 0x000000021b037824 */ /* 0x020fc600078e0217 */
        /* <DEDUP_REMOVED lines=8> */
[----:B------:R-:W-:Y:S02]  /*499a0*/  PRMT R3, R17, 0x7771, RZ ;  /* 0x0000777111037816 */ /* 0x000fe400000000ff */
[----:B---3--:R-:W-:-:S03]  /*499b0*/  ISETP.LT.AND P3, PT, R28, UR4, !P0 ;  /* 0x000000041c007c0c */ /* 0x008fc6000c761270 */
[----:B------:R3:W-:Y:S01]  /*499c0*/  @P2 STG.E.U8 desc[UR10][R20.64], R3 ;  /* 0x0000000314002986 */ /* 0x0007e2000c10110a */
[----:B------:R-:W-:Y:S01]  /*499d0*/  IADD3 R22, P6, PT, R23, R0, RZ ;  /* 0x0000000017167210 */ /* 0x000fe20007fde0ff */
[----:B------:R-:W0:Y:S02]  /*499e0*/  LDCU UR4, c[0x0][0x39c] ;  /* 0x00007380ff0477ac */ /* 0x000e240008000800 */
[----:B------:R-:W2:Y:S04]  /*499f0*/  LDL.LU R28, [R1+0x13bc] ;  /* 0x0013bc00011c7983 */ /* 0x000ea80000300800 */
[----:B---3--:R-:W2:Y:S01]  /*49a00*/  LDL.LU R20, [R1+0x13b4] ;  /* 0x0013b40001147983 */ /* 0x008ea20000300800 */
[----:B------:R-:W-:Y:S01]  /*49a10*/  IMAD R3, R25, 0x2, R23 ;  /* 0x0000000219037824 */ /* 0x000fe200078e0217 */
[----:B------:R-:W-:Y:S01]  /*49a20*/  LEA.HI.X.SX32 R23, R23, R2, 0x1, P6 ;  /* 0x0000000217177211 */ /* 0x000fe200030f0eff */
[----:B------:R-:W3:Y:S01]  /*49a30*/  LDC R25, c[0x0][0x3b8] ;  /* 0x0000ee00ff197b82 */ /* 0x000ee20000000800 */
[----:B------:R-:W-:-:S05]  /*49a40*/  PRMT R21, R18, 0x7771, RZ ;  /* 0x0000777112157816 */ /* 0x000fca00000000ff */
[----:B------:R0:W-:Y:S01]  /*49a50*/  @P5 STG.E.U8 desc[UR10][R22.64], R21 ;  /* 0x0000001516005986 */ /* 0x0001e2000c10110a */
[----:B----4-:R-:W-:Y:S01]  /*49a60*/  ISETP.LT.AND P5, PT, R29, UR6, !P0 ;  /* 0x000000061d007c0c */ /* 0x010fe2000c7a1270 */
[----:B0-----:R-:W-:Y:S02]  /*49a70*/  IMAD R23, R24, 0x2, R3 ;  /* 0x0000000218177824 */ /* 0x001fe400078e0203 */
[----:B------:R-:W4:Y:S01]  /*49a80*/  LDL.LU R29, [R1+0x13c0] ;  /* 0x0013c000011d7983 */ /* 0x000f220000300800 */
[----:B------:R-:W0:Y:S01]  /*49a90*/  LDCU UR6, c[0x0][0x39c] ;  /* 0x00007380ff0677ac */ /* 0x000e220008000800 */
[----:B------:R-:W0:Y:S01]  /*49aa0*/  LDC R24, c[0x0][0x3b8] ;  /* 0x0000ee00ff187b82 */ /* 0x000e220000000800 */
[----:B--2---:R-:W-:Y:S01]  /*49ab0*/  ISETP.LT.AND P2, PT, R20, UR5, !P0 ;  /* 0x0000000514007c0c */ /* 0x004fe2000c741270 */
[----:B------:R-:W4:Y:S01]  /*49ac0*/  LDCU UR5, c[0x0][0x39c] ;  /* 0x00007380ff0577ac */ /* 0x000f220008000800 */
[----:B------:R-:W-:-:S04]  /*49ad0*/  IADD3 R20, P6, PT, R3, R0, RZ ;  /* 0x0000000003147210 */ /* 0x000fc80007fde0ff */
[----:B------:R-:W-:Y:S02]  /*49ae0*/  LEA.HI.X.SX32 R21, R3, R2, 0x1, P6 ;  /* 0x0000000203157211 */ /* 0x000fe400030f0eff */
[----:B------:R-:W-:Y:S02]  /*49af0*/  PRMT R3, R19, 0x7771, RZ ;  /* 0x0000777113037816 */ /* 0x000fe400000000ff */
[----:B------:R-:W-:-:S03]  /*49b00*/  IADD3 R22, P6, PT, R23, R0, RZ ;  /* 0x0000000017167210 */ /* 0x000fc60007fde0ff */
[----:B------:R5:W-:Y:S01]  /*49b10*/  @P4 STG.E.U8 desc[UR10][R20.64], R3 ;  /* 0x0000000314004986 */ /* 0x000be2000c10110a */
[----:B------:R-:W-:Y:S01]  /*49b20*/  ISETP.LT.AND P4, PT, R28, UR4, !P0 ;  /* 0x000000041c007c0c */ /* 0x000fe2000c781270 */
[----:B------:R-:W2:Y:S02]  /*49b30*/  LDCU UR4, c[0x0][0x39c] ;  /* 0x00007380ff0477ac */ /* 0x000ea40008000800 */
[----:B------:R-:W2:Y:S01]  /*49b40*/  LDL.LU R28, [R1+0x13c8] ;  /* 0x0013c800011c7983 */ /* 0x000ea20000300800 */
        /* <DEDUP_REMOVED lines=11> */
[----:B----4-:R-:W-:Y:S02]  /*49c00*/  ISETP.LT.AND P3, PT, R29, UR5, !P0 ;  /* 0x000000051d007c0c */ /* 0x010fe4000c761270 */
[----:B------:R-:W-:Y:S01]  /*49c10*/  IADD3 R22, P6, PT, R23, R0, RZ ;  /* 0x0000000017167210 */ /* 0x000fe20007fde0ff */
[----:B------:R-:W4:Y:S01]  /*49c20*/  LDL.LU R29, [R1+0x13cc] ;  /* 0x0013cc00011d7983 */ /* 0x000f220000300800 */
[----:B---3--:R-:W-:Y:S01]  /*49c30*/  IMAD R3, R25, 0x2, R23 ;  /* 0x0000000219037824 */ /* 0x008fe200078e0217 */
[----:B------:R-:W-:Y:S01]  /*49c40*/  PRMT R21, R14, 0x7771, RZ ;  /* 0x000077710e157816 */ /* 0x000fe200000000ff */
[----:B------:R-:W4:Y:S01]  /*49c50*/  LDCU UR5, c[0x0][0x39c] ;  /* 0x00007380ff0577ac */ /* 0x000f220008000800 */
[----:B------:R-:W3:Y:S01]  /*49c60*/  LDL.LU R20, [R1+0x13c4] ;  /* 0x0013c40001147983 */ /* 0x000ee20000300800 */
[----:B------:R-:W-:Y:S01]  /*49c70*/  LEA.HI.X.SX32 R23, R23, R2, 0x1, P6 ;  /* 0x0000000217177211 */ /* 0x000fe200030f0eff */
[----:B------:R-:W1:Y:S04]  /*49c80*/  LDC R25, c[0x0][0x3b8] ;  /* 0x0000ee00ff197b82 */ /* 0x000e680000000800 */
[----:B------:R0:W-:Y:S02]  /*49c90*/  @P5 STG.E.U8 desc[UR10][R22.64], R21 ;  /* 0x0000001516005986 */ /* 0x0001e4000c10110a */
[----:B0-----:R-:W-:-:S02]  /*49ca0*/  IMAD R23, R24, 0x2, R3 ;  /* 0x0000000218177824 */ /* 0x001fc400078e0203 */
[----:B------:R-:W0:Y:S01]  /*49cb0*/  LDC R24, c[0x0][0x3b8] ;  /* 0x0000ee00ff187b82 */ /* 0x000e220000000800 */
[----:B--2---:R-:W-:Y:S01]  /*49cc0*/  ISETP.LT.AND P5, PT, R28, UR6, !P0 ;  /* 0x000000061c007c0c */ /* 0x004fe2000c7a1270 */
[----:B------:R-:W2:Y:S01]  /*49cd0*/  LDCU UR6, c[0x0][0x39c] ;  /* 0x00007380ff0677ac */ /* 0x000ea20008000800 */
[----:B------:R-:W2:Y:S01]  /*49ce0*/  LDL.LU R28, [R1+0x13d0] ;  /* 0x0013d000011c7983 */ /* 0x000ea20000300800 */
[----:B---3--:R-:W-:Y:S01]  /*49cf0*/  ISETP.LT.AND P2, PT, R20, UR4, !P0 ;  /* 0x0000000414007c0c */ /* 0x008fe2000c741270 */
[----:B------:R-:W2:Y:S01]  /*49d00*/  LDCU UR4, c[0x0][0x39c] ;  /* 0x00007380ff0477ac */ /* 0x000ea20008000800 */
[----:B------:R-:W-:-:S04]  /*49d10*/  IADD3 R20, P6, PT, R3, R0, RZ ;  /* 0x0000000003147210 */ /* 0x000fc80007fde0ff */
[----:B------:R-:W-:Y:S02]  /*49d20*/  LEA.HI.X.SX32 R21, R3, R2, 0x1, P6 ;  /* 0x0000000203157211 */ /* 0x000fe400030f0eff */
[----:B------:R-:W-:-:S05]  /*49d30*/  PRMT R3, R15, 0x7771, RZ ;  /* 0x000077710f037816 */ /* 0x000fca00000000ff */
[----:B------:R5:W-:Y:S01]  /*49d40*/  @P4 STG.E.U8 desc[UR10][R20.64], R3 ;  /* 0x0000000314004986 */ /* 0x000be2000c10110a */
[----:B----4-:R-:W-:Y:S01]  /*49d50*/  ISETP.LT.AND P4, PT, R29, UR5, !P0 ;  /* 0x000000051d007c0c */ /* 0x010fe2000c781270 */
[----:B------:R-:W3:Y:S02]  /*49d60*/  LDCU UR5, c[0x0][0x39c] ;  /* 0x00007380ff0577ac */ /* 0x000ee40008000800 */
        /* <DEDUP_REMOVED lines=13> */
[----:B--2---:R-:W-:Y:S01]  /*49e40*/  ISETP.LT.AND P3, PT, R28, UR4, !P0 ;  /* 0x000000041c007c0c */ /* 0x004fe2000c761270 */
[----:B------:R-:W2:Y:S02]  /*49e50*/  LDCU UR4, c[0x0][0x39c] ;  /* 0x00007380ff0477ac */ /* 0x000ea40008000800 */
[----:B------:R-:W2:Y:S04]  /*49e60*/  LDL.LU R28, [R1+0x13dc] ;  /* 0x0013dc00011c7983 */ /* 0x000ea80000300800 */
[----:B0-----:R-:W3:Y:S01]  /*49e70*/  LDL.LU R20, [R1+0x13d4] ;  /* 0x0013d40001147983 */ /* 0x001ee20000300800 */
[----:B------:R-:W-:Y:S01]  /*49e80*/  IADD3 R22, P6, PT, R23, R0, RZ ;  /* 0x0000000017167210 */ /* 0x000fe20007fde0ff */
[----:B------:R-:W-:Y:S01]  /*49e90*/  IMAD R3, R25, 0x2, R23 ;  /* 0x0000000219037824 */ /* 0x000fe200078e0217 */
[----:B------:R-:W-:Y:S01]  /*49ea0*/  PRMT R21, R18, 0x7772, RZ ;  /* 0x0000777212157816 */ /* 0x000fe200000000ff */
[----:B------:R-:W0:Y:S01]  /*49eb0*/  LDC R25, c[0x0][0x3b8] ;  /* 0x0000ee00ff197b82 */ /* 0x000e220000000800 */
[----:B------:R-:W-:-:S05]  /*49ec0*/  LEA.HI.X.SX32 R23, R23, R2, 0x1, P6 ;  /* 0x0000000217177211 */ /* 0x000fca00030f0eff */
[----:B------:R0:W-:Y:S01]  /*49ed0*/  @P5 STG.E.U8 desc[UR10][R22.64], R21 ;  /* 0x0000001516005986 */ /* 0x0001e2000c10110a */
[----:B----4-:R-:W-:Y:S01]  /*49ee0*/  ISETP.LT.AND P5, PT, R29, UR6, !P0 ;  /* 0x000000061d007c0c */ /* 0x010fe2000c7a1270 */
[----:B0-----:R-:W-:Y:S02]  /*49ef0*/  IMAD R23, R24, 0x2, R3 ;  /* 0x0000000218177824 */ /* 0x001fe400078e0203 */
[----:B------:R-:W4:Y:S01]  /*49f00*/  LDL.LU R29, [R1+0x13e0] ;  /* 0x0013e000011d7983 */ /* 0x000f220000300800 */
[----:B------:R-:W0:Y:S01]  /*49f10*/  LDC R24, c[0x0][0x3b8] ;  /* 0x0000ee00ff187b82 */ /* 0x000e220000000800 */
[----:B------:R-:W0:Y:S01]  /*49f20*/  LDCU UR6, c[0x0][0x39c] ;  /* 0x00007380ff0677ac */ /* 0x000e220008000800 */
[----:B---3--:R-:W-:Y:S01]  /*49f30*/  ISETP.LT.AND P2, PT, R20, UR5, !P0 ;  /* 0x0000000514007c0c */ /* 0x008fe2000c741270 */
[----:B------:R-:W4:Y:S01]  /*49f40*/  LDCU UR5, c[0x0][0x39c] ;  /* 0x00007380ff0577ac */ /* 0x000f220008000800 */
[----:B------:R-:W-:-:S04]  /*49f50*/  IADD3 R20, P6, PT, R3, R0, RZ ;  /* 0x0000000003147210 */ /* 0x000fc80007fde0ff */
[----:B------:R-:W-:Y:S02]  /*49f60*/  LEA.HI.X.SX32 R21, R3, R2, 0x1, P6 ;  /* 0x0000000203157211 */ /* 0x000fe400030f0eff */
[----:B------:R-:W-:Y:S02]  /*49f70*/  PRMT R3, R19, 0x7772, RZ ;  /* 0x0000777213037816 */ /* 0x000fe400000000ff */
[----:B------:R-:W-:-:S03]  /*49f80*/  IADD3 R22, P6, PT, R23, R0, RZ ;  /* 0x0000000017167210 */ /* 0x000fc60007fde0ff */
[----:B------:R5:W-:Y:S02]  /*49f90*/  @P4 STG.E.U8 desc[UR10][R20.64], R3 ;  /* 0x0000000314004986 */ /* 0x000be4000c10110a */
[----:B-----5:R-:W-:Y:S01]  /*49fa0*/  IMAD R3, R27, 0x2, R23 ;  /* 0x000000021b037824 */ /* 0x020fe200078e0217 */
[----:B------:R-:W-:Y:S01]  /*49fb0*/  LEA.HI.X.SX32 R23, R23, R2, 0x1, P6 ;  /* 0x0000000217177211 */ /* 0x000fe200030f0eff */
[----:B------:R-:W3:Y:S01]  /*49fc0*/  LDC R27, c[0x0][0x3b8] ;  /* 0x0000ee00ff1b7b82 */ /* 0x000ee20000000800 */
[----:B------:R-:W-:Y:S02]  /*49fd0*/  PRMT R21, R12, 0x7772, RZ ;  /* 0x000077720c157816 */ /* 0x000fe400000000ff */
[----:B------:R-:W-:-:S03]  /*49fe0*/  IADD3 R20, P6, PT, R3, R0, RZ ;  /* 0x0000000003147210 */ /* 0x000fc60007fde0ff */
[----:B------:R1:W-:Y:S02]  /*49ff0*/  @P3 STG.E.U8 desc[UR10][R22.64], R21 ;  /* 0x0000001516003986 */ /* 0x0003e4000c10110a */
[----:B-1----:R-:W-:Y:S01]  /*4a000*/  IMAD R23, R26, 0x2, R3 ;  /* 0x000000021a177824 */ /* 0x002fe200078e0203 */
[----:B------:R-:W-:Y:S01]  /*4a010*/  LEA.HI.X.SX32 R21, R3, R2, 0x1, P6 ;  /* 0x0000000203157211 */ /* 0x000fe200030f0eff */
[----:B------:R-:W5:Y:S01]  /*4a020*/  LDL.LU R26, [R1+0x13e8] ;  /* 0x0013e800011a7983 */ /* 0x000f620000300800 */
[----:B------:R-:W-:-:S05]  /*4a030*/  PRMT R3, R13, 0x7772, RZ ;  /* 0x000077720d037816 */ /* 0x000fca00000000ff */
[----:B------:R1:W-:Y:S01]  /*4a040*/  @P2 STG.E.U8 desc[UR10][R20.64], R3 ;  /* 0x0000000314002986 */ /* 0x0003e2000c10110a */
[----:B----4-:R-:W-:Y:S02]  /*4a050*/  ISETP.LT.AND P3, PT, R29, UR5, !P0 ;  /* 0x000000051d007c0c */ /* 0x010fe4000c761270 */
[----:B--2---:R-:W-:Y:S01]  /*4a060*/  ISETP.LT.AND P4, PT, R28, UR4, !P0 ;  /* 0x000000041c007c0c */ /* 0x004fe2000c781270 */
[----:B------:R-:W2:Y:S01]  /*4a070*/  LDL.LU R29, [R1+0x13ec] ;  /* 0x0013ec00011d7983 */ /* 0x000ea20000300800 */
[----:B------:R-:W4:Y:S01]  /*4a080*/  LDCU UR4, c[0x0][0x39c] ;  /* 0x00007380ff0477ac */ /* 0x000f220008000800 */
[----:B------:R-:W2:Y:S02]  /*4a090*/  LDC R28, c[0x0][0x3b8] ;  /* 0x0000ee00ff1c7b82 */ /* 0x000ea40000000800 */
[----:B-1----:R-:W4:Y:S01]  /*4a0a0*/  LDL.LU R20, [R1+0x13e4] ;  /* 0x0013e40001147983 */ /* 0x002f220000300800 */
[----:B------:R-:W-:Y:S01]  /*4a0b0*/  IADD3 R22, P6, PT, R23, R0, RZ ;  /* 0x0000000017167210 */ /* 0x000fe20007fde0ff */
[----:B------:R-:W-:Y:S01]  /*4a0c0*/  IMAD R3, R25, 0x2, R23 ;  /* 0x0000000219037824 */ /* 0x000fe200078e0217 */
[----:B------:R-:W2:Y:S01]  /*4a0d0*/  LDCU UR5, c[0x0][0x39c] ;  /* 0x00007380ff0577ac */ /* 0x000ea20008000800 */
[----:B------:R-:W-:-:S02]  /*4a0e0*/  PRMT R21, R14, 0x7772, RZ ;  /* 0x000077720e157816 */ /* 0x000fc400000000ff */
[----:B------:R-:W-:Y:S01]  /*4a0f0*/  LEA.HI.X.SX32 R23, R23, R2, 0x1, P6 ;  /* 0x0000000217177211 */ /* 0x000fe200030f0eff */
[----:B------:R-:W1:Y:S04]  /*4a100*/  LDC R25, c[0x0][0x3b8] ;  /* 0x0000ee00ff197b82 */ /* 0x000e680000000800 */
[----:B------:R0:W-:Y:S01]  /*4a110*/  @P5 STG.E.U8 desc[UR10][R22.64], R21 ;  /* 0x0000001516005986 */ /* 0x0001e2000c10110a */
[----:B------:R-:W-:Y:S01]  /*4a120*/  PRMT R16, R16, 0x7773, RZ ;  /* 0x0000777310107816 */ /* 0x000fe200000000ff */
[----:B0-----:R-:W-:Y:S01]  /*4a130*/  IMAD R23, R24, 0x2, R3 ;  /* 0x0000000218177824 */ /* 0x001fe200078e0203 */
[----:B------:R-:W-:Y:S01]  /*4a140*/  PRMT R17, R17, 0x7773, RZ ;  /* 0x0000777311117816 */ /* 0x000fe200000000ff */
[----:B------:R-:W0:Y:S01]  /*4a150*/  LDC R24, c[0x0][0x3b8] ;  /* 0x0000ee00ff187b82 */ /* 0x000e220000000800 */
[----:B-----5:R-:W-:Y:S01]  /*4a160*/  ISETP.LT.AND P5, PT, R26, UR6, !P0 ;  /* 0x000000061a007c0c */ /* 0x020fe2000c7a1270 */
[----:B------:R-:W5:Y:S06]  /*4a170*/  LDCU UR6, c[0x0][0x39c] ;  /* 0x00007380ff0677ac */ /* 0x000f6c0008000800 */
[----:B------:R-:W0:Y:S01]  /*4a180*/  LDC R26, c[0x0][0x3b8] ;  /* 0x0000ee00ff1a7b82 */ /* 0x000e220000000800 */
[----:B----4-:R-:W-:Y:S01]  /*4a190*/  ISETP.LT.AND P2, PT, R20, UR4, !P0 ;  /* 0x0000000414007c0c */ /* 0x010fe2000c741270 */
[----:B------:R-:W4:Y:S01]  /*4a1a0*/  LDCU UR4, c[0x0][0x39c] ;  /* 0x00007380ff0477ac */ /* 0x000f220008000800 */
[----:B------:R-:W-:-:S04]  /*4a1b0*/  IADD3 R20, P6, PT, R3, R0, RZ ;  /* 0x0000000003147210 */ /* 0x000fc80007fde0ff */
[----:B------:R-:W-:Y:S02]  /*4a1c0*/  LEA.HI.X.SX32 R21, R3, R2, 0x1, P6 ;  /* 0x0000000203157211 */ /* 0x000fe400030f0eff */
[----:B------:R-:W-:Y:S02]  /*4a1d0*/  PRMT R3, R15, 0x7772, RZ ;  /* 0x000077720f037816 */ /* 0x000fe400000000ff */
[----:B------:R-:W-:-:S03]  /*4a1e0*/  IADD3 R22, P6, PT, R23, R0, RZ ;  /* 0x0000000017167210 */ /* 0x000fc60007fde0ff */
[----:B------:R0:W-:Y:S01]  /*4a1f0*/  @P4 STG.E.U8 desc[UR10][R20.64], R3 ;  /* 0x0000000314004986 */ /* 0x0001e2000c10110a */
[----:B--2---:R-:W-:Y:S01]  /*4a200*/  ISETP.LT.AND P4, PT, R29, UR5, !P0 ;  /* 0x000000051d007c0c */ /* 0x004fe2000c781270 */
[----:B------:R-:W2:Y:S02]  /*4a210*/  LDCU UR5, c[0x0][0x39c] ;  /* 0x00007380ff0577ac */ /* 0x000ea40008000800 */
[----:B------:R-:W5:Y:S01]  /*4a220*/  LDL.LU R29, [R1+0x1400] ;  /* 0x00140000011d7983 */ /* 0x000f620000300800 */
[----:B0-----:R-:W-:Y:S01]  /*4a230*/  IMAD R3, R28, 0x2, R23 ;  /* 0x000000021c037824 */ /* 0x001fe200078e0217 */
[----:B------:R-:W-:Y:S02]  /*4a240*/  LEA.HI.X.SX32 R23, R23, R2, 0x1, P6 ;  /* 0x0000000217177211 */ /* 0x000fe400030f0eff */
[----:B------:R-:W2:Y:S04]  /*4a250*/  LDL.LU R28, [R1+0x13f8] ;  /* 0x0013f800011c7983 */ /* 0x000ea80000300800 */
[----:B------:R0:W-:Y:S04]  /*4a260*/  @P3 STG.E.U8 desc[UR10][R22.64], R16 ;  /* 0x0000001016003986 */ /* 0x0001e8000c10110a */
[----:B0-----:R-:W4:Y:S01]  /*4a270*/  LDL.LU R23, [R1+0x13f4] ;  /* 0x0013f40001177983 */ /* 0x001f220000300800 */
[----:B------:R-:W-:Y:S01]  /*4a280*/  IADD3 R20, P6, PT, R3, R0, RZ ;  /* 0x0000000003147210 */ /* 0x000fe20007fde0ff */
[----:B---3--:R-:W-:-:S03]  /*4a290*/  IMAD R22, R27, 0x2, R3 ;  /* 0x000000021b167824 */ /* 0x008fc600078e0203 */
[----:B------:R-:W-:Y:S01]  /*4a2a0*/  LEA.HI.X.SX32 R21, R3, R2, 0x1, P6 ;  /* 0x0000000203157211 */ /* 0x000fe200030f0eff */
[----:B------:R-:W-:Y:S02]  /*4a2b0*/  IMAD R3, R26, 0x2, R22 ;  /* 0x000000021a037824 */ /* 0x000fe400078e0216 */
[----:B------:R-:W3:Y:S01]  /*4a2c0*/  LDL.LU R26, [R1+0x1404] ;  /* 0x00140400011a7983 */ /* 0x000ee20000300800 */
[----:B------:R-:W-:Y:S02]  /*4a2d0*/  IADD3 R16, P6, PT, R22, R0, RZ ;  /* 0x0000000016107210 */ /* 0x000fe40007fde0ff */
[----:B------:R-:W-:Y:S01]  /*4a2e0*/  PRMT R18, R18, 0x7773, RZ ;  /* 0x0000777312127816 */ /* 0x000fe200000000ff */
[----:B------:R0:W-:Y:S02]  /*4a2f0*/  @P2 STG.E.U8 desc[UR10][R20.64], R17 ;  /* 0x0000001114002986 */ /* 0x0001e4000c10110a */
[----:B0-----:R-:W-:Y:S02]  /*4a300*/  LEA.HI.X.SX32 R17, R22, R2, 0x1, P6 ;  /* 0x0000000216117211 */ /* 0x001fe400030f0eff */
[----:B------:R-:W0:Y:S03]  /*4a310*/  LDC R22, c[0x0][0x3b8] ;  /* 0x0000ee00ff167b82 */ /* 0x000e260000000800 */
[----:B------:R1:W-:Y:S01]  /*4a320*/  @P5 STG.E.U8 desc[UR10][R16.64], R18 ;  /* 0x0000001210005986 */ /* 0x0003e2000c10110a */
[----:B------:R-:W-:-:S04]  /*4a330*/  IADD3 R20, P6, PT, R3, R0, RZ ;  /* 0x0000000003147210 */ /* 0x000fc80007fde0ff */
[----:B------:R-:W-:Y:S01]  /*4a340*/  LEA.HI.X.SX32 R21, R3, R2, 0x1, P6 ;  /* 0x0000000203157211 */ /* 0x000fe200030f0eff */
[----:B-1----:R-:W-:Y:S01]  /*4a350*/  IMAD R17, R25, 0x2, R3 ;  /* 0x0000000219117824 */ /* 0x002fe200078e0203 */
[----:B------:R-:W-:-:S04]  /*4a360*/  PRMT R19, R19, 0x7773, RZ ;  /* 0x0000777313137816 */ /* 0x000fc800000000ff */
[C---:B------:R-:W-:Y:S01]  /*4a370*/  IADD3 R16, P6, PT, R17.reuse, R0, RZ ;  /* 0x0000000011107210 */ /* 0x040fe20007fde0ff */
[----:B------:R-:W-:Y:S01]  /*4a380*/  IMAD R3, R24, 0x2, R17 ;  /* 0x0000000218037824 */ /* 0x000fe200078e0211 */
[----:B------:R-:W-:Y:S02]  /*4a390*/  PRMT R12, R12, 0x7773, RZ ;  /* 0x000077730c0c7816 */ /* 0x000fe400000000ff */
[----:B------:R-:W-:Y:S01]  /*4a3a0*/  LEA.HI.X.SX32 R17, R17, R2, 0x1, P6 ;  /* 0x0000000211117211 */ /* 0x000fe200030f0eff */
[----:B------:R1:W-:Y:S01]  /*4a3b0*/  @P4 STG.E.U8 desc[UR10][R20.64], R19 ;  /* 0x0000001314004986 */ /* 0x0003e2000c10110a */
[----:B------:R-:W-:-:S04]  /*4a3c0*/  IADD3 R18, P6, PT, R3, R0, RZ ;  /* 0x0000000003127210 */ /* 0x000fc80007fde0ff */
[----:B-1----:R-:W-:Y:S01]  /*4a3d0*/  LEA.HI.X.SX32 R19, R3, R2, 0x1, P6 ;  /* 0x0000000203137211 */ /* 0x002fe200030f0eff */
[----:B------:R-:W1:Y:S01]  /*4a3e0*/  LDC R21, c[0x0][0x3b8] ;  /* 0x0000ee00ff157b82 */ /* 0x000e620000000800 */
[----:B------:R-:W-:-:S07]  /*4a3f0*/  PRMT R13, R13, 0x7773, RZ ;  /* 0x000077730d0d7816 */ /* 0x000fce00000000ff */
[----:B------:R-:W0:Y:S01]  /*4a400*/  LDC R20, c[0x0][0x3b8] ;  /* 0x0000ee00ff147b82 */ /* 0x000e220000000800 */
[----:B-----5:R-:W-:Y:S01]  /*4a410*/  ISETP.LT.AND P5, PT, R29, UR6, !P0 ;  /* 0x000000061d007c0c */ /* 0x020fe2000c7a1270 */
[----:B------:R-:W5:Y:S01]  /*4a420*/  LDCU UR6, c[0x0][0x39c] ;  /* 0x00007380ff0677ac */ /* 0x000f620008000800 */
[----:B------:R-:W5:Y:S01]  /*4a430*/  LDL.LU R29, [R1+0x140c] ;  /* 0x00140c00011d7983 */ /* 0x000f620000300800 */
[----:B--2---:R-:W-:Y:S01]  /*4a440*/  ISETP.LT.AND P2, PT, R28, UR5, !P0 ;  /* 0x000000051c007c0c */ /* 0x004fe2000c741270 */
[----:B------:R-:W5:Y:S02]  /*4a450*/  LDCU UR5, c[0x0][0x39c] ;  /* 0x00007380ff0577ac */ /* 0x000f640008000800 */
[----:B------:R-:W2:Y:S04]  /*4a460*/  LDL.LU R28, [R1+0x1410] ;  /* 0x00141000011c7983 */ /* 0x000ea80000300800 */
[----:B------:R-:W2:Y:S01]  /*4a470*/  LDL.LU R27, [R1+0x1418] ;  /* 0x00141800011b7983 */ /* 0x000ea20000300800 */
[----:B----4-:R-:W-:Y:S01]  /*4a480*/  ISETP.LT.AND P3, PT, R23, UR4, !P0 ;  /* 0x0000000417007c0c */ /* 0x010fe2000c761270 */
[----:B------:R-:W3:Y:S01]  /*4a490*/  LDCU UR4, c[0x0][0x39c] ;  /* 0x00007380ff0477ac */ /* 0x000ee20008000800 */
[----:B------:R-:W4:Y:S11]  /*4a4a0*/  LDC R23, c[0x0][0x3b8] ;  /* 0x0000ee00ff177b82 */ /* 0x000f360000000800 */
[----:B------:R4:W-:Y:S01]  /*4a4b0*/  @P3 STG.E.U8 desc[UR10][R16.64], R12 ;  /* 0x0000000c10003986 */ /* 0x0009e2000c10110a */
[----:B---3--:R-:W-:Y:S01]  /*4a4c0*/  ISETP.LT.AND P4, PT, R26, UR4, !P0 ;  /* 0x000000041a007c0c */ /* 0x008fe2000c781270 */
[----:B----4-:R-:W-:-:S02]  /*4a4d0*/  IMAD R16, R23, 0x2, R3 ;  /* 0x0000000217107824 */ /* 0x010fc400078e0203 */
[----:B------:R-:W3:Y:S01]  /*4a4e0*/  LDL.LU R26, [R1+0x141c] ;  /* 0x00141c00011a7983 */ /* 0x000ee20000300800 */
[----:B------:R-:W2:Y:S01]  /*4a4f0*/  LDCU UR4, c[0x0][0x39c] ;  /* 0x00007380ff0477ac */ /* 0x000ea20008000800 */
[----:B0-----:R-:W-:Y:S02]  /*4a500*/  IMAD R3, R22, 0x2, R16 ;  /* 0x0000000216037824 */ /* 0x001fe400078e0210 */
[----:B------:R-:W4:Y:S04]  /*4a510*/  LDL.LU R23, [R1+0x1420] ;  /* 0x0014200001177983 */ /* 0x000f280000300800 */
[----:B------:R-:W3:Y:S04]  /*4a520*/  LDL.LU R25, [R1+0x1424] ;  /* 0x0014240001197983 */ /* 0x000ee80000300800 */
[----:B------:R-:W3:Y:S01]  /*4a530*/  LDL.LU R22, [R1+0x1428] ;  /* 0x0014280001167983 */ /* 0x000ee20000300800 */
[----:B------:R-:W-:-:S03]  /*4a540*/  IADD3 R12, P6, PT, R16, R0, RZ ;  /* 0x00000000100c7210 */ /* 0x000fc60007fde0ff */
[----:B------:R0:W-:Y:S01]  /*4a550*/  @P2 STG.E.U8 desc[UR10][R18.64], R13 ;  /* 0x0000000d12002986 */ /* 0x0001e2000c10110a */
[----:B------:R-:W-:Y:S02]  /*4a560*/  PRMT R14, R14, 0x7773, RZ ;  /* 0x000077730e0e7816 */ /* 0x000fe400000000ff */
[----:B------:R-:W-:Y:S01]  /*4a570*/  PRMT R15, R15, 0x7773, RZ ;  /* 0x000077730f0f7816 */ /* 0x000fe200000000ff */
[----:B------:R-:W3:Y:S01]  /*4a580*/  LDL.LU R24, [R1+0x142c] ;  /* 0x00142c0001187983 */ /* 0x000ee20000300800 */
[----:B0-----:R-:W0:Y:S01]  /*4a590*/  LDC R19, c[0x0][0x3b8] ;  /* 0x0000ee00ff137b82 */ /* 0x001e220000000800 */
[----:B------:R-:W-:Y:S02]  /*4a5a0*/  LEA.HI.X.SX32 R13, R16, R2, 0x1, P6 ;  /* 0x00000002100d7211 */ /* 0x000fe400030f0eff */
[----:B------:R-:W-:-:S03]  /*4a5b0*/  IADD3 R16, P6, PT, R3, R0, RZ ;  /* 0x0000000003107210 */ /* 0x000fc60007fde0ff */
[----:B------:R1:W-:Y:S02]  /*4a5c0*/  @P5 STG.E.U8 desc[UR10][R12.64], R14 ;  /* 0x0000000e0c005986 */ /* 0x0003e4000c10110a */
[----:B------:R-:W0:Y:S01]  /*4a5d0*/  LDC R18, c[0x0][0x3b8] ;  /* 0x0000ee00ff127b82 */ /* 0x000e220000000800 */
[----:B------:R-:W-:Y:S01]  /*4a5e0*/  LEA.HI.X.SX32 R17, R3, R2, 0x1, P6 ;  /* 0x0000000203117211 */ /* 0x000fe200030f0eff */
[----:B-1----:R-:W-:-:S04]  /*4a5f0*/  IMAD R13, R21, 0x2, R3 ;  /* 0x00000002150d7824 */ /* 0x002fc800078e0203 */
[----:B------:R1:W-:Y:S01]  /*4a600*/  @P4 STG.E.U8 desc[UR10][R16.64], R15 ;  /* 0x0000000f10004986 */ /* 0x0003e2000c10110a */
[----:B------:R-:W-:Y:S01]  /*4a610*/  IADD3 R12, P6, PT, R13, R0, RZ ;  /* 0x000000000d0c7210 */ /* 0x000fe20007fde0ff */
[----:B------:R-:W-:-:S03]  /*4a620*/  IMAD R3, R20, 0x2, R13 ;  /* 0x0000000214037824 */ /* 0x000fc600078e020d */
[----:B------:R-:W-:Y:S02]  /*4a630*/  LEA.HI.X.SX32 R13, R13, R2, 0x1, P6 ;  /* 0x000000020d0d7211 */ /* 0x000fe400030f0eff */
[----:B-1----:R-:W-:Y:S01]  /*4a640*/  PRMT R15, R8, 0x7770, RZ ;  /* 0x00007770080f7816 */ /* 0x002fe200000000ff */
[----:B------:R-:W1:Y:S01]  /*4a650*/  LDC R16, c[0x0][0x3b8] ;  /* 0x0000ee00ff107b82 */ /* 0x000e620000000800 */
[----:B------:R-:W-:-:S07]  /*4a660*/  IADD3 R14, P6, PT, R3, R0, RZ ;  /* 0x00000000030e7210 */ /* 0x000fce0007fde0ff */
[----:B------:R-:W0:Y:S01]  /*4a670*/  LDC R17, c[0x0][0x3b8] ;  /* 0x0000ee00ff117b82 */ /* 0x000e220000000800 */
[----:B-----5:R-:W-:Y:S01]  /*4a680*/  ISETP.LT.AND P3, PT, R29, UR5, !P0 ;  /* 0x000000051d007c0c */ /* 0x020fe2000c761270 */
[----:B------:R-:W3:Y:S01]  /*4a690*/  LDCU UR5, c[0x0][0x39c] ;  /* 0x00007380ff0577ac */ /* 0x000ee20008000800 */
[----:B--2---:R-:W-:Y:S01]  /*4a6a0*/  ISETP.LT.AND P2, PT, R28, UR4, !P0 ;  /* 0x000000041c007c0c */ /* 0x004fe2000c741270 */
[----:B------:R-:W4:Y:S01]  /*4a6b0*/  LDCU UR4, c[0x0][0x39c] ;  /* 0x00007380ff0477ac */ /* 0x000f220008000800 */
[----:B------:R-:W-:Y:S01]  /*4a6c0*/  ISETP.LT.AND P5, PT, R27, UR6, !P0 ;  /* 0x000000061b007c0c */ /* 0x000fe2000c7a1270 */
[----:B------:R-:W2:Y:S08]  /*4a6d0*/  LDCU UR6, c[0x0][0x39c] ;  /* 0x00007380ff0677ac */ /* 0x000eb00008000800 */
[----:B------:R0:W-:Y:S02]  /*4a6e0*/  @P3 STG.E.U8 desc[UR10][R12.64], R15 ;  /* 0x0000000f0c003986 */ /* 0x0001e4000c10110a */
[----:B0-----:R-:W-:Y:S01]  /*4a6f0*/  IMAD R13, R19, 0x2, R3 ;  /* 0x00000002130d7824 */ /* 0x001fe200078e0203 */
[----:B------:R-:W-:Y:S01]  /*4a700*/  LEA.HI.X.SX32 R15, R3, R2, 0x1, P6 ;  /* 0x00000002030f7211 */ /* 0x000fe200030f0eff */
[----:B------:R-:W0:Y:S01]  /*4a710*/  LDC R19, c[0x0][0x3b8] ;  /* 0x0000ee00ff137b82 */ /* 0x000e220000000800 */
[----:B------:R-:W-:-:S02]  /*4a720*/  PRMT R3, R9, 0x7770, RZ ;  /* 0x0000777009037816 */ /* 0x000fc400000000ff */
[----:B------:R-:W-:-:S03]  /*4a730*/  IADD3 R12, P6, PT, R13, R0, RZ ;  /* 0x000000000d0c7210 */ /* 0x000fc60007fde0ff */
[----:B------:R5:W-:Y:S02]  /*4a740*/  @P2 STG.E.U8 desc[UR10][R14.64], R3 ;  /* 0x000000030e002986 */ /* 0x000be4000c10110a */
[----:B-----5:R-:W-:Y:S01]  /*4a750*/  IMAD R3, R18, 0x2, R13 ;  /* 0x0000000212037824 */ /* 0x020fe200078e020d */
[----:B------:R-:W-:Y:S01]  /*4a760*/  LEA.HI.X.SX32 R13, R13, R2, 0x1, P6 ;  /* 0x000000020d0d7211 */ /* 0x000fe200030f0eff */
[----:B------:R-:W5:Y:S01]  /*4a770*/  LDC R18, c[0x0][0x3b8] ;  /* 0x0000ee00ff127b82 */ /* 0x000f620000000800 */
[----:B------:R-:W-:Y:S02]  /*4a780*/  PRMT R15, R10, 0x7770, RZ ;  /* 0x000077700a0f7816 */ /* 0x000fe400000000ff */
[----:B----4-:R-:W-:-:S03]  /*4a790*/  ISETP.LT.AND P3, PT, R23, UR4, !P0 ;  /* 0x0000000417007c0c */ /* 0x010fc6000c761270 */
[----:B------:R1:W-:Y:S01]  /*4a7a0*/  @P5 STG.E.U8 desc[UR10][R12.64], R15 ;  /* 0x0000000f0c005986 */ /* 0x0003e2000c10110a */
[----:B---3--:R-:W-:Y:S01]  /*4a7b0*/  ISETP.LT.AND P4, PT, R26, UR5, !P0 ;  /* 0x000000051a007c0c */ /* 0x008fe2000c781270 */
[----:B------:R-:W3:Y:S02]  /*4a7c0*/  LDCU UR5, c[0x0][0x39c] ;  /* 0x00007380ff0577ac */ /* 0x000ee40008000800 */
[----:B------:R-:W4:Y:S01]  /*4a7d0*/  LDL.LU R23, [R1+0x1430] ;  /* 0x0014300001177983 */ /* 0x000f220000300800 */
[----:B------:R-:W0:Y:S01]  /*4a7e0*/  LDCU UR4, c[0x0][0x39c] ;  /* 0x00007380ff0477ac */ /* 0x000e220008000800 */
[----:B--2---:R-:W-:Y:S02]  /*4a7f0*/  ISETP.LT.AND P5, PT, R22, UR6, !P0 ;  /* 0x0000000616007c0c */ /* 0x004fe4000c7a1270 */
[----:B------:R-:W2:Y:S01]  /*4a800*/  LDL.LU R22, [R1+0x1434] ;  /* 0x0014340001167983 */ /* 0x000ea20000300800 */
[C---:B------:R-:W-:Y:S01]  /*4a810*/  IADD3 R14, P6, PT, R3.reuse, R0, RZ ;  /* 0x00000000030e7210 */ /* 0x040fe20007fde0ff */
[----:B------:R-:W2:Y:S02]  /*4a820*/  LDCU UR6, c[0x0][0x39c] ;  /* 0x00007380ff0677ac */ /* 0x000ea40008000800 */
[----:B------:R-:W2:Y:S01]  /*4a830*/  LDL.LU R21, [R1+0x1438] ;  /* 0x0014380001157983 */ /* 0x000ea20000300800 */
[----:B-1----:R-:W-:Y:S01]  /*4a840*/  IMAD R13, R16, 0x2, R3 ;  /* 0x00000002100d7824 */ /* 0x002fe200078e0203 */
[----:B------:R-:W-:Y:S01]  /*4a850*/  LEA.HI.X.SX32 R15, R3, R2, 0x1, P6 ;  /* 0x00000002030f7211 */ /* 0x000fe200030f0eff */
[----:B------:R-:W1:Y:S01]  /*4a860*/  LDC R16, c[0x0][0x3b8] ;  /* 0x0000ee00ff107b82 */ /* 0x000e620000000800 */
[----:B------:R-:W-:Y:S01]  /*4a870*/  PRMT R3, R11, 0x7770, RZ ;  /* 0x000077700b037816 */ /* 0x000fe200000000ff */
[----:B------:R-:W2:Y:S01]  /*4a880*/  LDL.LU R20, [R1+0x143c] ;  /* 0x00143c0001147983 */ /* 0x000ea20000300800 */
[----:B---3--:R-:W-:Y:S01]  /*4a890*/  ISETP.LT.AND P2, PT, R25, UR5, !P0 ;  /* 0x0000000519007c0c */ /* 0x008fe2000c741270 */
[----:B------:R-:W4:Y:S02]  /*4a8a0*/  LDCU UR5, c[0x0][0x39c] ;  /* 0x00007380ff0577ac */ /* 0x000f240008000800 */
[----:B------:R3:W-:Y:S01]  /*4a8b0*/  @P4 STG.E.U8 desc[UR10][R14.64], R3 ;  /* 0x000000030e004986 */ /* 0x0007e2000c10110a */
[----:B0-----:R-:W-:Y:S01]  /*4a8c0*/  ISETP.LT.AND P4, PT, R24, UR4, !P0 ;  /* 0x0000000418007c0c */ /* 0x001fe2000c781270 */
[----:B------:R-:W2:Y:S01]  /*4a8d0*/  LDCU UR4, c[0x0][0x39c] ;  /* 0x00007380ff0477ac */ /* 0x000ea20008000800 */
[----:B------:R-:W-:Y:S01]  /*4a8e0*/  IADD3 R12, P6, PT, R13, R0, RZ ;  /* 0x000000000d0c7210 */ /* 0x000fe20007fde0ff */
[----:B---3--:R-:W-:-:S03]  /*4a8f0*/  IMAD R3, R19, 0x2, R13 ;  /* 0x0000000213037824 */ /* 0x008fc600078e020d */
[----:B------:R-:W-:Y:S01]  /*4a900*/  LEA.HI.X.SX32 R13, R13, R2, 0x1, P6 ;  /* 0x000000020d0d7211 */ /* 0x000fe200030f0eff */
[----:B------:R-:W0:Y:S01]  /*4a910*/  LDC R19, c[0x0][0x3b8] ;  /* 0x0000ee00ff137b82 */ /* 0x000e220000000800 */
        /* <DEDUP_REMOVED lines=14> */
[----:B----4-:R-:W-:Y:S01]  /*4aa00*/  ISETP.LT.AND P3, PT, R23, UR5, !P0 ;  /* 0x0000000517007c0c */ /* 0x010fe2000c761270 */
[----:B------:R-:W4:Y:S02]  /*4aa10*/  LDCU UR5, c[0x0][0x39c] ;  /* 0x00007380ff0577ac */ /* 0x000f240008000800 */
[----:B------:R-:W5:Y:S01]  /*4aa20*/  LDL.LU R23, [R1+0x1440] ;  /* 0x0014400001177983 */ /* 0x000f620000300800 */
[----:B--2---:R-:W-:Y:S02]  /*4aa30*/  ISETP.LT.AND P2, PT, R22, UR4, !P0 ;  /* 0x0000000416007c0c */ /* 0x004fe4000c741270 */
[----:B------:R-:W-:Y:S01]  /*4aa40*/  IADD3 R14, P6, PT, R3, R0, RZ ;  /* 0x00000000030e7210 */ /* 0x000fe20007fde0ff */
[----:B------:R-:W2:Y:S01]  /*4aa50*/  LDL.LU R22, [R1+0x1444] ;  /* 0x0014440001167983 */ /* 0x000ea20000300800 */
[----:B------:R-:W-:Y:S01]  /*4aa60*/  ISETP.LT.AND P5, PT, R21, UR6, !P0 ;  /* 0x0000000615007c0c */ /* 0x000fe2000c7a1270 */
[----:B-1----:R-:W-:Y:S01]  /*4aa70*/  IMAD R13, R16, 0x2, R3 ;  /* 0x00000002100d7824 */ /* 0x002fe200078e0203 */
[----:B------:R-:W-:Y:S01]  /*4aa80*/  LEA.HI.X.SX32 R15, R3, R2, 0x1, P6 ;  /* 0x00000002030f7211 */ /* 0x000fe200030f0eff */
[----:B------:R-:W2:Y:S01]  /*4aa90*/  LDL.LU R21, [R1+0x1448] ;  /* 0x0014480001157983 */ /* 0x000ea20000300800 */
[----:B------:R-:W-:Y:S01]  /*4aaa0*/  PRMT R3, R7, 0x7770, RZ ;  /* 0x0000777007037816 */ /* 0x000fe200000000ff */
[----:B------:R-:W1:Y:S01]  /*4aab0*/  LDCU UR4, c[0x0][0x39c] ;  /* 0x00007380ff0477ac */ /* 0x000e620008000800 */
[----:B------:R-:W-:Y:S01]  /*4aac0*/  IADD3 R12, P6, PT, R13, R0, RZ ;  /* 0x000000000d0c7210 */ /* 0x000fe20007fde0ff */
[----:B------:R-:W1:Y:S02]  /*4aad0*/  LDC R16, c[0x0][0x3b8] ;  /* 0x0000ee00ff107b82 */ /* 0x000e640000000800 */
[----:B------:R0:W-:Y:S01]  /*4aae0*/  @P4 STG.E.U8 desc[UR10][R14.64], R3 ;  /* 0x000000030e004986 */ /* 0x0001e2000c10110a */
[----:B----4-:R-:W-:Y:S01]  /*4aaf0*/  ISETP.LT.AND P4, PT, R20, UR5, !P0 ;  /* 0x0000000514007c0c */ /* 0x010fe2000c781270 */
[----:B------:R-:W2:Y:S02]  /*4ab00*/  LDCU UR5, c[0x0][0x39c] ;  /* 0x00007380ff0577ac */ /* 0x000ea40008000800 */
[----:B------:R-:W4:Y:S01]  /*4ab10*/  LDL.LU R20, [R1+0x144c] ;  /* 0x00144c0001147983 */ /* 0x000f220000300800 */
[----:B------:R-:W1:Y:S01]  /*4ab20*/  LDCU UR6, c[0x0][0x39c] ;  /* 0x00007380ff0677ac */ /* 0x000e620008000800 */
[----:B0-----:R-:W-:Y:S01]  /*4ab30*/  IMAD R3, R19, 0x2, R13 ;  /* 0x0000000213037824 */ /* 0x001fe200078e020d */
[----:B------:R-:W-:Y:S01]  /*4ab40*/  LEA.HI.X.SX32 R13, R13, R2, 0x1, P6 ;  /* 0x000000020d0d7211 */ /* 0x000fe200030f0eff */
[----:B------:R-:W0:Y:S01]  /*4ab50*/  LDC R19, c[0x0][0x3b8] ;  /* 0x0000ee00ff137b82 */ /* 0x000e220000000800 */
[----:B------:R-:W-:-:S02]  /*4ab60*/  PRMT R15, R8, 0x7771, RZ ;  /* 0x00007771080f7816 */ /* 0x000fc400000000ff */
        /* <DEDUP_REMOVED lines=13> */
[----:B-1----:R-:W-:Y:S01]  /*4ac40*/  ISETP.LT.AND P3, PT, R23, UR4, !P0 ;  /* 0x0000000417007c0c */ /* 0x002fe2000c761270 */
[----:B------:R-:W4:Y:S02]  /*4ac50*/  LDCU UR4, c[0x0][0x39c] ;  /* 0x00007380ff0477ac */ /* 0x000f240008000800 */
[----:B------:R-:W5:Y:S01]  /*4ac60*/  LDL.LU R23, [R1+0x1450] ;  /* 0x0014500001177983 */ /* 0x000f620000300800 */
[----:B--2---:R-:W-:Y:S02]  /*4ac70*/  ISETP.LT.AND P2, PT, R22, UR5, !P0 ;  /* 0x0000000516007c0c */ /* 0x004fe4000c741270 */
[----:B------:R-:W-:Y:S01]  /*4ac80*/  IADD3 R14, P6, PT, R3, R0, RZ ;  /* 0x00000000030e7210 */ /* 0x000fe20007fde0ff */
[----:B------:R-:W2:Y:S01]  /*4ac90*/  LDL.LU R22, [R1+0x1454] ;  /* 0x0014540001167983 */ /* 0x000ea20000300800 */
[----:B------:R-:W-:Y:S01]  /*4aca0*/  ISETP.LT.AND P5, PT, R21, UR6, !P0 ;  /* 0x0000000615007c0c */ /* 0x000fe2000c7a1270 */
[----:B0-----:R-:W-:Y:S01]  /*4acb0*/  IMAD R13, R16, 0x2, R3 ;  /* 0x00000002100d7824 */ /* 0x001fe200078e0203 */
[----:B------:R-:W-:Y:S01]  /*4acc0*/  LEA.HI.X.SX32 R15, R3, R2, 0x1, P6 ;  /* 0x00000002030f7211 */ /* 0x000fe200030f0eff */
[----:B------:R-:W2:Y:S01]  /*4acd0*/  LDL.LU R21, [R1+0x1458] ;  /* 0x0014580001157983 */ /* 0x000ea20000300800 */
[----:B------:R-:W-:Y:S01]  /*4ace0*/  PRMT R3, R11, 0x7771, RZ ;  /* 0x000077710b037816 */ /* 0x000fe200000000ff */
[----:B------:R-:W0:Y:S01]  /*4acf0*/  LDCU UR5, c[0x0][0x39c] ;  /* 0x00007380ff0577ac */ /* 0x000e220008000800 */
[----:B------:R-:W-:Y:S01]  /*4ad00*/  IADD3 R12, P6, PT, R13, R0, RZ ;  /* 0x000000000d0c7210 */ /* 0x000fe20007fde0ff */
[----:B------:R-:W1:Y:S02]  /*4ad10*/  LDC R16, c[0x0][0x3b8] ;  /* 0x0000ee00ff107b82 */ /* 0x000e640000000800 */
[----:B------:R3:W-:Y:S01]  /*4ad20*/  @P4 STG.E.U8 desc[UR10][R14.64], R3 ;  /* 0x000000030e004986 */ /* 0x0007e2000c10110a */
[----:B----4-:R-:W-:Y:S01]  /*4ad30*/  ISETP.LT.AND P4, PT, R20, UR4, !P0 ;  /* 0x0000000414007c0c */ /* 0x010fe2000c781270 */
[----:B------:R-:W2:Y:S02]  /*4ad40*/  LDCU UR4, c[0x0][0x39c] ;  /* 0x00007380ff0477ac */ /* 0x000ea40008000800 */
[----:B------:R-:W4:Y:S01]  /*4ad50*/  LDL.LU R20, [R1+0x145c] ;  /* 0x00145c0001147983 */ /* 0x000f220000300800 */
[----:B------:R-:W0:Y:S01]  /*4ad60*/  LDCU UR6, c[0x0][0x39c] ;  /* 0x00007380ff0677ac */ /* 0x000e220008000800 */
[----:B---3--:R-:W-:Y:S01]  /*4ad70*/  IMAD R3, R19, 0x2, R13 ;  /* 0x0000000213037824 */ /* 0x008fe200078e020d */
[----:B------:R-:W-:Y:S01]  /*4ad80*/  LEA.HI.X.SX32 R13, R13, R2, 0x1, P6 ;  /* 0x000000020d0d7211 */ /* 0x000fe200030f0eff */
[----:B------:R-:W3:Y:S01]  /*4ad90*/  LDC R19, c[0x0][0x3b8] ;  /* 0x0000ee00ff137b82 */ /* 0x000ee20000000800 */
        /* <DEDUP_REMOVED lines=14> */
[----:B------:R-:W-:Y:S01]  /*4ae80*/  ISETP.LT.AND P3, PT, R23, UR5, !P0 ;  /* 0x0000000517007c0c */ /* 0x000fe2000c761270 */
        /* <DEDUP_REMOVED lines=53> */
[----:B------:R-:W0:Y:S03]  /*4b1e0*/  LDCU UR6, c[0x0][0x39c] ;  /* 0x00007380ff0677ac */ /* 0x000e260008000800 */
[----:B------:R-:W4:Y:S01]  /*4b1f0*/  LDL.LU R24, [R1+0x1408] ;  /* 0x0014080001187983 */ /* 0x000f220000300800 */
        /* <DEDUP_REMOVED lines=27> */
[----:B------:R-:W1:Y:S01]  /*4b3b0*/  LDCU UR4, c[0x0][0x39c] ;  /* 0x00007380ff0477ac */ /* 0x000e620008000800 */
[----:B------:R-:W-:Y:S01]  /*4b3c0*/  PRMT R8, R8, 0x7773, RZ ;  /* 0x0000777308087816 */ /* 0x000fe200000000ff */
[----:B------:R-:W2:Y:S01]  /*4b3d0*/  LDC R16, c[0x0][0x3b8] ;  /* 0x0000ee00ff107b82 */ /* 0x000ea20000000800 */
[----:B------:R-:W2:Y:S01]  /*4b3e0*/  LDL.LU R21, [R1+0x148c] ;  /* 0x00148c0001157983 */ /* 0x000ea20000300800 */
[----:B------:R-:W-:Y:S01]  /*4b3f0*/  PRMT R3, R7, 0x7772, RZ ;  /* 0x0000777207037816 */ /* 0x000fe200000000ff */
[----:B------:R-:W0:Y:S01]  /*4b400*/  LDCU UR6, c[0x0][0x39c] ;  /* 0x00007380ff0677ac */ /* 0x000e220008000800 */
[----:B------:R-:W-:-:S03]  /*4b410*/  IADD3 R12, P6, PT, R13, R0, RZ ;  /* 0x000000000d0c7210 */ /* 0x000fc60007fde0ff */
[----:B------:R3:W-:Y:S01]  /*4b420*/  @P4 STG.E.U8 desc[UR10][R14.64], R3 ;  /* 0x000000030e004986 */ /* 0x0007e2000c10110a */
[----:B----4-:R-:W-:Y:S01]  /*4b430*/  ISETP.LT.AND P4, PT, R20, UR5, !P0 ;  /* 0x0000000514007c0c */ /* 0x010fe2000c781270 */
[----:B------:R-:W2:Y:S01]  /*4b440*/  LDCU UR5, c[0x0][0x39c] ;  /* 0x00007380ff0577ac */ /* 0x000ea20008000800 */
[----:B------:R-:W-:Y:S01]  /*4b450*/  PRMT R9, R9, 0x7773, RZ ;  /* 0x0000777309097816 */ /* 0x000fe200000000ff */
[----:B------:R-:W4:Y:S01]  /*4b460*/  LDL.LU R20, [R1+0x1488] ;  /* 0x0014880001147983 */ /* 0x000f220000300800 */
[----:B---3--:R-:W-:Y:S01]  /*4b470*/  IMAD R3, R19, 0x2, R13 ;  /* 0x0000000213037824 */ /* 0x008fe200078e020d */
[----:B------:R-:W-:Y:S01]  /*4b480*/  LEA.HI.X.SX32 R13, R13, R2, 0x1, P6 ;  /* 0x000000020d0d7211 */ /* 0x000fe200030f0eff */
[----:B------:R-:W3:Y:S03]  /*4b490*/  LDC R19, c[0x0][0x3b8] ;  /* 0x0000ee00ff137b82 */ /* 0x000ee60000000800 */
[C---:B------:R-:W-:Y:S01]  /*4b4a0*/  IADD3 R14, P6, PT, R3.reuse, R0, RZ ;  /* 0x00000000030e7210 */ /* 0x040fe20007fde0ff */
[----:B------:R0:W-:Y:S03]  /*4b4b0*/  @P3 STG.E.U8 desc[UR10][R12.64], R8 ;  /* 0x000000080c003986 */ /* 0x0001e6000c10110a */
[----:B------:R-:W-:-:S02]  /*4b4c0*/  LEA.HI.X.SX32 R15, R3, R2, 0x1, P6 ;  /* 0x00000002030f7211 */ /* 0x000fc400030f0eff */
[----:B-1----:R-:W-:Y:S01]  /*4b4d0*/  ISETP.LT.AND P3, PT, R24, UR4, !P0 ;  /* 0x0000000418007c0c */ /* 0x002fe2000c761270 */
[----:B------:R-:W1:Y:S01]  /*4b4e0*/  LDCU UR4, c[0x0][0x39c] ;  /* 0x00007380ff0477ac */ /* 0x000e620008000800 */
[----:B------:R-:W-:Y:S01]  /*4b4f0*/  PRMT R10, R10, 0x7773, RZ ;  /* 0x000077730a0a7816 */ /* 0x000fe200000000ff */
[----:B0-----:R-:W-:Y:S01]  /*4b500*/  IMAD R12, R18, 0x2, R3 ;  /* 0x00000002120c7824 */ /* 0x001fe200078e0203 */
[----:B------:R0:W-:Y:S01]  /*4b510*/  @P2 STG.E.U8 desc[UR10][R14.64], R9 ;  /* 0x000000090e002986 */ /* 0x0001e2000c10110a */
[----:B------:R-:W-:Y:S01]  /*4b520*/  PRMT R11, R11, 0x7773, RZ ;  /* 0x000077730b0b7816 */ /* 0x000fe200000000ff */
[----:B------:R-:W1:Y:S02]  /*4b530*/  LDC R13, c[0x0][0x3b8] ;  /* 0x0000ee00ff0d7b82 */ /* 0x000e640000000800 */
[C---:B------:R-:W-:Y:S01]  /*4b540*/  IADD3 R8, P6, PT, R12.reuse, R0, RZ ;  /* 0x000000000c087210 */ /* 0x040fe20007fde0ff */
[----:B------:R-:W4:Y:S05]  /*4b550*/  LDL.LU R24, [R1+0x1484] ;  /* 0x0014840001187983 */ /* 0x000f2a0000300800 */
[----:B------:R-:W1:Y:S01]  /*4b560*/  LDC R18, c[0x0][0x3b8] ;  /* 0x0000ee00ff127b82 */ /* 0x000e620000000800 */
[----:B0-----:R-:W-:Y:S01]  /*4b570*/  LEA.HI.X.SX32 R9, R12, R2, 0x1, P6 ;  /* 0x000000020c097211 */ /* 0x001fe200030f0eff */
[----:B-----5:R-:W-:-:S04]  /*4b580*/  IMAD R12, R17, 0x2, R12 ;  /* 0x00000002110c7824 */ /* 0x020fc800078e020c */
[----:B------:R0:W-:Y:S02]  /*4b590*/  @P5 STG.E.U8 desc[UR10][R8.64], R10 ;  /* 0x0000000a08005986 */ /* 0x0001e4000c10110a */
[----:B------:R-:W5:Y:S01]  /*4b5a0*/  LDC R17, c[0x0][0x3b8] ;  /* 0x0000ee00ff117b82 */ /* 0x000f620000000800 */
[----:B0-----:R-:W-:-:S04]  /*4b5b0*/  IADD3 R8, P5, PT, R12, R0, RZ ;  /* 0x000000000c087210 */ /* 0x001fc80007fbe0ff */
[----:B------:R-:W-:-:S05]  /*4b5c0*/  LEA.HI.X.SX32 R9, R12, R2, 0x1, P5 ;  /* 0x000000020c097211 */ /* 0x000fca00028f0eff */
[----:B------:R-:W-:Y:S01]  /*4b5d0*/  @P4 STG.E.U8 desc[UR10][R8.64], R11 ;  /* 0x0000000b08004986 */ /* 0x000fe2000c10110a */
[----:B--2---:R-:W-:Y:S01]  /*4b5e0*/  ISETP.LT.AND P6, PT, R22, UR5, !P0 ;  /* 0x0000000516007c0c */ /* 0x004fe2000c7c1270 */
[----:B------:R-:W4:Y:S02]  /*4b5f0*/  LDCU UR5, c[0x0][0x39c] ;  /* 0x00007380ff0577ac */ /* 0x000f240008000800 */
[----:B------:R-:W2:Y:S01]  /*4b600*/  LDL.LU R22, [R1+0x1480] ;  /* 0x0014800001167983 */ /* 0x000ea20000300800 */
[----:B------:R-:W-:Y:S01]  /*4b610*/  ISETP.LT.AND P2, PT, R23, UR6, !P0 ;  /* 0x0000000617007c0c */ /* 0x000fe2000c741270 */
[----:B------:R-:W-:Y:S01]  /*4b620*/  IMAD R3, R16, 0x2, R12 ;  /* 0x0000000210037824 */ /* 0x000fe200078e020c */
[----:B------:R-:W-:Y:S01]  /*4b630*/  PRMT R4, R4, 0x7773, RZ ;  /* 0x0000777304047816 */ /* 0x000fe200000000ff */
[----:B------:R-:W0:Y:S01]  /*4b640*/  LDS.128 R8, [R29] ;  /* 0x000000001d087984 */ /* 0x000e220000000c00 */
[----:B------:R-:W0:Y:S01]  /*4b650*/  LDCU UR6, c[0x0][0x39c] ;  /* 0x00007380ff0677ac */ /* 0x000e220008000800 */
[----:B-1----:R-:W-:-:S02]  /*4b660*/  ISETP.LT.AND P4, PT, R21, UR4, !P0 ;  /* 0x0000000415007c0c */ /* 0x002fc4000c781270 */
[----:B------:R-:W2:Y:S01]  /*4b670*/  LDL.LU R21, [R1+0x14a0] ;  /* 0x0014a00001157983 */ /* 0x000ea20000300800 */
[----:B------:R-:W-:Y:S01]  /*4b680*/  IADD3 R12, P5, PT, R3, R0, RZ ;  /* 0x00000000030c7210 */ /* 0x000fe20007fbe0ff */
[----:B------:R-:W-:Y:S01]  /*4b690*/  IMAD R16, R13, 0x2, R3 ;  /* 0x000000020d107824 */ /* 0x000fe200078e0203 */
[----:B------:R-:W2:Y:S01]  /*4b6a0*/  LDCU UR4, c[0x0][0x39c] ;  /* 0x00007380ff0477ac */ /* 0x000ea20008000800 */
[----:B------:R-:W2:Y:S01]  /*4b6b0*/  LDL.LU R23, [R1+0x14a4] ;  /* 0x0014a40001177983 */ /* 0x000ea20000300800 */
[----:B------:R-:W-:Y:S02]  /*4b6c0*/  LEA.HI.X.SX32 R13, R3, R2, 0x1, P5 ;  /* 0x00000002030d7211 */ /* 0x000fe400028f0eff */
[C---:B------:R-:W-:Y:S02]  /*4b6d0*/  IADD3 R14, P5, PT, R16.reuse, R0, RZ ;  /* 0x00000000100e7210 */ /* 0x040fe40007fbe0ff */
[----:B------:R-:W-:Y:S01]  /*4b6e0*/  PRMT R5, R5, 0x7773, RZ ;  /* 0x0000777305057816 */ /* 0x000fe200000000ff */
[----:B------:R1:W-:Y:S01]  /*4b6f0*/  @P3 STG.E.U8 desc[UR10][R12.64], R4 ;  /* 0x000000040c003986 */ /* 0x0003e2000c10110a */
[----:B------:R-:W-:Y:S01]  /*4b700*/  LEA.HI.X.SX32 R15, R16, R2, 0x1, P5 ;  /* 0x00000002100f7211 */ /* 0x000fe200028f0eff */
[----:B---3--:R-:W-:Y:S01]  /*4b710*/  IMAD R16, R19, 0x2, R16 ;  /* 0x0000000213107824 */ /* 0x008fe200078e0210 */
[----:B----4-:R-:W-:Y:S01]  /*4b720*/  ISETP.LT.AND P3, PT, R20, UR5, !P0 ;  /* 0x0000000514007c0c */ /* 0x010fe2000c761270 */
[----:B------:R-:W3:Y:S01]  /*4b730*/  LDCU UR5, c[0x0][0x39c] ;  /* 0x00007380ff0577ac */ /* 0x000ee20008000800 */
[----:B------:R-:W4:Y:S01]  /*4b740*/  LDC R20, c[0x0][0x3b8] ;  /* 0x0000ee00ff147b82 */ /* 0x000f220000000800 */
[----:B------:R5:W-:Y:S01]  /*4b750*/  @P2 STG.E.U8 desc[UR10][R14.64], R5 ;  /* 0x000000050e002986 */ /* 0x000be2000c10110a */
[----:B------:R-:W-:Y:S01]  /*4b760*/  IMAD R3, R18, 0x2, R16 ;  /* 0x0000000212037824 */ /* 0x000fe200078e0210 */
[----:B-1----:R-:W-:-:S05]  /*4b770*/  IADD3 R4, P2, PT, R16, R0, RZ ;  /* 0x0000000010047210 */ /* 0x002fca0007f5e0ff */
[----:B------:R-:W1:Y:S01]  /*4b780*/  LDC R19, c[0x0][0x3b8] ;  /* 0x0000ee00ff137b82 */ /* 0x000e620000000800 */
[----:B------:R-:W-:Y:S02]  /*4b790*/  PRMT R12, R6, 0x7773, RZ ;  /* 0x00007773060c7816 */ /* 0x000fe400000000ff */
[----:B-----5:R-:W-:Y:S02]  /*4b7a0*/  LEA.HI.X.SX32 R5, R16, R2, 0x1, P2 ;  /* 0x0000000210057211 */ /* 0x020fe400010f0eff */
[----:B------:R-:W-:-:S03]  /*4b7b0*/  IADD3 R6, P2, PT, R3, R0, RZ ;  /* 0x0000000003067210 */ /* 0x000fc60007f5e0ff */
[----:B------:R-:W5:Y:S01]  /*4b7c0*/  LDC R18, c[0x0][0x3b8] ;  /* 0x0000ee00ff127b82 */ /* 0x000f620000000800 */
[----:B------:R-:W-:Y:S02]  /*4b7d0*/  PRMT R13, R7, 0x7773, RZ ;  /* 0x00007773070d7816 */ /* 0x000fe400000000ff */
[----:B------:R-:W-:Y:S01]  /*4b7e0*/  LEA.HI.X.SX32 R7, R3, R2, 0x1, P2 ;  /* 0x0000000203077211 */ /* 0x000fe200010f0eff */
[----:B------:R-:W-:Y:S01]  /*4b7f0*/  IMAD R3, R17, 0x2, R3 ;  /* 0x0000000211037824 */ /* 0x000fe200078e0203 */
[----:B0-----:R-:W-:Y:S01]  /*4b800*/  ISETP.LT.AND P5, PT, R24, UR6, !P0 ;  /* 0x0000000618007c0c */ /* 0x001fe2000c7a1270 */
[----:B------:R-:W0:Y:S01]  /*4b810*/  LDCU UR6, c[0x0][0x39c] ;  /* 0x00007380ff0677ac */ /* 0x000e220008000800 */
[----:B------:R-:W5:Y:S04]  /*4b820*/  LDL.LU R24, [R1+0x14a8] ;  /* 0x0014a80001187983 */ /* 0x000f680000300800 */
[----:B------:R0:W-:Y:S01]  /*4b830*/  @P6 STG.E.U8 desc[UR10][R4.64], R12 ;  /* 0x0000000c04006986 */ /* 0x0001e2000c10110a */
[----:B----4-:R-:W-:Y:S01]  /*4b840*/  IMAD R15, R20, 0x2, R3 ;  /* 0x00000002140f7824 */ /* 0x010fe200078e0203 */
[----:B------:R-:W4:Y:S02]  /*4b850*/  LDC R17, c[0x0][0x3b8] ;  /* 0x0000ee00ff117b82 */ /* 0x000f240000000800 */
[----:B------:R1:W-:Y:S04]  /*4b860*/  @P4 STG.E.U8 desc[UR10][R6.64], R13 ;  /* 0x0000000d06004986 */ /* 0x0003e8000c10110a */
[----:B------:R-:W2:Y:S01]  /*4b870*/  LDS.128 R4, [R29+0x400] ;  /* 0x000400001d047984 */ /* 0x000ea20000000c00 */
[----:B0-----:R-:W-:-:S04]  /*4b880*/  IADD3 R12, P6, PT, R3, R0, RZ ;  /* 0x00000000030c7210 */ /* 0x001fc80007fde0ff */
[----:B-1----:R-:W-:Y:S02]  /*4b890*/  LEA.HI.X.SX32 R13, R3, R2, 0x1, P6 ;  /* 0x00000002030d7211 */ /* 0x002fe400030f0eff */
[----:B------:R-:W-:-:S05]  /*4b8a0*/  PRMT R3, R8, 0x7770, RZ ;  /* 0x0000777008037816 */ /* 0x000fca00000000ff */
[----:B------:R0:W-:Y:S01]  /*4b8b0*/  @P3 STG.E.U8 desc[UR10][R12.64], R3 ;  /* 0x000000030c003986 */ /* 0x0001e2000c10110a */
[----:B--2---:R-:W-:Y:S01]  /*4b8c0*/  ISETP.LT.AND P2, PT, R22, UR4, !P0 ;  /* 0x0000000416007c0c */ /* 0x004fe2000c741270 */
[----:B0-----:R-:W0:Y:S02]  /*4b8d0*/  LDC R3, c[0x0][0x3b8] ;  /* 0x0000ee00ff037b82 */ /* 0x001e240000000800 */
[----:B------:R-:W2:Y:S01]  /*4b8e0*/  LDL.LU R22, [R1+0x14ac] ;  /* 0x0014ac0001167983 */ /* 0x000ea20000300800 */
[----:B---3--:R-:W-:Y:S01]  /*4b8f0*/  ISETP.LT.AND P4, PT, R21, UR5, !P0 ;  /* 0x0000000515007c0c */ /* 0x008fe2000c781270 */
[----:B------:R-:W1:Y:S02]  /*4b900*/  LDCU UR4, c[0x0][0x39c] ;  /* 0x00007380ff0477ac */ /* 0x000e640008000800 */
[----:B------:R-:W3:Y:S01]  /*4b910*/  LDL.LU R21, [R1+0x14b0] ;  /* 0x0014b00001157983 */ /* 0x000ee20000300800 */
[----:B------:R-:W-:Y:S02]  /*4b920*/  ISETP.LT.AND P3, PT, R23, UR6, !P0 ;  /* 0x0000000617007c0c */ /* 0x000fe4000c761270 */
[----:B------:R-:W-:Y:S01]  /*4b930*/  IADD3 R14, P6, PT, R15, R0, RZ ;  /* 0x000000000f0e7210 */ /* 0x000fe20007fde0ff */
[----:B------:R-:W3:Y:S01]  /*4b940*/  LDL.LU R23, [R1+0x14b4] ;  /* 0x0014b40001177983 */ /* 0x000ee20000300800 */
[----:B------:R-:W-:Y:S01]  /*4b950*/  IMAD R13, R19, 0x2, R15 ;  /* 0x00000002130d7824 */ /* 0x000fe200078e020f */
[----:B------:R-:W2:Y:S02]  /*4b960*/  LDCU UR5, c[0x0][0x39c] ;  /* 0x00007380ff0577ac */ /* 0x000ea40008000800 */
[----:B------:R-:W3:Y:S01]  /*4b970*/  LDL.LU R20, [R1+0x14b8] ;  /* 0x0014b80001147983 */ /* 0x000ee20000300800 */
[----:B------:R-:W-:Y:S01]  /*4b980*/  LEA.HI.X.SX32 R15, R15, R2, 0x1, P6 ;  /* 0x000000020f0f7211 */ /* 0x000fe200030f0eff */
[----:B------:R-:W0:Y:S01]  /*4b990*/  LDC R19, c[0x0][0x3b8] ;  /* 0x0000ee00ff137b82 */ /* 0x000e220000000800 */
[----:B------:R-:W-:Y:S01]  /*4b9a0*/  PRMT R16, R9, 0x7770, RZ ;  /* 0x0000777009107816 */ /* 0x000fe200000000ff */
[----:B------:R-:W3:Y:S01]  /*4b9b0*/  LDCU UR6, c[0x0][0x39c] ;  /* 0x00007380ff0677ac */ /* 0x000ee20008000800 */
[----:B------:R-:W-:-:S03]  /*4b9c0*/  IADD3 R12, P6, PT, R13, R0, RZ ;  /* 0x000000000d0c7210 */ /* 0x000fc60007fde0ff */
[----:B------:R5:W-:Y:S02]  /*4b9d0*/  @P5 STG.E.U8 desc[UR10][R14.64], R16 ;  /* 0x000000100e005986 */ /* 0x000be4000c10110a */
[----:B-----5:R-:W-:Y:S01]  /*4b9e0*/  IMAD R15, R18, 0x2, R13 ;  /* 0x00000002120f7824 */ /* 0x020fe200078e020d */
[----:B------:R-:W-:Y:S01]  /*4b9f0*/  LEA.HI.X.SX32 R13, R13, R2, 0x1, P6 ;  /* 0x000000020d0d7211 */ /* 0x000fe200030f0eff */
[----:B------:R-:W5:Y:S01]  /*4ba00*/  LDC R18, c[0x0][0x3b8] ;  /* 0x0000ee00ff127b82 */ /* 0x000f620000000800 */
[----:B------:R-:W-:Y:S02]  /*4ba10*/  PRMT R16, R10, 0x7770, RZ ;  /* 0x000077700a107816 */ /* 0x000fe400000000ff */
[----:B------:R-:W-:-:S03]  /*4ba20*/  IADD3 R14, P6, PT, R15, R0, RZ ;  /* 0x000000000f0e7210 */ /* 0x000fc60007fde0ff */
[----:B------:R4:W-:Y:S01]  /*4ba30*/  @P2 STG.E.U8 desc[UR10][R12.64], R16 ;  /* 0x000000100c002986 */ /* 0x0009e2000c10110a */
[----:B-1----:R-:W-:Y:S01]  /*4ba40*/  ISETP.LT.AND P5, PT, R24, UR4, !P0 ;  /* 0x0000000418007c0c */ /* 0x002fe2000c7a1270 */
[----:B------:R-:W1:Y:S01]  /*4ba50*/  LDCU UR4, c[0x0][0x39c] ;  /* 0x00007380ff0477ac */ /* 0x000e620008000800 */
[----:B----4-:R-:W-:Y:S01]  /*4ba60*/  IMAD R13, R17, 0x2, R15 ;  /* 0x00000002110d7824 */ /* 0x010fe200078e020f */
[----:B------:R-:W-:Y:S02]  /*4ba70*/  LEA.HI.X.SX32 R15, R15, R2, 0x1, P6 ;  /* 0x000000020f0f7211 */ /* 0x000fe400030f0eff */
[----:B------:R-:W-:Y:S02]  /*4ba80*/  PRMT R16, R11, 0x7770, RZ ;  /* 0x000077700b107816 */ /* 0x000fe400000000ff */
[----:B------:R-:W-:-:S03]  /*4ba90*/  IADD3 R12, P6, PT, R13, R0, RZ ;  /* 0x000000000d0c7210 */ /* 0x000fc60007fde0ff */
[----:B------:R0:W-:Y:S01]  /*4baa0*/  @P4 STG.E.U8 desc[UR10][R14.64], R16 ;  /* 0x000000100e004986 */ /* 0x0001e2000c10110a */
[----:B------:R-:W-:Y:S01]  /*4bab0*/  PRMT R17, R5, 0x7770, RZ ;  /* 0x0000777005117816 */ /* 0x000fe200000000ff */
[----:B0-----:R-:W-:Y:S01]  /*4bac0*/  IMAD R15, R3, 0x2, R13 ;  /* 0x00000002030f7824 */ /* 0x001fe200078e020d */
[----:B------:R-:W-:Y:S01]  /*4bad0*/  LEA.HI.X.SX32 R13, R13, R2, 0x1, P6 ;  /* 0x000000020d0d7211 */ /* 0x000fe200030f0eff */
[----:B------:R-:W0:Y:S01]  /*4bae0*/  LDC R3, c[0x0][0x3b8] ;  /* 0x0000ee00ff037b82 */ /* 0x000e220000000800 */
[----:B------:R-:W-:Y:S02]  /*4baf0*/  PRMT R16, R4, 0x7770, RZ ;  /* 0x0000777004107816 */ /* 0x000fe400000000ff */
[----:B------:R-:W-:-:S03]  /*4bb00*/  IADD3 R14, P6, PT, R15, R0, RZ ;  /* 0x000000000f0e7210 */ /* 0x000fc60007fde0ff */
[----:B------:R4:W-:Y:S02]  /*4bb10*/  @P3 STG.E.U8 desc[UR10][R12.64], R16 ;  /* 0x000000100c003986 */ /* 0x0009e4000c10110a */
[----:B----4-:R-:W-:Y:S01]  /*4bb20*/  IMAD R13, R19, 0x2, R15 ;  /* 0x00000002130d7824 */ /* 0x010fe200078e020f */
[----:B------:R-:W-:Y:S01]  /*4bb30*/  LEA.HI.X.SX32 R15, R15, R2, 0x1, P6 ;  /* 0x000000020f0f7211 */ /* 0x000fe200030f0eff */
[----:B------:R-:W4:Y:S04]  /*4bb40*/  LDC R16, c[0x0][0x3b8] ;  /* 0x0000ee00ff107b82 */ /* 0x000f280000000800 */
[----:B------:R0:W-:Y:S01]  /*4bb50*/  @P5 STG.E.U8 desc[UR10][R14.64], R17 ;  /* 0x000000110e005986 */ /* 0x0001e2000c10110a */
[----:B--2---:R-:W-:Y:S01]  /*4bb60*/  ISETP.LT.AND P2, PT, R22, UR5, !P0 ;  /* 0x0000000516007c0c */ /* 0x004fe2000c741270 */
[----:B------:R-:W2:Y:S02]  /*4bb70*/  LDCU UR5, c[0x0][0x39c] ;  /* 0x00007380ff0577ac */ /* 0x000ea40008000800 */
[----:B------:R-:W4:Y:S01]  /*4bb80*/  LDL.LU R22, [R1+0x14bc] ;  /* 0x0014bc0001167983 */ /* 0x000f220000300800 */
[----:B---3--:R-:W-:Y:S01]  /*4bb90*/  ISETP.LT.AND P4, PT, R21, UR6, !P0 ;  /* 0x0000000615007c0c */ /* 0x008fe2000c781270 */
[----:B0-----:R-:W0:Y:S02]  /*4bba0*/  LDC R17, c[0x0][0x3b8] ;  /* 0x0000ee00ff117b82 */ /* 0x001e240000000800 */
[----:B------:R-:W3:Y:S01]  /*4bbb0*/  LDL.LU R21, [R1+0x149c] ;  /* 0x00149c0001157983 */ /* 0x000ee20000300800 */
[----:B-1----:R-:W-:Y:S01]  /*4bbc0*/  ISETP.LT.AND P3, PT, R23, UR4, !P0 ;  /* 0x0000000417007c0c */ /* 0x002fe2000c761270 */
[----:B------:R-:W1:Y:S02]  /*4bbd0*/  LDCU UR4, c[0x0][0x39c] ;  /* 0x00007380ff0477ac */ /* 0x000e640008000800 */
[----:B------:R-:W3:Y:S01]  /*4bbe0*/  LDL.LU R23, [R1+0x14c0] ;  /* 0x0014c00001177983 */ /* 0x000ee20000300800 */
[C---:B------:R-:W-:Y:S01]  /*4bbf0*/  IADD3 R12, P6, PT, R13.reuse, R0, RZ ;  /* 0x000000000d0c7210 */ /* 0x040fe20007fde0ff */
[----:B-----5:R-:W-:Y:S01]  /*4bc00*/  IMAD R15, R18, 0x2, R13 ;  /* 0x00000002120f7824 */ /* 0x020fe200078e020d */
[----:B--2---:R-:W-:Y:S01]  /*4bc10*/  ISETP.LT.AND P5, PT, R20, UR5, !P0 ;  /* 0x0000000514007c0c */ /* 0x004fe2000c7a1270 */
[----:B------:R-:W3:Y:S01]  /*4bc20*/  LDCU UR6, c[0x0][0x39c] ;  /* 0x00007380ff0677ac */ /* 0x000ee20008000800 */
[----:B------:R-:W2:Y:S01]  /*4bc30*/  LDL.LU R20, [R1+0x14c8] ;  /* 0x0014c80001147983 */ /* 0x000ea20000300800 */
[----:B------:R-:W-:-:S02]  /*4bc40*/  LEA.HI.X.SX32 R13, R13, R2, 0x1, P6 ;  /* 0x000000020d0d7211 */ /* 0x000fc400030f0eff */
[----:B------:R-:W-:Y:S01]  /*4bc50*/  PRMT R18, R6, 0x7770, RZ ;  /* 0x0000777006127816 */ /* 0x000fe200000000ff */
[----:B------:R-:W5:Y:S01]  /*4bc60*/  LDCU UR5, c[0x0][0x39c] ;  /* 0x00007380ff0577ac */ /* 0x000f620008000800 */
        /* <DEDUP_REMOVED lines=19> */
[----:B------:R-:W-:Y:S01]  /*4bda0*/  ISETP.LT.AND P2, PT, R22, UR4, !P0 ;  /* 0x0000000416007c0c */ /* 0x000fe2000c741270 */
[----:B------:R-:W2:Y:S02]  /*4bdb0*/  LDCU UR4, c[0x0][0x39c] ;  /* 0x00007380ff0477ac */ /* 0x000ea40008000800 */
[----:B------:R-:W4:Y:S01]  /*4bdc0*/  LDL.LU R22, [R1+0x14cc] ;  /* 0x0014cc0001167983 */ /* 0x000f220000300800 */
[----:B---3--:R-:W-:Y:S02]  /*4bdd0*/  ISETP.LT.AND P4, PT, R21, UR6, !P0 ;  /* 0x0000000615007c0c */ /* 0x008fe4000c781270 */
[----:B-----5:R-:W-:Y:S01]  /*4bde0*/  ISETP.LT.AND P3, PT, R23, UR5, !P0 ;  /* 0x0000000517007c0c */ /* 0x020fe2000c761270 */
[----:B------:R-:W3:Y:S01]  /*4bdf0*/  LDL.LU R21, [R1+0x14c4] ;  /* 0x0014c40001157983 */ /* 0x000ee20000300800 */
[----:B------:R-:W5:Y:S03]  /*4be00*/  LDCU UR5, c[0x0][0x39c] ;  /* 0x00007380ff0577ac */ /* 0x000f660008000800 */
[----:B------:R-:W3:Y:S01]  /*4be10*/  LDL.LU R19, [R1+0x14d0] ;  /* 0x0014d00001137983 */ /* 0x000ee20000300800 */
[----:B--2---:R-:W-:Y:S01]  /*4be20*/  ISETP.LT.AND P5, PT, R20, UR4, !P0 ;  /* 0x0000000414007c0c */ /* 0x004fe2000c7a1270 */
[----:B-1----:R-:W-:Y:S01]  /*4be30*/  IMAD R15, R3, 0x2, R13 ;  /* 0x00000002030f7824 */ /* 0x002fe200078e020d */
[C---:B------:R-:W-:Y:S01]  /*4be40*/  IADD3 R12, P6, PT, R13.reuse, R0, RZ ;  /* 0x000000000d0c7210 */ /* 0x040fe20007fde0ff */
[----:B------:R-:W2:Y:S01]  /*4be50*/  LDL.LU R20, [R1+0x14d8] ;  /* 0x0014d80001147983 */ /* 0x000ea20000300800 */
[----:B------:R-:W1:Y:S01]  /*4be60*/  LDC R3, c[0x0][0x3b8] ;  /* 0x0000ee00ff037b82 */ /* 0x000e620000000800 */
[----:B------:R-:W-:Y:S01]  /*4be70*/  PRMT R18, R10, 0x7771, RZ ;  /* 0x000077710a127816 */ /* 0x000fe200000000ff */
[----:B------:R-:W3:Y:S01]  /*4be80*/  LDCU UR6, c[0x0][0x39c] ;  /* 0x00007380ff0677ac */ /* 0x000ee20008000800 */
[----:B------:R-:W-:-:S02]  /*4be90*/  LEA.HI.X.SX32 R13, R13, R2, 0x1, P6 ;  /* 0x000000020d0d7211 */ /* 0x000fc400030f0eff */
[C---:B------:R-:W-:Y:S01]  /*4bea0*/  IADD3 R14, P6, PT, R15.reuse, R0, RZ ;  /* 0x000000000f0e7210 */ /* 0x040fe20007fde0ff */
[----:B------:R-:W0:Y:S02]  /*4beb0*/  LDCU UR4, c[0x0][0x39c] ;  /* 0x00007380ff0477ac */ /* 0x000e240008000800 */
        /* <DEDUP_REMOVED lines=18> */
[----:B-----5:R-:W-:Y:S01]  /*4bfe0*/  ISETP.LT.AND P2, PT, R22, UR5, !P0 ;  /* 0x0000000516007c0c */ /* 0x020fe2000c741270 */
[----:B------:R-:W2:Y:S02]  /*4bff0*/  LDCU UR5, c[0x0][0x39c] ;  /* 0x00007380ff0577ac */ /* 0x000ea40008000800 */
[----:B------:R-:W5:Y:S01]  /*4c000*/  LDL.LU R22, [R1+0x14dc] ;  /* 0x0014dc0001167983 */ /* 0x000f620000300800 */
[----:B---3--:R-:W-:Y:S02]  /*4c010*/  ISETP.LT.AND P4, PT, R21, UR6, !P0 ;  /* 0x0000000615007c0c */ /* 0x008fe4000c781270 */
[----:B------:R-:W-:Y:S01]  /*4c020*/  ISETP.LT.AND P3, PT, R19, UR4, !P0 ;  /* 0x0000000413007c0c */ /* 0x000fe2000c761270 */
[----:B------:R-:W3:Y:S01]  /*4c030*/  LDL.LU R21, [R1+0x14d4] ;  /* 0x0014d40001157983 */ /* 0x000ee20000300800 */
[----:B------:R-:W5:Y:S03]  /*4c040*/  LDCU UR4, c[0x0][0x39c] ;  /* 0x00007380ff0477ac */ /* 0x000f660008000800 */
[----:B------:R-:W3:Y:S01]  /*4c050*/  LDL.LU R19, [R1+0x14e0] ;  /* 0x0014e00001137983 */ /* 0x000ee20000300800 */
[----:B--2---:R-:W-:Y:S01]  /*4c060*/  ISETP.LT.AND P5, PT, R20, UR5, !P0 ;  /* 0x0000000514007c0c */ /* 0x004fe2000c7a1270 */
[----:B----4-:R-:W-:Y:S01]  /*4c070*/  IMAD R15, R16, 0x2, R13 ;  /* 0x00000002100f7824 */ /* 0x010fe200078e020d */
[C---:B------:R-:W-:Y:S01]  /*4c080*/  IADD3 R12, P6, PT, R13.reuse, R0, RZ ;  /* 0x000000000d0c7210 */ /* 0x040fe20007fde0ff */
[----:B------:R-:W2:Y:S01]  /*4c090*/  LDL.LU R20, [R1+0x14e8] ;  /* 0x0014e80001147983 */ /* 0x000ea20000300800 */
[----:B------:R-:W4:Y:S01]  /*4c0a0*/  LDC R16, c[0x0][0x3b8] ;  /* 0x0000ee00ff107b82 */ /* 0x000f220000000800 */
[----:B------:R-:W-:Y:S01]  /*4c0b0*/  PRMT R18, R6, 0x7771, RZ ;  /* 0x0000777106127816 */ /* 0x000fe200000000ff */
[----:B------:R-:W3:Y:S01]  /*4c0c0*/  LDCU UR5, c[0x0][0x39c] ;  /* 0x00007380ff0577ac */ /* 0x000ee20008000800 */
[----:B------:R-:W-:Y:S01]  /*4c0d0*/  LEA.HI.X.SX32 R13, R13, R2, 0x1, P6 ;  /* 0x000000020d0d7211 */ /* 0x000fe200030f0eff */
[----:B------:R-:W2:Y:S01]  /*4c0e0*/  LDL.LU R26, [R1+0x14ec] ;  /* 0x0014ec00011a7983 */ /* 0x000ea20000300800 */
[----:B------:R-:W-:Y:S01]  /*4c0f0*/  IADD3 R14, P6, PT, R15, R0, RZ ;  /* 0x000000000f0e7210 */ /* 0x000fe20007fde0ff */
[----:B------:R-:W1:Y:S02]  /*4c100*/  LDCU UR6, c[0x0][0x39c] ;  /* 0x00007380ff0677ac */ /* 0x000e640008000800 */
[----:B------:R0:W-:Y:S01]  /*4c110*/  @P2 STG.E.U8 desc[UR10][R12.64], R18 ;  /* 0x000000120c002986 */ /* 0x0001e2000c10110a */
[----:B------:R-:W-:-:S03]  /*4c120*/  PRMT R23, R9, 0x7772, RZ ;  /* 0x0000777209177816 */ /* 0x000fc600000000ff */
[----:B------:R-:W2:Y:S01]  /*4c130*/  LDL.LU R24, [R1+0x14e4] ;  /* 0x0014e40001187983 */ /* 0x000ea20000300800 */
        /* <DEDUP_REMOVED lines=12> */
[----:B------:R-:W-:Y:S02]  /*4c200*/  PRMT R25, R10, 0x7772, RZ ;  /* 0x000077720a197816 */ /* 0x000fe400000000ff */
[----:B------:R-:W-:Y:S01]  /*4c210*/  PRMT R27, R4, 0x7772, RZ ;  /* 0x00007772041b7816 */ /* 0x000fe200000000ff */
[----:B----4-:R-:W4:Y:S01]  /*4c220*/  LDC R18, c[0x0][0x3b8] ;  /* 0x0000ee00ff127b82 */ /* 0x010f220000000800 */
[----:B-----5:R-:W-:Y:S01]  /*4c230*/  ISETP.LT.AND P2, PT, R22, UR4, !P0 ;  /* 0x0000000416007c0c */ /* 0x020fe2000c741270 */
[----:B------:R-:W2:Y:S01]  /*4c240*/  LDCU UR4, c[0x0][0x39c] ;  /* 0x00007380ff0477ac */ /* 0x000ea20008000800 */
[----:B------:R-:W5:Y:S01]  /*4c250*/  LDL.LU R22, [R1+0x14f0] ;  /* 0x0014f00001167983 */ /* 0x000f620000300800 */
[----:B---3--:R-:W-:Y:S01]  /*4c260*/  ISETP.LT.AND P3, PT, R19, UR5, !P0 ;  /* 0x0000000513007c0c */ /* 0x008fe2000c761270 */
[----:B------:R-:W-:Y:S01]  /*4c270*/  IMAD R19, R16, 0x2, R15 ;  /* 0x0000000210137824 */ /* 0x000fe200078e020f */
[----:B------:R-:W-:-:S02]  /*4c280*/  LEA.HI.X.SX32 R15, R15, R2, 0x1, P6 ;  /* 0x000000020f0f7211 */ /* 0x000fc400030f0eff */
[----:B------:R-:W3:Y:S01]  /*4c290*/  LDC R16, c[0x0][0x3b8] ;  /* 0x0000ee00ff107b82 */ /* 0x000ee20000000800 */
[----:B------:R-:W4:Y:S02]  /*4c2a0*/  LDCU UR5, c[0x0][0x39c] ;  /* 0x00007380ff0577ac */ /* 0x000f240008000800 */
[----:B------:R1:W-:Y:S01]  /*4c2b0*/  @P5 STG.E.U8 desc[UR10][R14.64], R23 ;  /* 0x000000170e005986 */ /* 0x0003e2000c10110a */
[----:B--2---:R-:W-:Y:S01]  /*4c2c0*/  ISETP.LT.AND P5, PT, R20, UR4, !P0 ;  /* 0x0000000414007c0c */ /* 0x004fe2000c7a1270 */
[----:B------:R-:W5:Y:S02]  /*4c2d0*/  LDCU UR4, c[0x0][0x39c] ;  /* 0x00007380ff0477ac */ /* 0x000f640008000800 */
[----:B------:R-:W2:Y:S01]  /*4c2e0*/  LDL.LU R20, [R1+0x14f4] ;  /* 0x0014f40001147983 */ /* 0x000ea20000300800 */
[----:B------:R-:W-:Y:S02]  /*4c2f0*/  IADD3 R12, P6, PT, R19, R0, RZ ;  /* 0x00000000130c7210 */ /* 0x000fe40007fde0ff */
[----:B------:R-:W-:Y:S01]  /*4c300*/  ISETP.LT.AND P4, PT, R21, UR6, !P0 ;  /* 0x0000000615007c0c */ /* 0x000fe2000c781270 */
[----:B0-----:R-:W-:Y:S01]  /*4c310*/  IMAD R21, R17, 0x2, R19 ;  /* 0x0000000211157824 */ /* 0x001fe200078e0213 */
[----:B------:R-:W-:Y:S01]  /*4c320*/  LEA.HI.X.SX32 R13, R19, R2, 0x1, P6 ;  /* 0x00000002130d7211 */ /* 0x000fe200030f0eff */
[----:B------:R-:W0:Y:S01]  /*4c330*/  LDCU UR6, c[0x0][0x39c] ;  /* 0x00007380ff0677ac */ /* 0x000e220008000800 */
[----:B------:R-:W2:Y:S01]  /*4c340*/  LDL.LU R28, [R1+0x1498] ;  /* 0x00149800011c7983 */ /* 0x000ea20000300800 */
[----:B-1----:R-:W-:Y:S01]  /*4c350*/  IMAD R19, R3, 0x2, R21 ;  /* 0x0000000203137824 */ /* 0x002fe200078e0215 */
[C---:B------:R-:W-:Y:S01]  /*4c360*/  IADD3 R14, P6, PT, R21.reuse, R0, RZ ;  /* 0x00000000150e7210 */ /* 0x040fe20007fde0ff */
[----:B------:R-:W1:Y:S01]  /*4c370*/  LDC R17, c[0x0][0x3b8] ;  /* 0x0000ee00ff117b82 */ /* 0x000e620000000800 */
[----:B------:R0:W-:Y:S01]  /*4c380*/  @P2 STG.E.U8 desc[UR10][R12.64], R25 ;  /* 0x000000190c002986 */ /* 0x0001e2000c10110a */
[----:B----4-:R-:W-:Y:S01]  /*4c390*/  ISETP.LT.AND P2, PT, R26, UR5, !P0 ;  /* 0x000000051a007c0c */ /* 0x010fe2000c741270 */
[----:B------:R-:W2:Y:S01]  /*4c3a0*/  LDCU UR5, c[0x0][0x39c] ;  /* 0x00007380ff0577ac */ /* 0x000ea20008000800 */
[----:B------:R-:W-:Y:S01]  /*4c3b0*/  LEA.HI.X.SX32 R15, R21, R2, 0x1, P6 ;  /* 0x00000002150f7211 */ /* 0x000fe200030f0eff */
[----:B------:R-:W4:Y:S01]  /*4c3c0*/  LDL.LU R26, [R1+0x1494] ;  /* 0x00149400011a7983 */ /* 0x000f220000300800 */
[----:B------:R-:W-:Y:S01]  /*4c3d0*/  PRMT R23, R11, 0x7772, RZ ;  /* 0x000077720b177816 */ /* 0x000fe200000000ff */
[----:B---3--:R-:W-:Y:S01]  /*4c3e0*/  IMAD R21, R16, 0x2, R19 ;  /* 0x0000000210157824 */ /* 0x008fe200078e0213 */
[----:B------:R-:W3:Y:S01]  /*4c3f0*/  LDC R3, c[0x0][0x3b8] ;  /* 0x0000ee00ff037b82 */ /* 0x000ee20000000800 */
[----:B0-----:R-:W-:-:S02]  /*4c400*/  IADD3 R12, P6, PT, R19, R0, RZ ;  /* 0x00000000130c7210 */ /* 0x001fc40007fde0ff */
[----:B------:R0:W-:Y:S02]  /*4c410*/  @P4 STG.E.U8 desc[UR10][R14.64], R23 ;  /* 0x000000170e004986 */ /* 0x0001e4000c10110a */
[----:B------:R-:W-:Y:S02]  /*4c420*/  LEA.HI.X.SX32 R13, R19, R2, 0x1, P6 ;  /* 0x00000002130d7211 */ /* 0x000fe400030f0eff */
[----:B------:R-:W-:Y:S01]  /*4c430*/  PRMT R25, R5, 0x7772, RZ ;  /* 0x0000777205197816 */ /* 0x000fe200000000ff */
[----:B------:R-:W2:Y:S01]  /*4c440*/  LDC R19, c[0x0][0x3b8] ;  /* 0x0000ee00ff137b82 */ /* 0x000ea20000000800 */
[----:B0-----:R-:W-:-:S04]  /*4c450*/  IADD3 R14, P6, PT, R21, R0, RZ ;  /* 0x00000000150e7210 */ /* 0x001fc80007fde0ff */
[----:B------:R-:W-:Y:S01]  /*4c460*/  LEA.HI.X.SX32 R15, R21, R2, 0x1, P6 ;  /* 0x00000002150f7211 */ /* 0x000fe200030f0eff */
[----:B------:R0:W-:Y:S01]  /*4c470*/  @P3 STG.E.U8 desc[UR10][R12.64], R27 ;  /* 0x0000001b0c003986 */ /* 0x0001e2000c10110a */
[----:B------:R-:W-:Y:S01]  /*4c480*/  ISETP.LT.AND P4, PT, R24, UR6, !P0 ;  /* 0x0000000618007c0c */ /* 0x000fe2000c781270 */
[----:B-1----:R-:W-:Y:S01]  /*4c490*/  IMAD R17, R17, 0x2, R21 ;  /* 0x0000000211117824 */ /* 0x002fe200078e0215 */
[----:B------:R-:W-:Y:S01]  /*4c4a0*/  PRMT R23, R6, 0x7772, RZ ;  /* 0x0000777206177816 */ /* 0x000fe200000000ff */
[----:B------:R1:W-:Y:S01]  /*4c4b0*/  @P5 STG.E.U8 desc[UR10][R14.64], R25 ;  /* 0x000000190e005986 */ /* 0x0003e2000c10110a */
[----:B------:R-:W0:Y:S03]  /*4c4c0*/  LDCU UR6, c[0x0][0x39c] ;  /* 0x00007380ff0677ac */ /* 0x000e260008000800 */
[----:B------:R-:W4:Y:S01]  /*4c4d0*/  LDL.LU R24, [R1+0x1490] ;  /* 0x0014900001187983 */ /* 0x000f220000300800 */
[----:B-----5:R-:W-:Y:S01]  /*4c4e0*/  ISETP.LT.AND P3, PT, R22, UR4, !P0 ;  /* 0x0000000416007c0c */ /* 0x020fe2000c761270 */
[----:B---3--:R-:W-:-:S02]  /*4c4f0*/  IMAD R21, R3, 0x2, R17 ;  /* 0x0000000203157824 */ /* 0x008fc400078e0211 */
[----:B------:R-:W3:Y:S01]  /*4c500*/  LDL.LU R22, [R1+0x147c] ;  /* 0x00147c0001167983 */ /* 0x000ee20000300800 */
[----:B0-----:R-:W-:Y:S01]  /*4c510*/  IADD3 R12, P6, PT, R17, R0, RZ ;  /* 0x00000000110c7210 */ /* 0x001fe20007fde0ff */
[----:B------:R-:W0:Y:S01]  /*4c520*/  LDC R3, c[0x0][0x3b8] ;  /* 0x0000ee00ff037b82 */ /* 0x000e220000000800 */
[----:B-1----:R-:W-:Y:S01]  /*4c530*/  PRMT R25, R7, 0x7772, RZ ;  /* 0x0000777207197816 */ /* 0x002fe200000000ff */
[----:B------:R-:W4:Y:S01]  /*4c540*/  LDCU UR4, c[0x0][0x39c] ;  /* 0x00007380ff0477ac */ /* 0x000f220008000800 */
[----:B--2---:R-:W-:Y:S01]  /*4c550*/  ISETP.LT.AND P5, PT, R20, UR5, !P0 ;  /* 0x0000000514007c0c */ /* 0x004fe2000c7a1270 */
[----:B------:R-:W1:Y:S01]  /*4c560*/  LDCU UR5, c[0x0][0x39c] ;  /* 0x00007380ff0577ac */ /* 0x000e620008000800 */
[----:B------:R-:W2:Y:S01]  /*4c570*/  LDL.LU R20, [R1+0x1384] ;  /* 0x0013840001147983 */ /* 0x000ea20000300800 */
[----:B------:R-:W-:Y:S02]  /*4c580*/  LEA.HI.X.SX32 R13, R17, R2, 0x1, P6 ;  /* 0x00000002110d7211 */ /* 0x000fe400030f0eff */
[----:B------:R-:W-:-:S04]  /*4c590*/  IADD3 R16, P6, PT, R21, R0, RZ ;  /* 0x0000000015107210 */ /* 0x000fc80007fde0ff */
[----:B------:R-:W-:Y:S01]  /*4c5a0*/  LEA.HI.X.SX32 R17, R21, R2, 0x1, P6 ;  /* 0x0000000215117211 */ /* 0x000fe200030f0eff */
[----:B------:R-:W-:Y:S02]  /*4c5b0*/  IMAD R21, R18, 0x2, R21 ;  /* 0x0000000212157824 */ /* 0x000fe400078e0215 */
[----:B------:R-:W5:Y:S01]  /*4c5c0*/  LDC R18, c[0x0][0x3b8] ;  /* 0x0000ee00ff127b82 */ /* 0x000f620000000800 */
[----:B------:R1:W-:Y:S04]  /*4c5d0*/  @P2 STG.E.U8 desc[UR10][R12.64], R23 ;  /* 0x000000170c002986 */ /* 0x0003e8000c10110a */
[----:B------:R0:W-:Y:S01]  /*4c5e0*/  @P4 STG.E.U8 desc[UR10][R16.64], R25 ;  /* 0x0000001910004986 */ /* 0x0001e2000c10110a */
[----:B------:R-:W-:Y:S01]  /*4c5f0*/  IADD3 R14, P4, PT, R21, R0, RZ ;  /* 0x00000000150e7210 */ /* 0x000fe20007f9e0ff */
[----:B-1----:R-:W-:-:S02]  /*4c600*/  IMAD R13, R19, 0x2, R21 ;  /* 0x00000002130d7824 */ /* 0x002fc400078e0215 */
[----:B------:R-:W1:Y:S01]  /*4c610*/  LDC R19, c[0x0][0x3b8] ;  /* 0x0000ee00ff137b82 */ /* 0x000e620000000800 */
[----:B------:R-:W-:Y:S01]  /*4c620*/  LEA.HI.X.SX32 R15, R21, R2, 0x1, P4 ;  /* 0x00000002150f7211 */ /* 0x000fe200020f0eff */
[----:B0-----:R-:W-:-:S06]  /*4c630*/  IMAD R21, R3, 0x2, R13 ;  /* 0x0000000203157824 */ /* 0x001fcc00078e020d */
[----:B------:R-:W0:Y:S01]  /*4c640*/  LDC R16, c[0x0][0x3b8] ;  /* 0x0000ee00ff107b82 */ /* 0x000e220000000800 */
[C---:B------:R-:W-:Y:S02]  /*4c650*/  IADD3 R12, P6, PT, R13.reuse, R0, RZ ;  /* 0x000000000d0c7210 */ /* 0x040fe40007fde0ff */
[----:B------:R-:W-:Y:S01]  /*4c660*/  ISETP.LT.AND P2, PT, R28, UR6, !P0 ;  /* 0x000000061c007c0c */ /* 0x000fe2000c741270 */
[----:B------:R-:W3:Y:S04]  /*4c670*/  LDCU UR6, c[0x0][0x39c] ;  /* 0x00007380ff0677ac */ /* 0x000ee80008000800 */
[----:B------:R-:W0:Y:S01]  /*4c680*/  LDC R17, c[0x0][0x3b8] ;  /* 0x0000ee00ff117b82 */ /* 0x000e220000000800 */
[----:B------:R-:W-:Y:S02]  /*4c690*/  PRMT R23, R8, 0x7773, RZ ;  /* 0x0000777308177816 */ /* 0x000fe400000000ff */
[----:B------:R-:W-:-:S02]  /*4c6a0*/  LEA.HI.X.SX32 R13, R13, R2, 0x1, P6 ;  /* 0x000000020d0d7211 */ /* 0x000fc400030f0eff */
[----:B------:R-:W-:-:S03]  /*4c6b0*/  IADD3 R8, P6, PT, R21, R0, RZ ;  /* 0x0000000015087210 */ /* 0x000fc60007fde0ff */
[----:B------:R-:W0:Y:S01]  /*4c6c0*/  LDC R3, c[0x0][0x3b8] ;  /* 0x0000ee00ff037b82 */ /* 0x000e220000000800 */
[----:B------:R-:W-:Y:S01]  /*4c6d0*/  PRMT R25, R9, 0x7773, RZ ;  /* 0x0000777309197816 */ /* 0x000fe200000000ff */
[----:B------:R1:W-:Y:S01]  /*4c6e0*/  @P3 STG.E.U8 desc[UR10][R14.64], R23 ;  /* 0x000000170e003986 */ /* 0x0003e2000c10110a */
[----:B------:R-:W-:Y:S01]  /*4c6f0*/  LEA.HI.X.SX32 R9, R21, R2, 0x1, P6 ;  /* 0x0000000215097211 */ /* 0x000fe200030f0eff */
[----:B-----5:R-:W-:Y:S01]  /*4c700*/  IMAD R21, R18, 0x2, R21 ;  /* 0x0000000212157824 */ /* 0x020fe200078e0215 */
[----:B----4-:R-:W-:Y:S01]  /*4c710*/  ISETP.LT.AND P4, PT, R26, UR4, !P0 ;  /* 0x000000041a007c0c */ /* 0x010fe2000c781270 */
[----:B------:R0:W-:Y:S02]  /*4c720*/  @P5 STG.E.U8 desc[UR10][R12.64], R25 ;  /* 0x000000190c005986 */ /* 0x0001e4000c10110a */
[----:B-1----:R-:W-:Y:S01]  /*4c730*/  IMAD R19, R19, 0x2, R21 ;  /* 0x0000000213137824 */ /* 0x002fe200078e0215 */
[----:B------:R-:W-:-:S05]  /*4c740*/  PRMT R23, R10, 0x7773, RZ ;  /* 0x000077730a177816 */ /* 0x000fca00000000ff */
[----:B------:R1:W-:Y:S01]  /*4c750*/  @P2 STG.E.U8 desc[UR10][R8.64], R23 ;  /* 0x0000001708002986 */ /* 0x0003e2000c10110a */
[----:B------:R-:W-:Y:S01]  /*4c760*/  IADD3 R10, P2, PT, R21, R0, RZ ;  /* 0x00000000150a7210 */ /* 0x000fe20007f5e0ff */
[----:B0-----:R-:W-:Y:S01]  /*4c770*/  IMAD R13, R16, 0x2, R19 ;  /* 0x00000002100d7824 */ /* 0x001fe200078e0213 */
[----:B------:R-:W-:Y:S02]  /*4c780*/  PRMT R15, R11, 0x7773, RZ ;  /* 0x000077730b0f7816 */ /* 0x000fe400000000ff */
[----:B------:R-:W-:Y:S01]  /*4c790*/  ISETP.LT.AND P3, PT, R24, UR5, !P0 ;  /* 0x0000000518007c0c */ /* 0x000fe2000c761270 */
[----:B------:R-:W-:Y:S01]  /*4c7a0*/  IMAD R17, R17, 0x2, R13 ;  /* 0x0000000211117824 */ /* 0x000fe200078e020d */
[----:B------:R-:W-:Y:S02]  /*4c7b0*/  LEA.HI.X.SX32 R11, R21, R2, 0x1, P2 ;  /* 0x00000002150b7211 */ /* 0x000fe400010f0eff */
[----:B------:R-:W-:Y:S02]  /*4c7c0*/  PRMT R29, R4, 0x7773, RZ ;  /* 0x00007773041d7816 */ /* 0x000fe400000000ff */
[----:B------:R-:W-:Y:S01]  /*4c7d0*/  PRMT R25, R6, 0x7773, RZ ;  /* 0x0000777306197816 */ /* 0x000fe200000000ff */
[----:B------:R0:W-:Y:S01]  /*4c7e0*/  @P4 STG.E.U8 desc[UR10][R10.64], R15 ;  /* 0x0000000f0a004986 */ /* 0x0001e2000c10110a */
[----:B------:R-:W-:-:S02]  /*4c7f0*/  IADD3 R4, P6, PT, R19, R0, RZ ;  /* 0x0000000013047210 */ /* 0x000fc40007fde0ff */
[-C--:B------:R-:W-:Y:S02]  /*4c800*/  IADD3 R6, P2, PT, R13, R0.reuse, RZ ;  /* 0x000000000d067210 */ /* 0x080fe40007f5e0ff */
[----:B-1----:R-:W-:Y:S02]  /*4c810*/  IADD3 R8, P4, PT, R17, R0, RZ ;  /* 0x0000000011087210 */ /* 0x002fe40007f9e0ff */
[----:B------:R-:W-:Y:S01]  /*4c820*/  PRMT R27, R5, 0x7773, RZ ;  /* 0x00007773051b7816 */ /* 0x000fe200000000ff */
[----:B------:R-:W-:Y:S01]  /*4c830*/  IMAD R3, R3, 0x2, R17 ;  /* 0x0000000203037824 */ /* 0x000fe200078e0211 */
[----:B------:R-:W-:Y:S02]  /*4c840*/  PRMT R21, R7, 0x7773, RZ ;  /* 0x0000777307157816 */ /* 0x000fe400000000ff */
[-C--:B------:R-:W-:Y:S02]  /*4c850*/  LEA.HI.X.SX32 R5, R19, R2.reuse, 0x1, P6 ;  /* 0x0000000213057211 */ /* 0x080fe400030f0eff */
[----:B------:R-:W-:-:S02]  /*4c860*/  LEA.HI.X.SX32 R7, R13, R2, 0x1, P2 ;  /* 0x000000020d077211 */ /* 0x000fc400010f0eff */
[----:B------:R-:W-:Y:S01]  /*4c870*/  LEA.HI.X.SX32 R9, R17, R2, 0x1, P4 ;  /* 0x0000000211097211 */ /* 0x000fe200020f0eff */
[----:B------:R0:W-:Y:S01]  /*4c880*/  @P3 STG.E.U8 desc[UR10][R4.64], R29 ;  /* 0x0000001d04003986 */ /* 0x0001e2000c10110a */
[----:B------:R-:W-:-:S04]  /*4c890*/  IADD3 R12, P2, PT, R3, R0, RZ ;  /* 0x00000000030c7210 */ /* 0x000fc80007f5e0ff */
[----:B------:R-:W-:Y:S02]  /*4c8a0*/  LEA.HI.X.SX32 R13, R3, R2, 0x1, P2 ;  /* 0x00000002030d7211 */ /* 0x000fe400010f0eff */
[----:B---3--:R-:W-:-:S13]  /*4c8b0*/  ISETP.LT.AND P5, PT, R22, UR6, !P0 ;  /* 0x0000000616007c0c */ /* 0x008fda000c7a1270 */
[----:B------:R0:W-:Y:S01]  /*4c8c0*/  @P5 STG.E.U8 desc[UR10][R6.64], R27 ;  /* 0x0000001b06005986 */ /* 0x0001e2000c10110a */
[----:B--2---:R-:W-:-:S13]  /*4c8d0*/  ISETP.LT.AND P0, PT, R20, UR7, !P0 ;  /* 0x0000000714007c0c */ /* 0x004fda000c701270 */
[----:B------:R0:W-:Y:S01]  /*4c8e0*/  @P0 STG.E.U8 desc[UR10][R8.64], R25 ;  /* 0x0000001908000986 */ /* 0x0001e2000c10110a */
[----:B------:R-:W-:Y:S05]  /*4c8f0*/  @!P1 EXIT ;  /* 0x000000000000994d */ /* 0x000fea0003800000 */
[----:B------:R-:W-:Y:S01]  /*4c900*/  STG.E.U8 desc[UR10][R12.64], R21 ;  /* 0x000000150c007986 */ /* 0x000fe2000c10110a */
[----:B------:R-:W-:Y:S05]  /*4c910*/  EXIT ;  /* 0x000000000000794d */ /* 0x000fea0003800000 */
.L_x_2:
[----:B------:R-:W-:-:S00]  /*4c920*/  BRA `(.L_x_2) ;  /* 0xfffffffc00fc7947 */ /* 0x000fc0000383ffff */
[----:B------:R-:W-:-:S00]  /*4c930*/  NOP ;  /* 0x0000000000007918 */ /* 0x000fc00000000000 */
        /* <DEDUP_REMOVED lines=12> */
.L_x_3:


//--------------------- .nv.shared.matmul_kernel  --------------------------
	.section	.nv.shared.matmul_kernel,"aw",@nobits
	.sectionflags	@""
	.align	16
	.zero		1024


//--------------------- .nv.shared.reserved.0     --------------------------
	.section	.nv.shared.reserved.0,"aw",@nobits
	.weak		__nv_reservedSMEM_offset_0_alias
	.size		__nv_reservedSMEM_offset_0_alias, 0, 64
	.other		__nv_reservedSMEM_offset_0_alias,@"STO_CUDA_RESERVED_SHARED STV_DEFAULT"
__nv_reservedSMEM_offset_0_alias:
	.zero		0
	.zero		64


//--------------------- .nv.constant0.matmul_kernel --------------------------
	.section	.nv.constant0.matmul_kernel,"a",@progbits
	.sectionflags	@""
	.align	4
.nv.constant0.matmul_kernel:
	.zero		976


//--------------------- SYMBOLS --------------------------

	.type		.nv.reservedSmem.offset0,@object
	.size		.nv.reservedSmem.offset0,0x4
	.type		.nv.reservedSmem.cap,@object
	.size		.nv.reservedSmem.cap,0x4
